	.target	sm_90a

	.elftype	@"ET_EXEC"


//--------------------- .note.nv.tkinfo           --------------------------
	.section	.note.nv.tkinfo,"",@"SHT_NOTE"
	.sectionflags	@"SHF_NOTE_NV_TKINFO"
	.tkinfo
        /*0018*/ 	.word	0x00000002
        /*0030*/ 	.string	""
        /*0030*/ 	.string	"ptxas"
        /*0030*/ 	.string	"Cuda compilation tools, release 13.0, V13.0.88"
        /*0030*/ 	.string	"Build cuda_13.0.r13.0/compiler.36424714_0"
        /*0030*/ 	.string	"-v  -suppress-debug-info  -lineinfo  -arch sm_90a "



//--------------------- .note.nv.cuinfo           --------------------------
	.section	.note.nv.cuinfo,"",@"SHT_NOTE"
	.sectionflags	@"SHF_NOTE_NV_CUINFO"
        /*0018*/ 	.short	0x0002
        /*001a*/ 	.short	0x005a
        /*001c*/ 	.short	0x0082
	.zero		2


//--------------------- .nv.info                  --------------------------
	.section	.nv.info,"",@"SHT_CUDA_INFO"
	.align	4


	//----- nvinfo : EIATTR_REGCOUNT
	.align		4
        /*0000*/ 	.byte	0x04, 0x2f
        /*0002*/ 	.short	(.L_1 - .L_0)
	.align		4
.L_0:
        /*0004*/ 	.word	index@(matmul_kernel)
        /*0008*/ 	.word	0x000000ff


	//----- nvinfo : EIATTR_FRAME_SIZE
	.align		4
.L_1:
        /*000c*/ 	.byte	0x04, 0x11
        /*000e*/ 	.short	(.L_3 - .L_2)
	.align		4
.L_2:
        /*0010*/ 	.word	index@(matmul_kernel)
        /*0014*/ 	.word	0x00000910


	//----- nvinfo : EIATTR_MIN_STACK_SIZE
	.align		4
.L_3:
        /*0018*/ 	.byte	0x04, 0x12
        /*001a*/ 	.short	(.L_5 - .L_4)
	.align		4
.L_4:
        /*001c*/ 	.word	index@(matmul_kernel)
        /*0020*/ 	.word	0x00000910
.L_5:


//--------------------- .nv.compat                --------------------------
	.section	.nv.compat,"",@"SHT_CUDA_COMPAT_INFO"
	.align	4
        /*0000*/ 	.byte	0x02, 0x09, 0x01, 0x00, 0x02, 0x02, 0x04, 0x00, 0x02, 0x05, 0x05, 0x00, 0x03, 0x07, 0x01, 0x01
        /*0010*/ 	.byte	0x02, 0x03, 0x00, 0x00, 0x02, 0x06, 0x01, 0x00, 0x04, 0x0b, 0x08, 0x00, 0x00, 0x00, 0x00, 0x00
        /*0020*/ 	.byte	0x00, 0x00, 0x00, 0x00


//--------------------- .nv.info.matmul_kernel    --------------------------
	.section	.nv.info.matmul_kernel,"",@"SHT_CUDA_INFO"
	.sectionflags	@""
	.align	4


	//----- nvinfo : EIATTR_CUDA_API_VERSION
	.align		4
        /*0000*/ 	.byte	0x04, 0x37
        /*0002*/ 	.short	(.L_7 - .L_6)
.L_6:
        /*0004*/ 	.word	0x00000082


	//----- nvinfo : EIATTR_KPARAM_INFO
	.align		4
.L_7:
        /*0008*/ 	.byte	0x04, 0x17
        /*000a*/ 	.short	(.L_9 - .L_8)
.L_8:
        /*000c*/ 	.word	0x00000000
        /*0010*/ 	.short	0x000d
        /*0012*/ 	.short	0x0048
        /*0014*/ 	.byte	0x00, 0xf4, 0x21, 0x00


	//----- nvinfo : EIATTR_KPARAM_INFO
	.align		4
.L_9:
        /*0018*/ 	.byte	0x04, 0x17
        /*001a*/ 	.short	(.L_11 - .L_10)
.L_10:
        /*001c*/ 	.word	0x00000000
        /*0020*/ 	.short	0x000c
        /*0022*/ 	.short	0x0040
        /*0024*/ 	.byte	0x00, 0xf4, 0x21, 0x00


	//----- nvinfo : EIATTR_KPARAM_INFO
	.align		4
.L_11:
        /*0028*/ 	.byte	0x04, 0x17
        /*002a*/ 	.short	(.L_13 - .L_12)
.L_12:
        /*002c*/ 	.word	0x00000000
        /*0030*/ 	.short	0x000b
        /*0032*/ 	.short	0x0038
        /*0034*/ 	.byte	0x00, 0xf0, 0x11, 0x00


	//----- nvinfo : EIATTR_KPARAM_INFO
	.align		4
.L_13:
        /*0038*/ 	.byte	0x04, 0x17
        /*003a*/ 	.short	(.L_15 - .L_14)
.L_14:
        /*003c*/ 	.word	0x00000000
        /*0040*/ 	.short	0x000a
        /*0042*/ 	.short	0x0034
        /*0044*/ 	.byte	0x00, 0xf0, 0x11, 0x00


	//----- nvinfo : EIATTR_KPARAM_INFO
	.align		4
.L_15:
        /*0048*/ 	.byte	0x04, 0x17
        /*004a*/ 	.short	(.L_17 - .L_16)
.L_16:
        /*004c*/ 	.word	0x00000000
        /*0050*/ 	.short	0x0009
        /*0052*/ 	.short	0x0030
        /*0054*/ 	.byte	0x00, 0xf0, 0x11, 0x00


	//----- nvinfo : EIATTR_KPARAM_INFO
	.align		4
.L_17:
        /*0058*/ 	.byte	0x04, 0x17
        /*005a*/ 	.short	(.L_19 - .L_18)
.L_18:
        /*005c*/ 	.word	0x00000000
        /*0060*/ 	.short	0x0008
        /*0062*/ 	.short	0x002c
        /*0064*/ 	.byte	0x00, 0xf0, 0x11, 0x00


	//----- nvinfo : EIATTR_KPARAM_INFO
	.align		4
.L_19:
        /*0068*/ 	.byte	0x04, 0x17
        /*006a*/ 	.short	(.L_21 - .L_20)
.L_20:
        /*006c*/ 	.word	0x00000000
        /*0070*/ 	.short	0x0007
        /*0072*/ 	.short	0x0028
        /*0074*/ 	.byte	0x00, 0xf0, 0x11, 0x00


	//----- nvinfo : EIATTR_KPARAM_INFO
	.align		4
.L_21:
        /*0078*/ 	.byte	0x04, 0x17
        /*007a*/ 	.short	(.L_23 - .L_22)
.L_22:
        /*007c*/ 	.word	0x00000000
        /*0080*/ 	.short	0x0006
        /*0082*/ 	.short	0x0024
        /*0084*/ 	.byte	0x00, 0xf0, 0x11, 0x00


	//----- nvinfo : EIATTR_KPARAM_INFO
	.align		4
.L_23:
        /*0088*/ 	.byte	0x04, 0x17
        /*008a*/ 	.short	(.L_25 - .L_24)
.L_24:
        /*008c*/ 	.word	0x00000000
        /*0090*/ 	.short	0x0005
        /*0092*/ 	.short	0x0020
        /*0094*/ 	.byte	0x00, 0xf0, 0x11, 0x00


	//----- nvinfo : EIATTR_KPARAM_INFO
	.align		4
.L_25:
        /*0098*/ 	.byte	0x04, 0x17
        /*009a*/ 	.short	(.L_27 - .L_26)
.L_26:
        /*009c*/ 	.word	0x00000000
        /*00a0*/ 	.short	0x0004
        /*00a2*/ 	.short	0x001c
        /*00a4*/ 	.byte	0x00, 0xf0, 0x11, 0x00


	//----- nvinfo : EIATTR_KPARAM_INFO
	.align		4
.L_27:
        /*00a8*/ 	.byte	0x04, 0x17
        /*00aa*/ 	.short	(.L_29 - .L_28)
.L_28:
        /*00ac*/ 	.word	0x00000000
        /*00b0*/ 	.short	0x0003
        /*00b2*/ 	.short	0x0018
        /*00b4*/ 	.byte	0x00, 0xf0, 0x11, 0x00


	//----- nvinfo : EIATTR_KPARAM_INFO
	.align		4
.L_29:
        /*00b8*/ 	.byte	0x04, 0x17
        /*00ba*/ 	.short	(.L_31 - .L_30)
.L_30:
        /*00bc*/ 	.word	0x00000000
        /*00c0*/ 	.short	0x0002
        /*00c2*/ 	.short	0x0010
        /*00c4*/ 	.byte	0x00, 0xf4, 0x21, 0x00


	//----- nvinfo : EIATTR_KPARAM_INFO
	.align		4
.L_31:
        /*00c8*/ 	.byte	0x04, 0x17
        /*00ca*/ 	.short	(.L_33 - .L_32)
.L_32:
        /*00cc*/ 	.word	0x00000000
        /*00d0*/ 	.short	0x0001
        /*00d2*/ 	.short	0x0008
        /*00d4*/ 	.byte	0x00, 0xf4, 0x21, 0x00


	//----- nvinfo : EIATTR_KPARAM_INFO
	.align		4
.L_33:
        /*00d8*/ 	.byte	0x04, 0x17
        /*00da*/ 	.short	(.L_35 - .L_34)
.L_34:
        /*00dc*/ 	.word	0x00000000
        /*00e0*/ 	.short	0x0000
        /*00e2*/ 	.short	0x0000
        /*00e4*/ 	.byte	0x00, 0xf4, 0x21, 0x00


	//----- nvinfo : EIATTR_EXPLICIT_CLUSTER
	.align		4
.L_35:
        /*00e8*/ 	.byte	0x01, 0x3e
	.zero		2


	//----- nvinfo : EIATTR_CTA_PER_CLUSTER
	.align		4
        /*00ec*/ 	.byte	0x04, 0x3d
        /*00ee*/ 	.short	(.L_37 - .L_36)
.L_36:
        /*00f0*/ 	.word	0x00000004
        /*00f4*/ 	.word	0x00000001
        /*00f8*/ 	.word	0x00000001


	//----- nvinfo : EIATTR_SPARSE_MMA_MASK
	.align		4
.L_37:
        /*00fc*/ 	.byte	0x03, 0x50
        /*00fe*/ 	.short	0x0000


	//----- nvinfo : EIATTR_MAXREG_COUNT
	.align		4
        /*0100*/ 	.byte	0x03, 0x1b
        /*0102*/ 	.short	0x00ff


	//----- nvinfo : EIATTR_NUM_BARRIERS
	.align		4
        /*0104*/ 	.byte	0x02, 0x4c
        /*0106*/ 	.byte	0x01
	.zero		1


	//----- nvinfo : EIATTR_ANNOTATIONS
	.align		4
        /*0108*/ 	.byte	0x04, 0x55
        /*010a*/ 	.short	(.L_39 - .L_38)


	//   ....[0]....
.L_38:
        /*010c*/ 	.word	0x00000001
        /*0110*/ 	.byte	0x00, 0x08, 0x00, 0x00, 0x01, 0x00, 0x00, 0x00, 0x30, 0x66, 0x00, 0x00, 0x01, 0x00, 0x00, 0x00
        /* <DEDUP_REMOVED lines=1028> */
        /*4160*/ 	.byte	0x60, 0xa3, 0x01, 0x00, 0x01, 0x00, 0x00, 0x00, 0xa0, 0xa8, 0x01, 0x00


	//----- nvinfo : EIATTR_MERCURY_ISA_VERSION
	.align		4
.L_39:
        /*416c*/ 	.byte	0x03, 0x5f
        /*416e*/ 	.short	0x0101


	//----- nvinfo : EIATTR_EXIT_INSTR_OFFSETS
	.align		4
        /*4170*/ 	.byte	0x04, 0x1c
        /*4172*/ 	.short	(.L_41 - .L_40)


	//   ....[0]....
.L_40:
        /*4174*/ 	.word	0x0001e9b0


	//   ....[1]....
        /*4178*/ 	.word	0x0001e9e0


	//----- nvinfo : EIATTR_REQNTID
	.align		4
.L_41:
        /*417c*/ 	.byte	0x04, 0x10
        /*417e*/ 	.short	(.L_43 - .L_42)
.L_42:
        /*4180*/ 	.word	0x00000080
        /*4184*/ 	.word	0x00000001
        /*4188*/ 	.word	0x00000001


	//----- nvinfo : EIATTR_CBANK_PARAM_SIZE
	.align		4
.L_43:
        /*418c*/ 	.byte	0x03, 0x19
        /*418e*/ 	.short	0x0050


	//----- nvinfo : EIATTR_PARAM_CBANK
	.align		4
        /*4190*/ 	.byte	0x04, 0x0a
        /*4192*/ 	.short	(.L_45 - .L_44)
	.align		4
.L_44:
        /*4194*/ 	.word	index@(.nv.constant0.matmul_kernel)
        /*4198*/ 	.short	0x0210
        /*419a*/ 	.short	0x0050


	//----- nvinfo : EIATTR_SW_WAR
	.align		4
.L_45:
        /*419c*/ 	.byte	0x04, 0x36
        /*419e*/ 	.short	(.L_47 - .L_46)
.L_46:
        /*41a0*/ 	.word	0x00000008
.L_47:


//--------------------- .nv.callgraph             --------------------------
	.section	.nv.callgraph,"",@"SHT_CUDA_CALLGRAPH"
	.align	4
	.sectionentsize	8
	.align		4
        /*0000*/ 	.word	0x00000000
	.align		4
        /*0004*/ 	.word	0xffffffff
	.align		4
        /*0008*/ 	.word	0x00000000
	.align		4
        /*000c*/ 	.word	0xfffffffe
	.align		4
        /*0010*/ 	.word	0x00000000
	.align		4
        /*0014*/ 	.word	0xfffffffd
	.align		4
        /*0018*/ 	.word	0x00000000
	.align		4
        /*001c*/ 	.word	0xfffffffc


//--------------------- .text.matmul_kernel       --------------------------
	.section	.text.matmul_kernel,"ax",@progbits
	.align	128
        .global         matmul_kernel
        .type           matmul_kernel,@function
        .size           matmul_kernel,(.L_x_3 - matmul_kernel)
        .other          matmul_kernel,@"STO_CUDA_ENTRY STV_DEFAULT"
matmul_kernel:
.text.matmul_kernel:
[----:B------:R-:W0:Y:S08]  /*0000*/  LDC R1, c[0x0][0x28] ;  /* 0x00000a00ff017b82 */ /* 0x000e300000000800 */
[----:B------:R-:W1:Y:S01]  /*0010*/  LDC.64 R158, c[0x0][0x228] ;  /* 0x00008a00ff9e7b82 */ /* 0x000e620000000a00 */
[----:B0-----:R-:W-:Y:S01]  /*0020*/  VIADD R1, R1, 0xfffff6f0 ;  /* 0xfffff6f001017836 */ /* 0x001fe20000000000 */
[----:B------:R-:W-:-:S02]  /*0030*/  CS2R R24, SRZ ;  /* 0x0000000000187805 */ /* 0x000fc4000001ff00 */
[----:B------:R-:W-:Y:S02]  /*0040*/  CS2R R26, SRZ ;  /* 0x00000000001a7805 */ /* 0x000fe4000001ff00 */
[----:B------:R-:W-:Y:S02]  /*0050*/  CS2R R28, SRZ ;  /* 0x00000000001c7805 */ /* 0x000fe4000001ff00 */
[----:B------:R-:W-:Y:S02]  /*0060*/  CS2R R30, SRZ ;  /* 0x00000000001e7805 */ /* 0x000fe4000001ff00 */
[----:B------:R-:W-:Y:S02]  /*0070*/  CS2R R32, SRZ ;  /* 0x0000000000207805 */ /* 0x000fe4000001ff00 */
[----:B------:R-:W-:Y:S01]  /*0080*/  CS2R R34, SRZ ;  /* 0x0000000000227805 */ /* 0x000fe2000001ff00 */
[----:B------:R-:W0:Y:S01]  /*0090*/  S2UR UR4, SR_CTAID.X ;  /* 0x00000000000479c3 */ /* 0x000e220000002500 */
[----:B------:R-:W-:-:S02]  /*00a0*/  CS2R R36, SRZ ;  /* 0x0000000000247805 */ /* 0x000fc4000001ff00 */
[----:B------:R-:W-:Y:S02]  /*00b0*/  CS2R R38, SRZ ;  /* 0x0000000000267805 */ /* 0x000fe4000001ff00 */
[----:B------:R-:W-:Y:S02]  /*00c0*/  CS2R R40, SRZ ;  /* 0x0000000000287805 */ /* 0x000fe4000001ff00 */
[----:B------:R-:W-:Y:S02]  /*00d0*/  CS2R R42, SRZ ;  /* 0x00000000002a7805 */ /* 0x000fe4000001ff00 */
[----:B------:R-:W-:Y:S02]  /*00e0*/  CS2R R44, SRZ ;  /* 0x00000000002c7805 */ /* 0x000fe4000001ff00 */
[----:B------:R-:W-:Y:S02]  /*00f0*/  CS2R R46, SRZ ;  /* 0x00000000002e7805 */ /* 0x000fe4000001ff00 */
[----:B------:R-:W-:Y:S01]  /*0100*/  CS2R R48, SRZ ;  /* 0x0000000000307805 */ /* 0x000fe2000001ff00 */
[----:B------:R-:W2:Y:S01]  /*0110*/  S2UR UR7, SR_CgaCtaId ;  /* 0x00000000000779c3 */ /* 0x000ea20000008800 */
[----:B------:R-:W-:-:S02]  /*0120*/  CS2R R50, SRZ ;  /* 0x0000000000327805 */ /* 0x000fc4000001ff00 */
[----:B------:R-:W-:Y:S02]  /*0130*/  CS2R R52, SRZ ;  /* 0x0000000000347805 */ /* 0x000fe4000001ff00 */
[----:B------:R-:W-:Y:S02]  /*0140*/  CS2R R54, SRZ ;  /* 0x0000000000367805 */ /* 0x000fe4000001ff00 */
[----:B------:R-:W-:Y:S02]  /*0150*/  CS2R R56, SRZ ;  /* 0x0000000000387805 */ /* 0x000fe4000001ff00 */
[----:B------:R-:W-:Y:S02]  /*0160*/  CS2R R58, SRZ ;  /* 0x00000000003a7805 */ /* 0x000fe4000001ff00 */
[----:B------:R-:W-:Y:S02]  /*0170*/  CS2R R60, SRZ ;  /* 0x00000000003c7805 */ /* 0x000fe4000001ff00 */
[----:B------:R-:W-:Y:S01]  /*0180*/  CS2R R62, SRZ ;  /* 0x00000000003e7805 */ /* 0x000fe2000001ff00 */
[----:B-1----:R-:W-:Y:S01]  /*0190*/  VIADD R0, R159, 0x7f ;  /* 0x0000007f9f007836 */ /* 0x002fe20000000000 */
[----:B------:R-:W1:Y:S01]  /*01a0*/  LDC R20, c[0x0][0x230] ;  /* 0x00008c00ff147b82 */ /* 0x000e620000000800 */
[----:B------:R-:W-:-:S02]  /*01b0*/  CS2R R64, SRZ ;  /* 0x0000000000407805 */ /* 0x000fc4000001ff00 */
[----:B------:R-:W-:Y:S02]  /*01c0*/  CS2R R66, SRZ ;  /* 0x0000000000427805 */ /* 0x000fe4000001ff00 */
[----:B------:R-:W-:Y:S02]  /*01d0*/  CS2R R68, SRZ ;  /* 0x0000000000447805 */ /* 0x000fe4000001ff00 */
[----:B------:R-:W-:Y:S02]  /*01e0*/  SHF.R.S32.HI R3, RZ, 0x1f, R0 ;  /* 0x0000001fff037819 */ /* 0x000fe40000011400 */
[----:B------:R-:W-:Y:S02]  /*01f0*/  CS2R R70, SRZ ;  /* 0x0000000000467805 */ /* 0x000fe4000001ff00 */
[----:B------:R-:W-:Y:S02]  /*0200*/  CS2R R72, SRZ ;  /* 0x0000000000487805 */ /* 0x000fe4000001ff00 */
[----:B0-----:R-:W-:Y:S01]  /*0210*/  I2FP.F32.U32 R5, UR4 ;  /* 0x0000000400057c45 */ /* 0x001fe20008201000 */
[----:B------:R-:W-:Y:S01]  /*0220*/  ULDC UR4, c[0x0][0x150] ;  /* 0x0000540000047ab9 */ /* 0x000fe20000000800 */
[----:B------:R-:W-:-:S02]  /*0230*/  LEA.HI R3, R3, R0, RZ, 0x7 ;  /* 0x0000000003037211 */ /* 0x000fc400078f38ff */
[----:B------:R-:W-:Y:S02]  /*0240*/  CS2R R74, SRZ ;  /* 0x00000000004a7805 */ /* 0x000fe4000001ff00 */
[----:B------:R-:W-:Y:S01]  /*0250*/  CS2R R76, SRZ ;  /* 0x00000000004c7805 */ /* 0x000fe2000001ff00 */
[----:B------:R-:W-:Y:S01]  /*0260*/  FMUL R5, R5, UR4 ;  /* 0x0000000405057c20 */ /* 0x000fe20008400000 */
[----:B------:R-:W-:Y:S01]  /*0270*/  SHF.R.S32.HI R3, RZ, 0x7, R3 ;  /* 0x00000007ff037819 */ /* 0x000fe20000011403 */
[----:B------:R-:W-:Y:S01]  /*0280*/  UMOV UR4, 0x400 ;  /* 0x0000040000047882 */ /* 0x000fe20000000000 */
[----:B--2---:R-:W-:Y:S01]  /*0290*/  USHF.L.U32 UR6, UR7, 0x7, URZ ;  /* 0x0000000707067899 */ /* 0x004fe2000800063f */
[----:B------:R-:W-:Y:S01]  /*02a0*/  CS2R R78, SRZ ;  /* 0x00000000004e7805 */ /* 0x000fe2000001ff00 */
[----:B------:R-:W-:Y:S01]  /*02b0*/  ULEA UR4, UR7, UR4, 0x18 ;  /* 0x0000000407047291 */ /* 0x000fe2000f8ec03f */
[----:B------:R-:W-:Y:S01]  /*02c0*/  IMAD.SHL.U32 R4, R3, 0x8, RZ ;  /* 0x0000000803047824 */ /* 0x000fe200078e00ff */
[----:B------:R-:W0:Y:S01]  /*02d0*/  F2I.U32.TRUNC.NTZ R5, R5 ;  /* 0x0000000500057305 */ /* 0x000e22000020f000 */
[----:B------:R-:W-:Y:S01]  /*02e0*/  ULOP3.LUT UR6, UR6, 0x180, URZ, 0xc0, !UPT ;  /* 0x0000018006067892 */ /* 0x000fe2000f8ec03f */
[----:B------:R-:W-:-:S02]  /*02f0*/  CS2R R80, SRZ ;  /* 0x0000000000507805 */ /* 0x000fc4000001ff00 */
[----:B------:R-:W-:Y:S02]  /*0300*/  CS2R R82, SRZ ;  /* 0x0000000000527805 */ /* 0x000fe4000001ff00 */
[----:B------:R-:W-:Y:S01]  /*0310*/  IABS R7, R4 ;  /* 0x0000000400077213 */ /* 0x000fe20000000000 */
[----:B-1----:R-:W-:Y:S01]  /*0320*/  VIADD R20, R20, 0x7f ;  /* 0x0000007f14147836 */ /* 0x002fe20000000000 */
[----:B------:R-:W-:Y:S02]  /*0330*/  CS2R R84, SRZ ;  /* 0x0000000000547805 */ /* 0x000fe4000001ff00 */
[----:B------:R-:W-:Y:S01]  /*0340*/  CS2R R86, SRZ ;  /* 0x0000000000567805 */ /* 0x000fe2000001ff00 */
[----:B------:R-:W1:Y:S01]  /*0350*/  I2F.RP R0, R7 ;  /* 0x0000000700007306 */ /* 0x000e620000209400 */
[----:B0-----:R-:W-:-:S07]  /*0360*/  IABS R11, R5 ;  /* 0x00000005000b7213 */ /* 0x001fce0000000000 */
[----:B-1----:R-:W0:Y:S02]  /*0370*/  MUFU.RCP R0, R0 ;  /* 0x0000000000007308 */ /* 0x002e240000001000 */
[----:B0-----:R-:W-:Y:S01]  /*0380*/  VIADD R2, R0, 0xffffffe ;  /* 0x0ffffffe00027836 */ /* 0x001fe20000000000 */
[----:B------:R-:W-:-:S05]  /*0390*/  IABS R0, R4 ;  /* 0x0000000400007213 */ /* 0x000fca0000000000 */
[----:B------:R0:W1:Y:S01]  /*03a0*/  F2I.FTZ.U32.TRUNC.NTZ R3, R2 ;  /* 0x0000000200037305 */ /* 0x000062000021f000 */
[----:B------:R-:W-:Y:S02]  /*03b0*/  IMAD.MOV R0, RZ, RZ, -R0 ;  /* 0x000000ffff007224 */ /* 0x000fe400078e0a00 */
[----:B0-----:R-:W-:Y:S02]  /*03c0*/  IMAD.MOV.U32 R2, RZ, RZ, RZ ;  /* 0x000000ffff027224 */ /* 0x001fe400078e00ff */
[----:B-1----:R-:W-:-:S04]  /*03d0*/  IMAD.MOV R6, RZ, RZ, -R3 ;  /* 0x000000ffff067224 */ /* 0x002fc800078e0a03 */
[----:B------:R-:W-:-:S04]  /*03e0*/  IMAD R9, R6, R7, RZ ;  /* 0x0000000706097224 */ /* 0x000fc800078e02ff */
[----:B------:R-:W-:-:S06]  /*03f0*/  IMAD.HI.U32 R2, R3, R9, R2 ;  /* 0x0000000903027227 */ /* 0x000fcc00078e0002 */
[----:B------:R-:W-:-:S04]  /*0400*/  IMAD.HI.U32 R2, R2, R11, RZ ;  /* 0x0000000b02027227 */ /* 0x000fc800078e00ff */
[----:B------:R-:W-:-:S05]  /*0410*/  IMAD R0, R2, R0, R11 ;  /* 0x0000000002007224 */ /* 0x000fca00078e020b */
[----:B------:R-:W-:-:S13]  /*0420*/  ISETP.GT.U32.AND P1, PT, R7, R0, PT ;  /* 0x000000000700720c */ /* 0x000fda0003f24070 */
[----:B------:R-:W-:Y:S02]  /*0430*/  @!P1 IMAD.IADD R0, R0, 0x1, -R7 ;  /* 0x0000000100009824 */ /* 0x000fe400078e0a07 */
[----:B------:R-:W-:Y:S01]  /*0440*/  @!P1 VIADD R2, R2, 0x1 ;  /* 0x0000000102029836 */ /* 0x000fe20000000000 */
[----:B------:R-:W-:Y:S02]  /*0450*/  ISETP.NE.AND P1, PT, R4, RZ, PT ;  /* 0x000000ff0400720c */ /* 0x000fe40003f25270 */
[----:B------:R-:W-:Y:S02]  /*0460*/  ISETP.GE.U32.AND P0, PT, R0, R7, PT ;  /* 0x000000070000720c */ /* 0x000fe40003f06070 */
[----:B------:R-:W-:-:S04]  /*0470*/  LOP3.LUT R0, R5, R4, RZ, 0x3c, !PT ;  /* 0x0000000405007212 */ /* 0x000fc800078e3cff */
[----:B------:R-:W-:Y:S01]  /*0480*/  ISETP.GE.AND P2, PT, R0, RZ, PT ;  /* 0x000000ff0000720c */ /* 0x000fe20003f46270 */
[----:B------:R-:W-:-:S05]  /*0490*/  VIADD R0, R158, 0x1ff ;  /* 0x000001ff9e007836 */ /* 0x000fca0000000000 */
[----:B------:R-:W-:Y:S01]  /*04a0*/  SHF.R.S32.HI R3, RZ, 0x1f, R0 ;  /* 0x0000001fff037819 */ /* 0x000fe20000011400 */
[----:B------:R-:W-:-:S03]  /*04b0*/  @P0 VIADD R2, R2, 0x1 ;  /* 0x0000000102020836 */ /* 0x000fc60000000000 */
[----:B------:R-:W-:-:S03]  /*04c0*/  LEA.HI R3, R3, R0, RZ, 0x9 ;  /* 0x0000000003037211 */ /* 0x000fc600078f48ff */
[----:B------:R-:W-:Y:S01]  /*04d0*/  @!P2 IMAD.MOV R2, RZ, RZ, -R2 ;  /* 0x000000ffff02a224 */ /* 0x000fe200078e0a02 */
[----:B------:R-:W-:-:S05]  /*04e0*/  @!P1 LOP3.LUT R2, RZ, R4, RZ, 0x33, !PT ;  /* 0x00000004ff029212 */ /* 0x000fca00078e33ff */
[----:B------:R-:W-:Y:S02]  /*04f0*/  IMAD.SHL.U32 R6, R2, 0x8, RZ ;  /* 0x0000000802067824 */ /* 0x000fe400078e00ff */
[----:B------:R-:W-:-:S03]  /*0500*/  IMAD.MOV R2, RZ, RZ, -R2 ;  /* 0x000000ffff027224 */ /* 0x000fc600078e0a02 */
[----:B------:R-:W-:Y:S01]  /*0510*/  LEA.HI.SX32 R3, R3, -R6, 0x17 ;  /* 0x8000000603037211 */ /* 0x000fe200078fbaff */
[----:B------:R-:W-:-:S03]  /*0520*/  IMAD R4, R4, R2, R5 ;  /* 0x0000000204047224 */ /* 0x000fc600078e0205 */
[----:B------:R-:W-:Y:S02]  /*0530*/  VIMNMX R11, R3, 0x8, PT ;  /* 0x00000008030b7848 */ /* 0x000fe40003fe0100 */
[----:B------:R-:W-:Y:S02]  /*0540*/  IABS R9, R4 ;  /* 0x0000000400097213 */ /* 0x000fe40000000000 */
[----:B------:R-:W-:-:S04]  /*0550*/  IABS R7, R11 ;  /* 0x0000000b00077213 */ /* 0x000fc80000000000 */
[----:B------:R-:W0:Y:S08]  /*0560*/  I2F.RP R0, R7 ;  /* 0x0000000700007306 */ /* 0x000e300000209400 */
[----:B0-----:R-:W0:Y:S02]  /*0570*/  MUFU.RCP R0, R0 ;  /* 0x0000000000007308 */ /* 0x001e240000001000 */
[----:B0-----:R-:W-:-:S06]  /*0580*/  VIADD R3, R0, 0xffffffe ;  /* 0x0ffffffe00037836 */ /* 0x001fcc0000000000 */
[----:B------:R-:W0:Y:S02]  /*0590*/  F2I.FTZ.U32.TRUNC.NTZ R3, R3 ;  /* 0x0000000300037305 */ /* 0x000e24000021f000 */
[----:B0-----:R-:W-:-:S04]  /*05a0*/  IMAD.MOV R8, RZ, RZ, -R3 ;  /* 0x000000ffff087224 */ /* 0x001fc800078e0a03 */
[----:B------:R-:W-:Y:S01]  /*05b0*/  IMAD.MOV.U32 R2, RZ, RZ, R8 ;  /* 0x000000ffff027224 */ /* 0x000fe200078e0008 */
[----:B------:R-:W-:-:S03]  /*05c0*/  IABS R8, R11 ;  /* 0x0000000b00087213 */ /* 0x000fc60000000000 */
[----:B------:R-:W-:Y:S02]  /*05d0*/  IMAD R5, R2, R7, RZ ;  /* 0x0000000702057224 */ /* 0x000fe400078e02ff */
[----:B------:R-:W-:Y:S02]  /*05e0*/  IMAD.MOV.U32 R2, RZ, RZ, RZ ;  /* 0x000000ffff027224 */ /* 0x000fe400078e00ff */
[----:B------:R-:W-:Y:S02]  /*05f0*/  IMAD.MOV R0, RZ, RZ, -R8 ;  /* 0x000000ffff007224 */ /* 0x000fe400078e0a08 */
[----:B------:R-:W-:Y:S02]  /*0600*/  IMAD.HI.U32 R2, R3, R5, R2 ;  /* 0x0000000503027227 */ /* 0x000fe400078e0002 */
[----:B------:R-:W0:Y:S04]  /*0610*/  S2R R3, SR_TID.X ;  /* 0x0000000000037919 */ /* 0x000e280000002100 */
[----:B------:R-:W-:-:S04]  /*0620*/  IMAD.HI.U32 R2, R2, R9, RZ ;  /* 0x0000000902027227 */ /* 0x000fc800078e00ff */
[----:B------:R-:W-:-:S05]  /*0630*/  IMAD R0, R2, R0, R9 ;  /* 0x0000000002007224 */ /* 0x000fca00078e0209 */
[----:B------:R-:W-:-:S13]  /*0640*/  ISETP.GT.U32.AND P1, PT, R7, R0, PT ;  /* 0x000000000700720c */ /* 0x000fda0003f24070 */
[----:B------:R-:W-:Y:S02]  /*0650*/  @!P1 IMAD.IADD R0, R0, 0x1, -R7 ;  /* 0x0000000100009824 */ /* 0x000fe400078e0a07 */
[----:B------:R-:W-:Y:S01]  /*0660*/  @!P1 VIADD R2, R2, 0x1 ;  /* 0x0000000102029836 */ /* 0x000fe20000000000 */
[----:B------:R-:W-:Y:S02]  /*0670*/  ISETP.NE.AND P1, PT, R11, RZ, PT ;  /* 0x000000ff0b00720c */ /* 0x000fe40003f25270 */
[----:B------:R-:W-:Y:S02]  /*0680*/  ISETP.GE.U32.AND P0, PT, R0, R7, PT ;  /* 0x000000070000720c */ /* 0x000fe40003f06070 */
[----:B------:R-:W-:Y:S02]  /*0690*/  LOP3.LUT R0, R4, R11, RZ, 0x3c, !PT ;  /* 0x0000000b04007212 */ /* 0x000fe400078e3cff */
[----:B0-----:R-:W-:Y:S02]  /*06a0*/  LOP3.LUT R204, R3, 0x7f, RZ, 0xc0, !PT ;  /* 0x0000007f03cc7812 */ /* 0x001fe400078ec0ff */
[----:B------:R-:W-:-:S07]  /*06b0*/  ISETP.GE.AND P2, PT, R0, RZ, PT ;  /* 0x000000ff0000720c */ /* 0x000fce0003f46270 */
[----:B------:R-:W-:Y:S01]  /*06c0*/  @P0 VIADD R2, R2, 0x1 ;  /* 0x0000000102020836 */ /* 0x000fe20000000000 */
[----:B------:R-:W-:-:S05]  /*06d0*/  ISETP.GE.AND P0, PT, R20, 0x80, PT ;  /* 0x000000801400780c */ /* 0x000fca0003f06270 */
[----:B------:R-:W-:Y:S01]  /*06e0*/  @!P2 IMAD.MOV R2, RZ, RZ, -R2 ;  /* 0x000000ffff02a224 */ /* 0x000fe200078e0a02 */
[----:B------:R-:W-:-:S05]  /*06f0*/  @!P1 LOP3.LUT R2, RZ, R11, RZ, 0x33, !PT ;  /* 0x0000000bff029212 */ /* 0x000fca00078e33ff */
[----:B------:R-:W-:-:S04]  /*0700*/  IMAD.MOV R0, RZ, RZ, -R2 ;  /* 0x000000ffff007224 */ /* 0x000fc800078e0a02 */
[----:B------:R-:W-:-:S04]  /*0710*/  IMAD R0, R11, R0, R4 ;  /* 0x000000000b007224 */ /* 0x000fc800078e0204 */
[----:B------:R-:W-:-:S05]  /*0720*/  IMAD.IADD R0, R6, 0x1, R0 ;  /* 0x0000000106007824 */ /* 0x000fca00078e0200 */
[----:B------:R-:W-:Y:S01]  /*0730*/  R2UR UR5, R0 ;  /* 0x00000000000572ca */ /* 0x000fe200000e0000 */
[----:B------:R-:W-:-:S04]  /*0740*/  IMAD.SHL.U32 R0, R2, 0x80, RZ ;  /* 0x0000008002007824 */ /* 0x000fc800078e00ff */
[C---:B------:R-:W-:Y:S02]  /*0750*/  VIADD R94, R0.reuse, 0x1 ;  /* 0x00000001005e7836 */ /* 0x040fe40000000000 */
[C---:B------:R-:W-:Y:S02]  /*0760*/  VIADD R92, R0.reuse, 0x2 ;  /* 0x00000002005c7836 */ /* 0x040fe40000000000 */
[C---:B------:R-:W-:Y:S02]  /*0770*/  VIADD R90, R0.reuse, 0x3 ;  /* 0x00000003005a7836 */ /* 0x040fe40000000000 */
[C---:B------:R-:W-:Y:S02]  /*0780*/  VIADD R88, R0.reuse, 0x4 ;  /* 0x0000000400587836 */ /* 0x040fe40000000000 */
[----:B------:R-:W-:Y:S01]  /*0790*/  ULEA UR5, UR5, UR6, 0x9 ;  /* 0x0000000605057291 */ /* 0x000fe2000f8e483f */
[C---:B------:R-:W-:Y:S02]  /*07a0*/  VIADD R18, R0.reuse, 0x5 ;  /* 0x0000000500127836 */ /* 0x040fe40000000000 */
[----:B------:R-:W-:Y:S01]  /*07b0*/  ULDC.64 UR6, c[0x0][0x208] ;  /* 0x0000820000067ab9 */ /* 0x000fe20000000a00 */
[----:B------:R-:W-:-:S02]  /*07c0*/  VIADD R16, R0, 0x6 ;  /* 0x0000000600107836 */ /* 0x000fc40000000000 */
[----:B------:R-:W-:Y:S02]  /*07d0*/  VIADD R203, R204, UR5 ;  /* 0x00000005cccb7c36 */ /* 0x000fe40008000000 */
[C---:B------:R-:W-:Y:S02]  /*07e0*/  VIADD R96, R0.reuse, 0x7 ;  /* 0x0000000700607836 */ /* 0x040fe40000000000 */
[C---:B------:R-:W-:Y:S01]  /*07f0*/  VIADD R100, R0.reuse, 0x8 ;  /* 0x0000000800647836 */ /* 0x040fe20000000000 */
[----:B------:R0:W-:Y:S01]  /*0800*/  STL [R1+0x848], R203 ;  /* 0x000848cb01007387 */ /* 0x0001e20000100800 */
[C---:B------:R-:W-:Y:S02]  /*0810*/  VIADD R104, R0.reuse, 0x9 ;  /* 0x0000000900687836 */ /* 0x040fe40000000000 */
[C---:B------:R-:W-:Y:S02]  /*0820*/  VIADD R106, R0.reuse, 0xa ;  /* 0x0000000a006a7836 */ /* 0x040fe40000000000 */
[----:B------:R-:W-:-:S02]  /*0830*/  VIADD R102, R0, 0xb ;  /* 0x0000000b00667836 */ /* 0x000fc40000000000 */
[C---:B------:R-:W-:Y:S02]  /*0840*/  VIADD R98, R0.reuse, 0xc ;  /* 0x0000000c00627836 */ /* 0x040fe40000000000 */
[C---:B------:R-:W-:Y:S02]  /*0850*/  VIADD R21, R0.reuse, 0xd ;  /* 0x0000000d00157836 */ /* 0x040fe40000000000 */
[C---:B------:R-:W-:Y:S02]  /*0860*/  VIADD R19, R0.reuse, 0xe ;  /* 0x0000000e00137836 */ /* 0x040fe40000000000 */
        /* <DEDUP_REMOVED lines=112> */
[----:B------:R-:W-:Y:S01]  /*0f70*/  VIADD R202, R0, 0x7f ;  /* 0x0000007f00ca7836 */ /* 0x000fe20000000000 */
[----:B0-----:R-:W-:Y:S06]  /*0f80*/  @!P0 BRA `(.L_x_0) ;  /* 0x0000019800448947 */ /* 0x001fec0003800000 */
[----:B------:R-:W-:Y:S01]  /*0f90*/  IABS R24, R158 ;  /* 0x0000009e00187213 */ /* 0x000fe20000000000 */
[----:B------:R-:W-:Y:S01]  /*0fa0*/  ULDC UR60, c[0x0][0x23c] ;  /* 0x00008f00003c7ab9 */ /* 0x000fe20000000800 */
[----:B------:R-:W-:Y:S01]  /*0fb0*/  IABS R6, R159 ;  /* 0x0000009f00067213 */ /* 0x000fe20000000000 */
[----:B------:R-:W-:Y:S01]  /*0fc0*/  ULDC UR10, c[0x0][0x240] ;  /* 0x00009000000a7ab9 */ /* 0x000fe20000000800 */
[----:B------:R-:W0:Y:S01]  /*0fd0*/  I2F.RP R3, R24 ;  /* 0x0000001800037306 */ /* 0x000e220000209400 */
[----:B------:R-:W-:Y:S01]  /*0fe0*/  IABS R245, R0 ;  /* 0x0000000000f57213 */ /* 0x000fe20000000000 */
[----:B------:R-:W-:Y:S01]  /*0ff0*/  ULDC.64 UR8, c[0x0][0x218] ;  /* 0x0000860000087ab9 */ /* 0x000fe20000000a00 */
[----:B------:R-:W-:Y:S01]  /*1000*/  IABS R217, R202 ;  /* 0x000000ca00d97213 */ /* 0x000fe20000000000 */
[----:B------:R-:W-:Y:S01]  /*1010*/  ULDC UR5, c[0x0][0x234] ;  /* 0x00008d0000057ab9 */ /* 0x000fe20000000800 */
[----:B------:R-:W-:Y:S01]  /*1020*/  IABS R227, R200 ;  /* 0x000000c800e37213 */ /* 0x000fe20000000000 */
[----:B------:R-:W-:Y:S01]  /*1030*/  USHF.R.U32.HI UR36, URZ, 0x4, UR4 ;  /* 0x000000043f247899 */ /* 0x000fe20008011604 */
[----:B------:R-:W-:Y:S01]  /*1040*/  IABS R243, R201 ;  /* 0x000000c900f37213 */ /* 0x000fe20000000000 */
[----:B------:R-:W1:Y:S01]  /*1050*/  I2F.RP R9, R6 ;  /* 0x0000000600097306 */ /* 0x000e620000209400 */
[----:B------:R-:W-:Y:S01]  /*1060*/  ISETP.GE.AND P2, PT, R203, RZ, PT ;  /* 0x000000ffcb00720c */ /* 0x000fe20003f46270 */
[----:B------:R-:W-:Y:S01]  /*1070*/  USGXT.U32 UR36, UR36, 0xe ;  /* 0x0000000e2424789a */ /* 0x000fe20008000000 */
[----:B------:R-:W-:Y:S01]  /*1080*/  IABS R231, R199 ;  /* 0x000000c700e77213 */ /* 0x000fe20000000000 */
[----:B------:R-:W-:Y:S01]  /*1090*/  UMOV UR39, 0x40000040 ;  /* 0x4000004000277882 */ /* 0x000fe20000000000 */
[----:B------:R-:W-:Y:S01]  /*10a0*/  IABS R241, R197 ;  /* 0x000000c500f17213 */ /* 0x000fe20000000000 */
[----:B------:R-:W-:Y:S01]  /*10b0*/  UIADD3 UR11, UP0, UR36, 0x80, URZ ;  /* 0x00000080240b7890 */ /* 0x000fe2000ff1e03f */
[----:B------:R-:W-:Y:S01]  /*10c0*/  IABS R237, R196 ;  /* 0x000000c400ed7213 */ /* 0x000fe20000000000 */
[----:B0-----:R-:W0:Y:S01]  /*10d0*/  MUFU.RCP R3, R3 ;  /* 0x0000000300037308 */ /* 0x001e220000001000 */
[----:B------:R-:W-:-:S02]  /*10e0*/  IABS R247, R198 ;  /* 0x000000c600f77213 */ /* 0x000fc40000000000 */
[----:B------:R-:W-:Y:S02]  /*10f0*/  IABS R233, R191 ;  /* 0x000000bf00e97213 */ /* 0x000fe40000000000 */
[----:B------:R-:W-:Y:S02]  /*1100*/  IABS R235, R195 ;  /* 0x000000c300eb7213 */ /* 0x000fe40000000000 */
[----:B------:R-:W-:Y:S01]  /*1110*/  ISETP.GE.AND P3, PT, R202, RZ, PT ;  /* 0x000000ffca00720c */ /* 0x000fe20003f66270 */
[----:B-1----:R-:W1:Y:S01]  /*1120*/  MUFU.RCP R9, R9 ;  /* 0x0000000900097308 */ /* 0x002e620000001000 */
[----:B------:R-:W-:Y:S02]  /*1130*/  IABS R225, R192 ;  /* 0x000000c000e17213 */ /* 0x000fe40000000000 */
[----:B------:R-:W-:Y:S02]  /*1140*/  ISETP.GE.AND P1, PT, R200, RZ, PT ;  /* 0x000000ffc800720c */ /* 0x000fe40003f26270 */
[----:B------:R-:W-:-:S02]  /*1150*/  IABS R223, R193 ;  /* 0x000000c100df7213 */ /* 0x000fc40000000000 */
[----:B------:R-:W-:Y:S01]  /*1160*/  ISETP.GE.AND P4, PT, R201, RZ, PT ;  /* 0x000000ffc900720c */ /* 0x000fe20003f86270 */
[----:B0-----:R-:W-:Y:S01]  /*1170*/  VIADD R12, R3, 0xffffffe ;  /* 0x0ffffffe030c7836 */ /* 0x001fe20000000000 */
[----:B------:R-:W-:Y:S02]  /*1180*/  IABS R3, R203 ;  /* 0x000000cb00037213 */ /* 0x000fe40000000000 */
[----:B------:R-:W-:Y:S01]  /*1190*/  IABS R221, R194 ;  /* 0x000000c200dd7213 */ /* 0x000fe20000000000 */
[----:B------:R0:W2:Y:S01]  /*11a0*/  F2I.FTZ.U32.TRUNC.NTZ R13, R12 ;  /* 0x0000000c000d7305 */ /* 0x0000a2000021f000 */
[----:B------:R-:W-:Y:S02]  /*11b0*/  IABS R219, R14 ;  /* 0x0000000e00db7213 */ /* 0x000fe40000000000 */
[----:B------:R-:W-:Y:S01]  /*11c0*/  IABS R213, R189 ;  /* 0x000000bd00d57213 */ /* 0x000fe20000000000 */
[----:B-1----:R-:W-:Y:S01]  /*11d0*/  VIADD R10, R9, 0xffffffe ;  /* 0x0ffffffe090a7836 */ /* 0x002fe20000000000 */
[----:B------:R-:W-:-:S02]  /*11e0*/  IABS R215, R190 ;  /* 0x000000be00d77213 */ /* 0x000fc40000000000 */
[----:B------:R-:W-:Y:S01]  /*11f0*/  IABS R211, R188 ;  /* 0x000000bc00d37213 */ /* 0x000fe20000000000 */
[----:B------:R1:W3:Y:S01]  /*1200*/  F2I.FTZ.U32.TRUNC.NTZ R11, R10 ;  /* 0x0000000a000b7305 */ /* 0x0002e2000021f000 */
[----:B0-----:R-:W-:Y:S01]  /*1210*/  IMAD.MOV.U32 R12, RZ, RZ, RZ ;  /* 0x000000ffff0c7224 */ /* 0x001fe200078e00ff */
[----:B------:R-:W-:Y:S02]  /*1220*/  IABS R209, R186 ;  /* 0x000000ba00d17213 */ /* 0x000fe40000000000 */
[----:B------:R-:W-:Y:S02]  /*1230*/  IABS R207, R187 ;  /* 0x000000bb00cf7213 */ /* 0x000fe40000000000 */
[----:B------:R-:W-:Y:S01]  /*1240*/  IABS R205, R183 ;  /* 0x000000b700cd7213 */ /* 0x000fe20000000000 */
[----:B--2---:R-:W-:Y:S01]  /*1250*/  IMAD.MOV R25, RZ, RZ, -R13 ;  /* 0x000000ffff197224 */ /* 0x004fe200078e0a0d */
[----:B------:R-:W-:Y:S01]  /*1260*/  IABS R203, R184 ;  /* 0x000000b800cb7213 */ /* 0x000fe20000000000 */
[----:B-1----:R-:W-:Y:S01]  /*1270*/  IMAD.MOV.U32 R10, RZ, RZ, RZ ;  /* 0x000000ffff0a7224 */ /* 0x002fe200078e00ff */
[----:B------:R-:W-:Y:S01]  /*1280*/  IABS R201, R185 ;  /* 0x000000b900c97213 */ /* 0x000fe20000000000 */
[----:B------:R-:W-:Y:S01]  /*1290*/  IMAD R25, R25, R24, RZ ;  /* 0x0000001819197224 */ /* 0x000fe200078e02ff */
[----:B------:R-:W-:-:S02]  /*12a0*/  IABS R27, R147 ;  /* 0x00000093001b7213 */ /* 0x000fc40000000000 */
[----:B------:R-:W-:Y:S01]  /*12b0*/  IABS R29, R149 ;  /* 0x00000095001d7213 */ /* 0x000fe20000000000 */
[----:B------:R-:W-:Y:S01]  /*12c0*/  IMAD.HI.U32 R13, R13, R25, R12 ;  /* 0x000000190d0d7227 */ /* 0x000fe200078e000c */
[----:B------:R-:W-:Y:S02]  /*12d0*/  IABS R31, R105 ;  /* 0x00000069001f7213 */ /* 0x000fe40000000000 */
[----:B------:R-:W-:Y:S01]  /*12e0*/  IABS R33, R99 ;  /* 0x0000006300217213 */ /* 0x000fe20000000000 */
[----:B---3--:R-:W-:Y:S01]  /*12f0*/  IMAD.MOV R9, RZ, RZ, -R11 ;  /* 0x000000ffff097224 */ /* 0x008fe200078e0a0b */
[----:B------:R-:W-:Y:S01]  /*1300*/  IABS R87, R91 ;  /* 0x0000005b00577213 */ /* 0x000fe20000000000 */
[----:B------:R-:W-:Y:S01]  /*1310*/  IMAD.HI.U32 R13, R13, R3, RZ ;  /* 0x000000030d0d7227 */ /* 0x000fe200078e00ff */
[----:B------:R-:W-:Y:S02]  /*1320*/  IABS R85, R89 ;  /* 0x0000005900557213 */ /* 0x000fe40000000000 */
[----:B------:R-:W-:Y:S01]  /*1330*/  IABS R83, R166 ;  /* 0x000000a600537213 */ /* 0x000fe20000000000 */
[----:B------:R-:W-:Y:S01]  /*1340*/  IMAD.MOV R13, RZ, RZ, -R13 ;  /* 0x000000ffff0d7224 */ /* 0x000fe200078e0a0d */
[----:B------:R-:W-:Y:S01]  /*1350*/  IABS R81, R160 ;  /* 0x000000a000517213 */ /* 0x000fe20000000000 */
[----:B------:R-:W-:Y:S01]  /*1360*/  IMAD R9, R9, R6, RZ ;  /* 0x0000000609097224 */ /* 0x000fe200078e02ff */
[----:B------:R-:W-:Y:S01]  /*1370*/  IABS R79, R162 ;  /* 0x000000a2004f7213 */ /* 0x000fe20000000000 */
[----:B------:R-:W-:Y:S01]  /*1380*/  IMAD R3, R24, R13, R3 ;  /* 0x0000000d18037224 */ /* 0x000fe200078e0203 */
[----:B------:R-:W-:Y:S01]  /*1390*/  IABS R77, R164 ;  /* 0x000000a4004d7213 */ /* 0x000fe20000000000 */
[----:B------:R-:W-:Y:S01]  /*13a0*/  IMAD.HI.U32 R9, R11, R9, R10 ;  /* 0x000000090b097227 */ /* 0x000fe200078e000a */
[----:B------:R-:W-:-:S02]  /*13b0*/  IABS R75, R154 ;  /* 0x0000009a004b7213 */ /* 0x000fc40000000000 */
[----:B------:R-:W-:Y:S02]  /*13c0*/  ISETP.GT.U32.AND P0, PT, R24, R3, PT ;  /* 0x000000031800720c */ /* 0x000fe40003f04070 */
[----:B------:R-:W-:Y:S01]  /*13d0*/  IABS R73, R156 ;  /* 0x0000009c00497213 */ /* 0x000fe20000000000 */
[C---:B------:R-:W-:Y:S01]  /*13e0*/  IMAD.HI.U32 R12, R9.reuse, R245, RZ ;  /* 0x000000f5090c7227 */ /* 0x040fe200078e00ff */
[----:B------:R-:W-:Y:S02]  /*13f0*/  IABS R71, R150 ;  /* 0x0000009600477213 */ /* 0x000fe40000000000 */
[----:B------:R-:W-:Y:S01]  /*1400*/  IABS R67, R148 ;  /* 0x0000009400437213 */ /* 0x000fe20000000000 */
[----:B------:R-:W-:Y:S01]  /*1410*/  IMAD.HI.U32 R10, R9, R217, RZ ;  /* 0x000000d9090a7227 */ /* 0x000fe200078e00ff */
[----:B------:R-:W-:Y:S02]  /*1420*/  IABS R69, R152 ;  /* 0x0000009800457213 */ /* 0x000fe40000000000 */
[----:B------:R-:W-:Y:S01]  /*1430*/  IABS R61, R146 ;  /* 0x00000092003d7213 */ /* 0x000fe20000000000 */
[----:B------:R-:W-:Y:S01]  /*1440*/  IMAD.MOV R12, RZ, RZ, -R12 ;  /* 0x000000ffff0c7224 */ /* 0x000fe200078e0a0c */
[----:B------:R-:W-:Y:S01]  /*1450*/  IABS R65, R142 ;  /* 0x0000008e00417213 */ /* 0x000fe20000000000 */
[----:B------:R-:W-:Y:S01]  /*1460*/  @!P0 IMAD.IADD R3, R3, 0x1, -R24 ;  /* 0x0000000103038824 */ /* 0x000fe200078e0a18 */
[----:B------:R-:W-:Y:S01]  /*1470*/  IABS R63, R144 ;  /* 0x00000090003f7213 */ /* 0x000fe20000000000 */
[----:B------:R-:W-:Y:S01]  /*1480*/  IMAD.MOV R10, RZ, RZ, -R10 ;  /* 0x000000ffff0a7224 */ /* 0x000fe200078e0a0a */
[----:B------:R-:W-:Y:S01]  /*1490*/  IABS R59, R2 ;  /* 0x00000002003b7213 */ /* 0x000fe20000000000 */
[----:B------:R-:W-:Y:S01]  /*14a0*/  IMAD R245, R6, R12, R245 ;  /* 0x0000000c06f57224 */ /* 0x000fe200078e02f5 */
[----:B------:R-:W-:Y:S01]  /*14b0*/  ISETP.GT.U32.AND P6, PT, R24, R3, PT ;  /* 0x000000031800720c */ /* 0x000fe20003fc4070 */
[C---:B------:R-:W-:Y:S01]  /*14c0*/  IMAD R217, R6.reuse, R10, R217 ;  /* 0x0000000a06d97224 */ /* 0x040fe200078e02d9 */
[----:B------:R-:W-:Y:S01]  /*14d0*/  IABS R57, R140 ;  /* 0x0000008c00397213 */ /* 0x000fe20000000000 */
[----:B------:R-:W-:Y:S01]  /*14e0*/  IMAD.HI.U32 R10, R9, R227, RZ ;  /* 0x000000e3090a7227 */ /* 0x000fe200078e00ff */
[----:B------:R-:W-:-:S02]  /*14f0*/  ISETP.GT.U32.AND P0, PT, R6, R245, PT ;  /* 0x000000f50600720c */ /* 0x000fc40003f04070 */
[----:B------:R-:W-:Y:S01]  /*1500*/  ISETP.GT.U32.AND P5, PT, R6, R217, PT ;  /* 0x000000d90600720c */ /* 0x000fe20003fa4070 */
[----:B------:R-:W-:Y:S01]  /*1510*/  IMAD.HI.U32 R11, R9, R243, RZ ;  /* 0x000000f3090b7227 */ /* 0x000fe200078e00ff */
[----:B------:R-:W-:Y:S02]  /*1520*/  IABS R53, R138 ;  /* 0x0000008a00357213 */ /* 0x000fe40000000000 */
[----:B------:R-:W-:Y:S01]  /*1530*/  IABS R51, R132 ;  /* 0x0000008400337213 */ /* 0x000fe20000000000 */
[----:B------:R-:W-:Y:S01]  /*1540*/  IMAD.MOV R13, RZ, RZ, -R10 ;  /* 0x000000ffff0d7224 */ /* 0x000fe200078e0a0a */
[----:B------:R-:W-:Y:S01]  /*1550*/  IABS R49, R134 ;  /* 0x0000008600317213 */ /* 0x000fe20000000000 */
[----:B------:R-:W-:Y:S01]  /*1560*/  @!P6 IMAD.IADD R3, R3, 0x1, -R24 ;  /* 0x000000010303e824 */ /* 0x000fe200078e0a18 */
[----:B------:R-:W-:Y:S01]  /*1570*/  ISETP.NE.AND P6, PT, R158, RZ, PT ;  /* 0x000000ff9e00720c */ /* 0x000fe20003fc5270 */
[----:B------:R-:W-:Y:S01]  /*1580*/  IMAD.MOV R11, RZ, RZ, -R11 ;  /* 0x000000ffff0b7224 */ /* 0x000fe200078e0a0b */
[----:B------:R-:W-:Y:S01]  /*1590*/  IABS R24, R172 ;  /* 0x000000ac00187213 */ /* 0x000fe20000000000 */
[--C-:B------:R-:W-:Y:S01]  /*15a0*/  @!P0 IMAD.IADD R245, R245, 0x1, -R6.reuse ;  /* 0x00000001f5f58824 */ /* 0x100fe200078e0a06 */
[----:B------:R-:W-:Y:S01]  /*15b0*/  IABS R55, R136 ;  /* 0x0000008800377213 */ /* 0x000fe20000000000 */
[----:B------:R-:W-:Y:S01]  /*15c0*/  @!P5 IMAD.IADD R217, R217, 0x1, -R6 ;  /* 0x00000001d9d9d824 */ /* 0x000fe200078e0a06 */
[----:B------:R-:W-:Y:S01]  /*15d0*/  IABS R45, R126 ;  /* 0x0000007e002d7213 */ /* 0x000fe20000000000 */
[C---:B------:R-:W-:Y:S01]  /*15e0*/  IMAD R227, R6.reuse, R13, R227 ;  /* 0x0000000d06e37224 */ /* 0x040fe200078e02e3 */
[C---:B------:R-:W-:Y:S01]  /*15f0*/  ISETP.GT.U32.AND P5, PT, R6.reuse, R245, PT ;  /* 0x000000f50600720c */ /* 0x040fe20003fa4070 */
[C---:B------:R-:W-:Y:S01]  /*1600*/  IMAD R243, R6.reuse, R11, R243 ;  /* 0x0000000b06f37224 */ /* 0x040fe200078e02f3 */
[----:B------:R-:W-:Y:S01]  /*1610*/  ISETP.GT.U32.AND P0, PT, R6, R217, PT ;  /* 0x000000d90600720c */ /* 0x000fe20003f04070 */
[----:B------:R-:W-:Y:S01]  /*1620*/  IMAD.HI.U32 R11, R9, R231, RZ ;  /* 0x000000e7090b7227 */ /* 0x000fe200078e00ff */
[----:B------:R-:W-:-:S02]  /*1630*/  IABS R47, R130 ;  /* 0x00000082002f7213 */ /* 0x000fc40000000000 */
[----:B------:R-:W-:Y:S01]  /*1640*/  IABS R41, R124 ;  /* 0x0000007c00297213 */ /* 0x000fe20000000000 */
[C---:B------:R-:W-:Y:S01]  /*1650*/  IMAD.HI.U32 R12, R9.reuse, R241, RZ ;  /* 0x000000f1090c7227 */ /* 0x040fe200078e00ff */
[----:B------:R-:W-:Y:S02]  /*1660*/  IABS R39, R122 ;  /* 0x0000007a00277213 */ /* 0x000fe40000000000 */
[----:B------:R-:W-:Y:S01]  /*1670*/  IABS R43, R128 ;  /* 0x00000080002b7213 */ /* 0x000fe20000000000 */
[----:B------:R-:W-:Y:S01]  /*1680*/  @!P2 IMAD.MOV R3, RZ, RZ, -R3 ;  /* 0x000000ffff03a224 */ /* 0x000fe200078e0a03 */
[----:B------:R-:W-:Y:S01]  /*1690*/  @!P6 LOP3.LUT R3, RZ, R158, RZ, 0x33, !PT ;  /* 0x0000009eff03e212 */ /* 0x000fe200078e33ff */
[----:B------:R-:W-:Y:S01]  /*16a0*/  IMAD.MOV R11, RZ, RZ, -R11 ;  /* 0x000000ffff0b7224 */ /* 0x000fe200078e0a0b */
[C---:B------:R-:W-:Y:S01]  /*16b0*/  ISETP.GT.U32.AND P6, PT, R6.reuse, R227, PT ;  /* 0x000000e30600720c */ /* 0x040fe20003fc4070 */
[----:B------:R-:W-:Y:S01]  /*16c0*/  IMAD.HI.U32 R10, R9, R237, RZ ;  /* 0x000000ed090a7227 */ /* 0x000fe200078e00ff */
[----:B------:R-:W-:-:S02]  /*16d0*/  ISETP.GT.U32.AND P2, PT, R6, R243, PT ;  /* 0x000000f30600720c */ /* 0x000fc40003f44070 */
[----:B------:R-:W-:Y:S01]  /*16e0*/  IABS R37, R118 ;  /* 0x0000007600257213 */ /* 0x000fe20000000000 */
[----:B------:R-:W-:Y:S01]  /*16f0*/  IMAD.MOV R12, RZ, RZ, -R12 ;  /* 0x000000ffff0c7224 */ /* 0x000fe200078e0a0c */
[----:B------:R-:W-:Y:S01]  /*1700*/  IABS R35, R120 ;  /* 0x0000007800237213 */ /* 0x000fe20000000000 */
[C---:B------:R-:W-:Y:S01]  /*1710*/  IMAD R231, R6.reuse, R11, R231 ;  /* 0x0000000b06e77224 */ /* 0x040fe200078e02e7 */
[----:B------:R-:W-:Y:S01]  /*1720*/  IABS R229, R98 ;  /* 0x0000006200e57213 */ /* 0x000fe20000000000 */
[----:B------:R-:W-:Y:S01]  /*1730*/  IMAD.MOV R10, RZ, RZ, -R10 ;  /* 0x000000ffff0a7224 */ /* 0x000fe200078e0a0a */
[----:B------:R-:W-:Y:S01]  /*1740*/  IABS R239, R102 ;  /* 0x0000006600ef7213 */ /* 0x000fe20000000000 */
[C---:B------:R-:W-:Y:S01]  /*1750*/  IMAD R241, R6.reuse, R12, R241 ;  /* 0x0000000c06f17224 */ /* 0x040fe200078e02f1 */
[----:B------:R-:W-:Y:S01]  /*1760*/  IABS R249, R106 ;  /* 0x0000006a00f97213 */ /* 0x000fe20000000000 */
[C---:B------:R-:W-:Y:S01]  /*1770*/  IMAD R237, R6.reuse, R10, R237 ;  /* 0x0000000a06ed7224 */ /* 0x040fe200078e02ed */
[----:B------:R-:W-:Y:S01]  /*1780*/  IABS R251, R104 ;  /* 0x0000006800fb7213 */ /* 0x000fe20000000000 */
[--C-:B------:R-:W-:Y:S01]  /*1790*/  @!P5 IMAD.IADD R245, R245, 0x1, -R6.reuse ;  /* 0x00000001f5f5d824 */ /* 0x100fe200078e0a06 */
[C---:B------:R-:W-:Y:S01]  /*17a0*/  ISETP.GT.U32.AND P5, PT, R6.reuse, R231, PT ;  /* 0x000000e70600720c */ /* 0x040fe20003fa4070 */
[--C-:B------:R-:W-:Y:S01]  /*17b0*/  @!P0 IMAD.IADD R217, R217, 0x1, -R6.reuse ;  /* 0x00000001d9d98824 */ /* 0x100fe200078e0a06 */
[C---:B------:R-:W-:Y:S01]  /*17c0*/  ISETP.GT.U32.AND P0, PT, R6.reuse, R241, PT ;  /* 0x000000f10600720c */ /* 0x040fe20003f04070 */
[--C-:B------:R-:W-:Y:S01]  /*17d0*/  @!P6 IMAD.IADD R227, R227, 0x1, -R6.reuse ;  /* 0x00000001e3e3e824 */ /* 0x100fe200078e0a06 */
[----:B------:R-:W-:Y:S01]  /*17e0*/  ISETP.GT.U32.AND P6, PT, R6, R237, PT ;  /* 0x000000ed0600720c */ /* 0x000fe20003fc4070 */
[----:B------:R-:W-:Y:S01]  /*17f0*/  @!P2 IMAD.IADD R243, R243, 0x1, -R6 ;  /* 0x00000001f3f3a824 */ /* 0x000fe200078e0a06 */
[----:B------:R-:W-:Y:S01]  /*1800*/  ISETP.GE.AND P2, PT, R0, RZ, PT ;  /* 0x000000ff0000720c */ /* 0x000fe20003f46270 */
[----:B------:R-:W-:Y:S01]  /*1810*/  IMAD.HI.U32 R10, R9, R247, RZ ;  /* 0x000000f7090a7227 */ /* 0x000fe200078e00ff */
[----:B------:R-:W-:-:S02]  /*1820*/  IABS R26, R92 ;  /* 0x0000005c001a7213 */ /* 0x000fc40000000000 */
[----:B------:R-:W-:Y:S01]  /*1830*/  IABS R28, R94 ;  /* 0x0000005e001c7213 */ /* 0x000fe20000000000 */
[----:B------:R-:W-:Y:S02]  /*1840*/  IMAD.MOV R12, RZ, RZ, -R10 ;  /* 0x000000ffff0c7224 */ /* 0x000fe400078e0a0a */
[--C-:B------:R-:W-:Y:S01]  /*1850*/  @!P5 IMAD.IADD R231, R231, 0x1, -R6.reuse ;  /* 0x00000001e7e7d824 */ /* 0x100fe200078e0a06 */
[C---:B------:R-:W-:Y:S01]  /*1860*/  ISETP.GT.U32.AND P5, PT, R6.reuse, R243, PT ;  /* 0x000000f30600720c */ /* 0x040fe20003fa4070 */
[--C-:B------:R-:W-:Y:S02]  /*1870*/  @!P0 IMAD.IADD R241, R241, 0x1, -R6.reuse ;  /* 0x00000001f1f18824 */ /* 0x100fe400078e0a06 */
[----:B------:R-:W-:Y:S01]  /*1880*/  @!P6 IMAD.IADD R237, R237, 0x1, -R6 ;  /* 0x00000001edede824 */ /* 0x000fe200078e0a06 */
[C---:B------:R-:W-:Y:S01]  /*1890*/  ISETP.GT.U32.AND P0, PT, R6.reuse, R231, PT ;  /* 0x000000e70600720c */ /* 0x040fe20003f04070 */
[----:B------:R-:W-:Y:S01]  /*18a0*/  IMAD.HI.U32 R10, R9, R233, RZ ;  /* 0x000000e9090a7227 */ /* 0x000fe200078e00ff */
[----:B------:R-:W-:-:S03]  /*18b0*/  ISETP.GT.U32.AND P6, PT, R6, R241, PT ;  /* 0x000000f10600720c */ /* 0x000fc60003fc4070 */
[C---:B------:R-:W-:Y:S02]  /*18c0*/  IMAD R247, R6.reuse, R12, R247 ;  /* 0x0000000c06f77224 */ /* 0x040fe400078e02f7 */
[----:B------:R-:W-:Y:S02]  /*18d0*/  IMAD.MOV R10, RZ, RZ, -R10 ;  /* 0x000000ffff0a7224 */ /* 0x000fe400078e0a0a */
[----:B------:R-:W-:Y:S01]  /*18e0*/  @!P2 IMAD.MOV R245, RZ, RZ, -R245 ;  /* 0x000000fffff5a224 */ /* 0x000fe200078e0af5 */
[C---:B------:R-:W-:Y:S01]  /*18f0*/  ISETP.GT.U32.AND P2, PT, R6.reuse, R227, PT ;  /* 0x000000e30600720c */ /* 0x040fe20003f44070 */
[C---:B------:R-:W-:Y:S02]  /*1900*/  IMAD R233, R6.reuse, R10, R233 ;  /* 0x0000000a06e97224 */ /* 0x040fe400078e02e9 */
[----:B------:R-:W-:Y:S01]  /*1910*/  @!P5 IMAD.IADD R243, R243, 0x1, -R6 ;  /* 0x00000001f3f3d824 */ /* 0x000fe200078e0a06 */
[----:B------:R-:W-:Y:S01]  /*1920*/  ISETP.GT.U32.AND P5, PT, R6, R247, PT ;  /* 0x000000f70600720c */ /* 0x000fe20003fa4070 */
[----:B------:R-:W-:-:S04]  /*1930*/  IMAD.HI.U32 R11, R9, R235, RZ ;  /* 0x000000eb090b7227 */ /* 0x000fc800078e00ff */
[----:B------:R-:W-:Y:S01]  /*1940*/  @!P6 IMAD.IADD R241, R241, 0x1, -R6 ;  /* 0x00000001f1f1e824 */ /* 0x000fe200078e0a06 */
[----:B------:R-:W-:Y:S01]  /*1950*/  ISETP.GT.U32.AND P6, PT, R6, R233, PT ;  /* 0x000000e90600720c */ /* 0x000fe20003fc4070 */
[----:B------:R-:W-:Y:S02]  /*1960*/  IMAD.MOV R11, RZ, RZ, -R11 ;  /* 0x000000ffff0b7224 */ /* 0x000fe400078e0a0b */
[----:B------:R-:W-:-:S04]  /*1970*/  IMAD.HI.U32 R10, R9, R225, RZ ;  /* 0x000000e1090a7227 */ /* 0x000fc800078e00ff */
[C---:B------:R-:W-:Y:S02]  /*1980*/  IMAD R235, R6.reuse, R11, R235 ;  /* 0x0000000b06eb7224 */ /* 0x040fe400078e02eb */
[--C-:B------:R-:W-:Y:S02]  /*1990*/  @!P2 IMAD.IADD R227, R227, 0x1, -R6.reuse ;  /* 0x00000001e3e3a824 */ /* 0x100fe400078e0a06 */
[--C-:B------:R-:W-:Y:S01]  /*19a0*/  @!P0 IMAD.IADD R231, R231, 0x1, -R6.reuse ;  /* 0x00000001e7e78824 */ /* 0x100fe200078e0a06 */
[C---:B------:R-:W-:Y:S01]  /*19b0*/  ISETP.GT.U32.AND P2, PT, R6.reuse, R235, PT ;  /* 0x000000eb0600720c */ /* 0x040fe20003f44070 */
[----:B------:R-:W-:Y:S01]  /*19c0*/  @!P5 IMAD.IADD R247, R247, 0x1, -R6 ;  /* 0x00000001f7f7d824 */ /* 0x000fe200078e0a06 */
[----:B------:R-:W-:Y:S01]  /*19d0*/  ISETP.GE.AND P0, PT, R199, RZ, PT ;  /* 0x000000ffc700720c */ /* 0x000fe20003f06270 */
[----:B------:R-:W-:Y:S01]  /*19e0*/  @!P3 IMAD.MOV R217, RZ, RZ, -R217 ;  /* 0x000000ffffd9b224 */ /* 0x000fe200078e0ad9 */
[----:B------:R-:W-:Y:S01]  /*19f0*/  ISETP.GT.U32.AND P3, PT, R6, R237, PT ;  /* 0x000000ed0600720c */ /* 0x000fe20003f64070 */
[----:B------:R-:W-:Y:S01]  /*1a00*/  IMAD.MOV R10, RZ, RZ, -R10 ;  /* 0x000000ffff0a7224 */ /* 0x000fe200078e0a0a */
[----:B------:R-:W-:Y:S01]  /*1a10*/  ISETP.GE.AND P5, PT, R196, RZ, PT ;  /* 0x000000ffc400720c */ /* 0x000fe20003fa6270 */
[----:B------:R-:W-:Y:S01]  /*1a20*/  @!P6 IMAD.IADD R233, R233, 0x1, -R6 ;  /* 0x00000001e9e9e824 */ /* 0x000fe200078e0a06 */
[C---:B------:R-:W-:Y:S01]  /*1a30*/  ISETP.GT.U32.AND P6, PT, R6.reuse, R247, PT ;  /* 0x000000f70600720c */ /* 0x040fe20003fc4070 */
[----:B------:R-:W-:Y:S01]  /*1a40*/  IMAD R225, R6, R10, R225 ;  /* 0x0000000a06e17224 */ /* 0x000fe200078e02e1 */
[----:B------:R-:W-:Y:S01]  /*1a50*/  IABS R199, R182 ;  /* 0x000000b600c77213 */ /* 0x000fe20000000000 */
[----:B------:R-:W-:-:S04]  /*1a60*/  IMAD.HI.U32 R11, R9, R223, RZ ;  /* 0x000000df090b7227 */ /* 0x000fc800078e00ff */
[----:B------:R-:W-:Y:S01]  /*1a70*/  @!P1 IMAD.MOV R227, RZ, RZ, -R227 ;  /* 0x000000ffffe39224 */ /* 0x000fe200078e0ae3 */
[----:B------:R-:W-:Y:S01]  /*1a80*/  ISETP.GT.U32.AND P1, PT, R6, R225, PT ;  /* 0x000000e10600720c */ /* 0x000fe20003f24070 */
[----:B------:R-:W-:Y:S02]  /*1a90*/  IMAD.MOV R11, RZ, RZ, -R11 ;  /* 0x000000ffff0b7224 */ /* 0x000fe400078e0a0b */
[--C-:B------:R-:W-:Y:S01]  /*1aa0*/  @!P2 IMAD.IADD R235, R235, 0x1, -R6.reuse ;  /* 0x00000001ebeba824 */ /* 0x100fe200078e0a06 */
[----:B------:R-:W-:Y:S01]  /*1ab0*/  ISETP.GE.AND P2, PT, R198, RZ, PT ;  /* 0x000000ffc600720c */ /* 0x000fe20003f46270 */
[----:B------:R-:W-:Y:S01]  /*1ac0*/  @!P0 IMAD.MOV R231, RZ, RZ, -R231 ;  /* 0x000000ffffe78224 */ /* 0x000fe200078e0ae7 */
[C---:B------:R-:W-:Y:S01]  /*1ad0*/  ISETP.GT.U32.AND P0, PT, R6.reuse, R233, PT ;  /* 0x000000e90600720c */ /* 0x040fe20003f04070 */
[--C-:B------:R-:W-:Y:S01]  /*1ae0*/  @!P3 IMAD.IADD R237, R237, 0x1, -R6.reuse ;  /* 0x00000001ededb824 */ /* 0x100fe200078e0a06 */
[----:B------:R-:W-:Y:S01]  /*1af0*/  ISETP.GE.AND P3, PT, R197, RZ, PT ;  /* 0x000000ffc500720c */ /* 0x000fe20003f66270 */
[C---:B------:R-:W-:Y:S01]  /*1b00*/  IMAD R223, R6.reuse, R11, R223 ;  /* 0x0000000b06df7224 */ /* 0x040fe200078e02df */
[----:B------:R-:W-:Y:S01]  /*1b10*/  IABS R197, R180 ;  /* 0x000000b400c57213 */ /* 0x000fe20000000000 */
[----:B------:R-:W-:Y:S01]  /*1b20*/  @!P4 IMAD.MOV R243, RZ, RZ, -R243 ;  /* 0x000000fffff3c224 */ /* 0x000fe200078e0af3 */
[----:B------:R-:W-:Y:S01]  /*1b30*/  ISETP.GT.U32.AND P4, PT, R6, R235, PT ;  /* 0x000000eb0600720c */ /* 0x000fe20003f84070 */
[----:B------:R-:W-:Y:S01]  /*1b40*/  @!P6 IMAD.IADD R247, R247, 0x1, -R6 ;  /* 0x00000001f7f7e824 */ /* 0x000fe200078e0a06 */
[----:B------:R-:W-:Y:S01]  /*1b50*/  ISETP.GE.AND P6, PT, R191, RZ, PT ;  /* 0x000000ffbf00720c */ /* 0x000fe20003fc6270 */
[----:B------:R-:W-:Y:S01]  /*1b60*/  IMAD.HI.U32 R10, R9, R221, RZ ;  /* 0x000000dd090a7227 */ /* 0x000fe200078e00ff */
[----:B------:R-:W-:-:S03]  /*1b70*/  IABS R191, R178 ;  /* 0x000000b200bf7213 */ /* 0x000fc60000000000 */
[----:B------:R-:W-:Y:S01]  /*1b80*/  @!P5 IMAD.MOV R237, RZ, RZ, -R237 ;  /* 0x000000ffffedd224 */ /* 0x000fe200078e0aed */
[----:B------:R-:W-:Y:S01]  /*1b90*/  ISETP.GT.U32.AND P5, PT, R6, R223, PT ;  /* 0x000000df0600720c */ /* 0x000fe20003fa4070 */
[----:B------:R-:W-:Y:S02]  /*1ba0*/  IMAD.MOV R10, RZ, RZ, -R10 ;  /* 0x000000ffff0a7224 */ /* 0x000fe400078e0a0a */
[--C-:B------:R-:W-:Y:S01]  /*1bb0*/  @!P1 IMAD.IADD R225, R225, 0x1, -R6.reuse ;  /* 0x00000001e1e19824 */ /* 0x100fe200078e0a06 */
[----:B------:R-:W-:Y:S01]  /*1bc0*/  ISETP.GE.AND P1, PT, R194, RZ, PT ;  /* 0x000000ffc200720c */ /* 0x000fe20003f26270 */
[--C-:B------:R-:W-:Y:S01]  /*1bd0*/  @!P0 IMAD.IADD R233, R233, 0x1, -R6.reuse ;  /* 0x00000001e9e98824 */ /* 0x100fe200078e0a06 */
[----:B------:R-:W-:Y:S01]  /*1be0*/  ISETP.GE.AND P0, PT, R193, RZ, PT ;  /* 0x000000ffc100720c */ /* 0x000fe20003f06270 */
[C---:B------:R-:W-:Y:S01]  /*1bf0*/  IMAD R221, R6.reuse, R10, R221 ;  /* 0x0000000a06dd7224 */ /* 0x040fe200078e02dd */
[----:B------:R-:W-:Y:S01]  /*1c00*/  IABS R193, R177 ;  /* 0x000000b100c17213 */ /* 0x000fe20000000000 */
[----:B------:R-:W-:Y:S01]  /*1c10*/  @!P2 IMAD.MOV R247, RZ, RZ, -R247 ;  /* 0x000000fffff7a224 */ /* 0x000fe200078e0af7 */
[----:B------:R-:W-:Y:S01]  /*1c20*/  ISETP.GT.U32.AND P2, PT, R6, R225, PT ;  /* 0x000000e10600720c */ /* 0x000fe20003f44070 */
[--C-:B------:R-:W-:Y:S01]  /*1c30*/  @!P4 IMAD.IADD R235, R235, 0x1, -R6.reuse ;  /* 0x00000001ebebc824 */ /* 0x100fe200078e0a06 */
[----:B------:R-:W-:Y:S01]  /*1c40*/  ISETP.GE.AND P4, PT, R192, RZ, PT ;  /* 0x000000ffc000720c */ /* 0x000fe20003f86270 */
[----:B------:R-:W-:Y:S01]  /*1c50*/  @!P6 IMAD.MOV R233, RZ, RZ, -R233 ;  /* 0x000000ffffe9e224 */ /* 0x000fe200078e0ae9 */
[----:B------:R-:W-:Y:S01]  /*1c60*/  ISETP.GT.U32.AND P6, PT, R6, R221, PT ;  /* 0x000000dd0600720c */ /* 0x000fe20003fc4070 */
[----:B------:R-:W-:-:S02]  /*1c70*/  @!P5 IMAD.IADD R223, R223, 0x1, -R6 ;  /* 0x00000001dfdfd824 */ /* 0x000fc400078e0a06 */
[----:B------:R-:W-:-:S03]  /*1c80*/  IMAD.HI.U32 R10, R9, R219, RZ ;  /* 0x000000db090a7227 */ /* 0x000fc600078e00ff */
[----:B------:R-:W-:Y:S01]  /*1c90*/  ISETP.GT.U32.AND P5, PT, R6, R223, PT ;  /* 0x000000df0600720c */ /* 0x000fe20003fa4070 */
[----:B------:R-:W-:Y:S02]  /*1ca0*/  IMAD.MOV R12, RZ, RZ, -R10 ;  /* 0x000000ffff0c7224 */ /* 0x000fe400078e0a0a */
[----:B------:R-:W-:-:S04]  /*1cb0*/  IMAD.HI.U32 R10, R9, R213, RZ ;  /* 0x000000d5090a7227 */ /* 0x000fc800078e00ff */
[----:B------:R-:W-:Y:S01]  /*1cc0*/  @!P2 IMAD.IADD R225, R225, 0x1, -R6 ;  /* 0x00000001e1e1a824 */ /* 0x000fe200078e0a06 */
[----:B------:R-:W-:Y:S01]  /*1cd0*/  ISETP.GE.AND P2, PT, R190, RZ, PT ;  /* 0x000000ffbe00720c */ /* 0x000fe20003f46270 */
[----:B------:R-:W-:Y:S02]  /*1ce0*/  IMAD R219, R6, R12, R219 ;  /* 0x0000000c06db7224 */ /* 0x000fe400078e02db */
[----:B------:R-:W-:Y:S02]  /*1cf0*/  IMAD.MOV R10, RZ, RZ, -R10 ;  /* 0x000000ffff0a7224 */ /* 0x000fe400078e0a0a */
[----:B------:R-:W-:-:S04]  /*1d00*/  IMAD.HI.U32 R11, R9, R215, RZ ;  /* 0x000000d7090b7227 */ /* 0x000fc800078e00ff */
[----:B------:R-:W-:Y:S02]  /*1d10*/  @!P6 IMAD.IADD R221, R221, 0x1, -R6 ;  /* 0x00000001dddde824 */ /* 0x000fe400078e0a06 */
[----:B------:R-:W-:Y:S01]  /*1d20*/  @!P4 IMAD.MOV R225, RZ, RZ, -R225 ;  /* 0x000000ffffe1c224 */ /* 0x000fe200078e0ae1 */
[C---:B------:R-:W-:Y:S01]  /*1d30*/  ISETP.GT.U32.AND P4, PT, R6.reuse, R219, PT ;  /* 0x000000db0600720c */ /* 0x040fe20003f84070 */
[C---:B------:R-:W-:Y:S01]  /*1d40*/  IMAD R213, R6.reuse, R10, R213 ;  /* 0x0000000a06d57224 */ /* 0x040fe200078e02d5 */
[----:B------:R-:W-:Y:S01]  /*1d50*/  ISETP.GT.U32.AND P6, PT, R6, R221, PT ;  /* 0x000000dd0600720c */ /* 0x000fe20003fc4070 */
[----:B------:R-:W-:Y:S02]  /*1d60*/  IMAD.MOV R11, RZ, RZ, -R11 ;  /* 0x000000ffff0b7224 */ /* 0x000fe400078e0a0b */
[----:B------:R-:W-:-:S04]  /*1d70*/  IMAD.HI.U32 R10, R9, R211, RZ ;  /* 0x000000d3090a7227 */ /* 0x000fc800078e00ff */
[----:B------:R-:W-:Y:S01]  /*1d80*/  @!P5 IMAD.IADD R223, R223, 0x1, -R6 ;  /* 0x00000001dfdfd824 */ /* 0x000fe200078e0a06 */
[----:B------:R-:W-:Y:S01]  /*1d90*/  ISETP.GE.AND P5, PT, R189, RZ, PT ;  /* 0x000000ffbd00720c */ /* 0x000fe20003fa6270 */
[C---:B------:R-:W-:Y:S01]  /*1da0*/  IMAD R215, R6.reuse, R11, R215 ;  /* 0x0000000b06d77224 */ /* 0x040fe200078e02d7 */
[----:B------:R-:W-:Y:S01]  /*1db0*/  IABS R189, R179 ;  /* 0x000000b300bd7213 */ /* 0x000fe20000000000 */
[----:B------:R-:W-:Y:S02]  /*1dc0*/  IMAD.MOV R10, RZ, RZ, -R10 ;  /* 0x000000ffff0a7224 */ /* 0x000fe400078e0a0a */
[----:B------:R-:W-:Y:S01]  /*1dd0*/  @!P0 IMAD.MOV R223, RZ, RZ, -R223 ;  /* 0x000000ffffdf8224 */ /* 0x000fe200078e0adf */
[C---:B------:R-:W-:Y:S01]  /*1de0*/  ISETP.GT.U32.AND P0, PT, R6.reuse, R215, PT ;  /* 0x000000d70600720c */ /* 0x040fe20003f04070 */
[----:B------:R-:W-:Y:S02]  /*1df0*/  IMAD R211, R6, R10, R211 ;  /* 0x0000000a06d37224 */ /* 0x000fe400078e02d3 */
[----:B------:R-:W-:-:S02]  /*1e00*/  @!P4 IMAD.IADD R219, R219, 0x1, -R6 ;  /* 0x00000001dbdbc824 */ /* 0x000fc400078e0a06 */
[----:B------:R-:W-:Y:S01]  /*1e10*/  @!P6 IMAD.IADD R221, R221, 0x1, -R6 ;  /* 0x00000001dddde824 */ /* 0x000fe200078e0a06 */
[C---:B------:R-:W-:Y:S01]  /*1e20*/  ISETP.GT.U32.AND P4, PT, R6.reuse, R211, PT ;  /* 0x000000d30600720c */ /* 0x040fe20003f84070 */
[----:B------:R-:W-:Y:S01]  /*1e30*/  IMAD.HI.U32 R10, R9, R209, RZ ;  /* 0x000000d1090a7227 */ /* 0x000fe200078e00ff */
[----:B------:R-:W-:-:S03]  /*1e40*/  ISETP.GT.U32.AND P6, PT, R6, R213, PT ;  /* 0x000000d50600720c */ /* 0x000fc60003fc4070 */
[----:B------:R-:W-:Y:S02]  /*1e50*/  @!P1 IMAD.MOV R221, RZ, RZ, -R221 ;  /* 0x000000ffffdd9224 */ /* 0x000fe400078e0add */
[----:B------:R-:W-:Y:S01]  /*1e60*/  @!P0 IMAD.IADD R215, R215, 0x1, -R6 ;  /* 0x00000001d7d78824 */ /* 0x000fe200078e0a06 */
[C---:B------:R-:W-:Y:S01]  /*1e70*/  ISETP.GT.U32.AND P0, PT, R6.reuse, R219, PT ;  /* 0x000000db0600720c */ /* 0x040fe20003f04070 */
[----:B------:R-:W-:Y:S02]  /*1e80*/  IMAD.MOV R10, RZ, RZ, -R10 ;  /* 0x000000ffff0a7224 */ /* 0x000fe400078e0a0a */
[----:B------:R-:W-:Y:S01]  /*1e90*/  IMAD.HI.U32 R11, R9, R207, RZ ;  /* 0x000000cf090b7227 */ /* 0x000fe200078e00ff */
[----:B------:R-:W-:-:S03]  /*1ea0*/  ISETP.GT.U32.AND P1, PT, R6, R215, PT ;  /* 0x000000d70600720c */ /* 0x000fc60003f24070 */
[--C-:B------:R-:W-:Y:S02]  /*1eb0*/  @!P4 IMAD.IADD R211, R211, 0x1, -R6.reuse ;  /* 0x00000001d3d3c824 */ /* 0x100fe400078e0a06 */
[----:B------:R-:W-:Y:S02]  /*1ec0*/  @!P6 IMAD.IADD R213, R213, 0x1, -R6 ;  /* 0x00000001d5d5e824 */ /* 0x000fe400078e0a06 */
[C---:B------:R-:W-:Y:S01]  /*1ed0*/  IMAD R209, R6.reuse, R10, R209 ;  /* 0x0000000a06d17224 */ /* 0x040fe200078e02d1 */
[C---:B------:R-:W-:Y:S01]  /*1ee0*/  ISETP.GT.U32.AND P4, PT, R6.reuse, R211, PT ;  /* 0x000000d30600720c */ /* 0x040fe20003f84070 */
[----:B------:R-:W-:Y:S01]  /*1ef0*/  IMAD.MOV R11, RZ, RZ, -R11 ;  /* 0x000000ffff0b7224 */ /* 0x000fe200078e0a0b */
[----:B------:R-:W-:Y:S01]  /*1f00*/  ISETP.GT.U32.AND P6, PT, R6, R213, PT ;  /* 0x000000d50600720c */ /* 0x000fe20003fc4070 */
[----:B------:R-:W-:-:S04]  /*1f10*/  IMAD.HI.U32 R10, R9, R205, RZ ;  /* 0x000000cd090a7227 */ /* 0x000fc800078e00ff */
[C---:B------:R-:W-:Y:S02]  /*1f20*/  IMAD R207, R6.reuse, R11, R207 ;  /* 0x0000000b06cf7224 */ /* 0x040fe400078e02cf */
[----:B------:R-:W-:Y:S02]  /*1f30*/  IMAD.MOV R10, RZ, RZ, -R10 ;  /* 0x000000ffff0a7224 */ /* 0x000fe400078e0a0a */
[--C-:B------:R-:W-:Y:S01]  /*1f40*/  @!P1 IMAD.IADD R215, R215, 0x1, -R6.reuse ;  /* 0x00000001d7d79824 */ /* 0x100fe200078e0a06 */
[C---:B------:R-:W-:Y:S01]  /*1f50*/  ISETP.GT.U32.AND P1, PT, R6.reuse, R207, PT ;  /* 0x000000cf0600720c */ /* 0x040fe20003f24070 */
[C---:B------:R-:W-:Y:S02]  /*1f60*/  IMAD R205, R6.reuse, R10, R205 ;  /* 0x0000000a06cd7224 */ /* 0x040fe400078e02cd */
[--C-:B------:R-:W-:Y:S02]  /*1f70*/  @!P4 IMAD.IADD R211, R211, 0x1, -R6.reuse ;  /* 0x00000001d3d3c824 */ /* 0x100fe400078e0a06 */
[----:B------:R-:W-:Y:S01]  /*1f80*/  @!P6 IMAD.IADD R213, R213, 0x1, -R6 ;  /* 0x00000001d5d5e824 */ /* 0x000fe200078e0a06 */
[----:B------:R-:W-:Y:S01]  /*1f90*/  ISETP.GT.U32.AND P4, PT, R6, R205, PT ;  /* 0x000000cd0600720c */ /* 0x000fe20003f84070 */
[----:B------:R-:W-:Y:S01]  /*1fa0*/  IMAD.HI.U32 R10, R9, R203, RZ ;  /* 0x000000cb090a7227 */ /* 0x000fe200078e00ff */
[----:B------:R-:W-:-:S03]  /*1fb0*/  ISETP.GE.AND P6, PT, R188, RZ, PT ;  /* 0x000000ffbc00720c */ /* 0x000fc60003fc6270 */
[----:B------:R-:W-:Y:S02]  /*1fc0*/  IMAD.MOV R10, RZ, RZ, -R10 ;  /* 0x000000ffff0a7224 */ /* 0x000fe400078e0a0a */
[----:B------:R-:W-:Y:S01]  /*1fd0*/  @!P1 IMAD.IADD R207, R207, 0x1, -R6 ;  /* 0x00000001cfcf9824 */ /* 0x000fe200078e0a06 */
[----:B------:R-:W-:Y:S01]  /*1fe0*/  ISETP.GE.AND P1, PT, R187, RZ, PT ;  /* 0x000000ffbb00720c */ /* 0x000fe20003f26270 */
[----:B------:R-:W-:Y:S01]  /*1ff0*/  IMAD R203, R6, R10, R203 ;  /* 0x0000000a06cb7224 */ /* 0x000fe200078e02cb */
[----:B------:R-:W-:Y:S01]  /*2000*/  IABS R187, R173 ;  /* 0x000000ad00bb7213 */ /* 0x000fe20000000000 */
[----:B------:R-:W-:-:S04]  /*2010*/  IMAD.HI.U32 R10, R9, R201, RZ ;  /* 0x000000c9090a7227 */ /* 0x000fc800078e00ff */
[----:B------:R-:W-:Y:S01]  /*2020*/  @!P4 IMAD.IADD R205, R205, 0x1, -R6 ;  /* 0x00000001cdcdc824 */ /* 0x000fe200078e0a06 */
[C---:B------:R-:W-:Y:S01]  /*2030*/  ISETP.GT.U32.AND P4, PT, R6.reuse, R207, PT ;  /* 0x000000cf0600720c */ /* 0x040fe20003f84070 */
[----:B------:R-:W-:Y:S01]  /*2040*/  @!P6 IMAD.MOV R211, RZ, RZ, -R211 ;  /* 0x000000ffffd3e224 */ /* 0x000fe200078e0ad3 */
[----:B------:R-:W-:Y:S01]  /*2050*/  ISETP.GT.U32.AND P6, PT, R6, R203, PT ;  /* 0x000000cb0600720c */ /* 0x000fe20003fc4070 */
[----:B------:R-:W-:-:S04]  /*2060*/  IMAD.HI.U32 R11, R9, R199, RZ ;  /* 0x000000c7090b7227 */ /* 0x000fc800078e00ff */
[----:B------:R-:W-:Y:S02]  /*2070*/  IMAD.MOV R10, RZ, RZ, -R10 ;  /* 0x000000ffff0a7224 */ /* 0x000fe400078e0a0a */
[----:B------:R-:W-:Y:S02]  /*2080*/  IMAD.MOV R11, RZ, RZ, -R11 ;  /* 0x000000ffff0b7224 */ /* 0x000fe400078e0a0b */
[C---:B------:R-:W-:Y:S02]  /*2090*/  IMAD R201, R6.reuse, R10, R201 ;  /* 0x0000000a06c97224 */ /* 0x040fe400078e02c9 */
[C---:B------:R-:W-:Y:S02]  /*20a0*/  IMAD R199, R6.reuse, R11, R199 ;  /* 0x0000000b06c77224 */ /* 0x040fe400078e02c7 */
[--C-:B------:R-:W-:Y:S01]  /*20b0*/  @!P4 IMAD.IADD R207, R207, 0x1, -R6.reuse ;  /* 0x00000001cfcfc824 */ /* 0x100fe200078e0a06 */
[C---:B------:R-:W-:Y:S01]  /*20c0*/  ISETP.GT.U32.AND P4, PT, R6.reuse, R201, PT ;  /* 0x000000c90600720c */ /* 0x040fe20003f84070 */
[----:B------:R-:W-:Y:S01]  /*20d0*/  @!P6 IMAD.IADD R203, R203, 0x1, -R6 ;  /* 0x00000001cbcbe824 */ /* 0x000fe200078e0a06 */
[----:B------:R-:W-:Y:S01]  /*20e0*/  ISETP.GT.U32.AND P6, PT, R6, R199, PT ;  /* 0x000000c70600720c */ /* 0x000fe20003fc4070 */
[----:B------:R-:W-:Y:S01]  /*20f0*/  @!P3 IMAD.MOV R241, RZ, RZ, -R241 ;  /* 0x000000fffff1b224 */ /* 0x000fe200078e0af1 */
[----:B------:R-:W-:Y:S01]  /*2100*/  ISETP.GE.AND P3, PT, R195, RZ, PT ;  /* 0x000000ffc300720c */ /* 0x000fe20003f66270 */
[----:B------:R-:W-:Y:S01]  /*2110*/  IMAD.HI.U32 R10, R9, R197, RZ ;  /* 0x000000c5090a7227 */ /* 0x000fe200078e00ff */
[----:B------:R-:W-:-:S03]  /*2120*/  IABS R195, R181 ;  /* 0x000000b500c37213 */ /* 0x000fc60000000000 */
[----:B------:R-:W-:Y:S02]  /*2130*/  IMAD.MOV R10, RZ, RZ, -R10 ;  /* 0x000000ffff0a7224 */ /* 0x000fe400078e0a0a */
[----:B------:R-:W-:-:S04]  /*2140*/  IMAD.HI.U32 R11, R9, R195, RZ ;  /* 0x000000c3090b7227 */ /* 0x000fc800078e00ff */
[--C-:B------:R-:W-:Y:S01]  /*2150*/  @!P4 IMAD.IADD R201, R201, 0x1, -R6.reuse ;  /* 0x00000001c9c9c824 */ /* 0x100fe200078e0a06 */
[C---:B------:R-:W-:Y:S01]  /*2160*/  ISETP.GT.U32.AND P4, PT, R6.reuse, R203, PT ;  /* 0x000000cb0600720c */ /* 0x040fe20003f84070 */
[----:B------:R-:W-:Y:S02]  /*2170*/  @!P6 IMAD.IADD R199, R199, 0x1, -R6 ;  /* 0x00000001c7c7e824 */ /* 0x000fe400078e0a06 */
[----:B------:R-:W-:Y:S01]  /*2180*/  IMAD.MOV R11, RZ, RZ, -R11 ;  /* 0x000000ffff0b7224 */ /* 0x000fe200078e0a0b */
[C---:B------:R-:W-:Y:S01]  /*2190*/  ISETP.GT.U32.AND P6, PT, R6.reuse, R201, PT ;  /* 0x000000c90600720c */ /* 0x040fe20003fc4070 */
[----:B------:R-:W-:Y:S01]  /*21a0*/  @!P1 IMAD.MOV R207, RZ, RZ, -R207 ;  /* 0x000000ffffcf9224 */ /* 0x000fe200078e0acf */
[C---:B------:R-:W-:Y:S01]  /*21b0*/  ISETP.GT.U32.AND P1, PT, R6.reuse, R199, PT ;  /* 0x000000c70600720c */ /* 0x040fe20003f24070 */
[C---:B------:R-:W-:Y:S02]  /*21c0*/  IMAD R195, R6.reuse, R11, R195 ;  /* 0x0000000b06c37224 */ /* 0x040fe400078e02c3 */
[----:B------:R-:W-:-:S02]  /*21d0*/  IMAD R197, R6, R10, R197 ;  /* 0x0000000a06c57224 */ /* 0x000fc400078e02c5 */
[----:B------:R-:W-:-:S04]  /*21e0*/  IMAD.HI.U32 R10, R9, R193, RZ ;  /* 0x000000c1090a7227 */ /* 0x000fc800078e00ff */
[----:B------:R-:W-:Y:S02]  /*21f0*/  IMAD.MOV R10, RZ, RZ, -R10 ;  /* 0x000000ffff0a7224 */ /* 0x000fe400078e0a0a */
[--C-:B------:R-:W-:Y:S01]  /*2200*/  @!P6 IMAD.IADD R201, R201, 0x1, -R6.reuse ;  /* 0x00000001c9c9e824 */ /* 0x100fe200078e0a06 */
[C---:B------:R-:W-:Y:S01]  /*2210*/  ISETP.GT.U32.AND P6, PT, R6.reuse, R195, PT ;  /* 0x000000c30600720c */ /* 0x040fe20003fc4070 */
[----:B------:R-:W-:Y:S01]  /*2220*/  @!P0 IMAD.IADD R219, R219, 0x1, -R6 ;  /* 0x00000001dbdb8824 */ /* 0x000fe200078e0a06 */
[C---:B------:R-:W-:Y:S01]  /*2230*/  ISETP.GT.U32.AND P0, PT, R6.reuse, R209, PT ;  /* 0x000000d10600720c */ /* 0x040fe20003f04070 */
[----:B------:R-:W-:Y:S02]  /*2240*/  IMAD R193, R6, R10, R193 ;  /* 0x0000000a06c17224 */ /* 0x000fe400078e02c1 */
[----:B------:R-:W-:-:S04]  /*2250*/  IMAD.HI.U32 R10, R9, R191, RZ ;  /* 0x000000bf090a7227 */ /* 0x000fc800078e00ff */
[----:B------:R-:W-:Y:S01]  /*2260*/  @!P3 IMAD.MOV R235, RZ, RZ, -R235 ;  /* 0x000000ffffebb224 */ /* 0x000fe200078e0aeb */
[----:B------:R-:W-:Y:S01]  /*2270*/  ISETP.GE.AND P3, PT, R14, RZ, PT ;  /* 0x000000ff0e00720c */ /* 0x000fe20003f66270 */
[--C-:B------:R-:W-:Y:S01]  /*2280*/  @!P1 IMAD.IADD R199, R199, 0x1, -R6.reuse ;  /* 0x00000001c7c79824 */ /* 0x100fe200078e0a06 */
[C---:B------:R-:W-:Y:S01]  /*2290*/  ISETP.GT.U32.AND P1, PT, R6.reuse, R193, PT ;  /* 0x000000c10600720c */ /* 0x040fe20003f24070 */
[----:B------:R-:W-:Y:S01]  /*22a0*/  @!P6 IMAD.IADD R195, R195, 0x1, -R6 ;  /* 0x00000001c3c3e824 */ /* 0x000fe200078e0a06 */
[----:B------:R-:W-:Y:S01]  /*22b0*/  IABS R14, R170 ;  /* 0x000000aa000e7213 */ /* 0x000fe20000000000 */
[----:B------:R-:W-:Y:S02]  /*22c0*/  IMAD.MOV R11, RZ, RZ, -R10 ;  /* 0x000000ffff0b7224 */ /* 0x000fe400078e0a0a */
[----:B------:R-:W-:Y:S01]  /*22d0*/  IMAD.HI.U32 R10, R9, R189, RZ ;  /* 0x000000bd090a7227 */ /* 0x000fe200078e00ff */
[----:B------:R-:W-:-:S03]  /*22e0*/  ISETP.GT.U32.AND P6, PT, R6, R195, PT ;  /* 0x000000c30600720c */ /* 0x000fc60003fc4070 */
[----:B------:R-:W-:Y:S02]  /*22f0*/  IMAD R191, R6, R11, R191 ;  /* 0x0000000b06bf7224 */ /* 0x000fe400078e02bf */
[----:B------:R-:W-:Y:S01]  /*2300*/  @!P0 IMAD.IADD R209, R209, 0x1, -R6 ;  /* 0x00000001d1d18824 */ /* 0x000fe200078e0a06 */
[----:B------:R-:W-:Y:S01]  /*2310*/  ISETP.GE.AND P0, PT, R186, RZ, PT ;  /* 0x000000ffba00720c */ /* 0x000fe20003f06270 */
[----:B------:R-:W-:Y:S02]  /*2320*/  IMAD.MOV R12, RZ, RZ, -R10 ;  /* 0x000000ffff0c7224 */ /* 0x000fe400078e0a0a */
[----:B------:R-:W-:Y:S01]  /*2330*/  @!P2 IMAD.MOV R215, RZ, RZ, -R215 ;  /* 0x000000ffffd7a224 */ /* 0x000fe200078e0ad7 */
[----:B------:R-:W-:Y:S01]  /*2340*/  ISETP.GT.U32.AND P2, PT, R6, R205, PT ;  /* 0x000000cd0600720c */ /* 0x000fe20003f44070 */
[----:B------:R-:W-:-:S04]  /*2350*/  IMAD.HI.U32 R10, R9, R187, RZ ;  /* 0x000000bb090a7227 */ /* 0x000fc800078e00ff */
[--C-:B------:R-:W-:Y:S01]  /*2360*/  @!P6 IMAD.IADD R195, R195, 0x1, -R6.reuse ;  /* 0x00000001c3c3e824 */ /* 0x100fe200078e0a06 */
[C---:B------:R-:W-:Y:S01]  /*2370*/  ISETP.GT.U32.AND P6, PT, R6.reuse, R191, PT ;  /* 0x000000bf0600720c */ /* 0x040fe20003fc4070 */
[----:B------:R-:W-:Y:S01]  /*2380*/  @!P3 IMAD.MOV R219, RZ, RZ, -R219 ;  /* 0x000000ffffdbb224 */ /* 0x000fe200078e0adb */
[C---:B------:R-:W-:Y:S01]  /*2390*/  ISETP.GT.U32.AND P3, PT, R6.reuse, R209, PT ;  /* 0x000000d10600720c */ /* 0x040fe20003f64070 */
[----:B------:R-:W-:Y:S02]  /*23a0*/  @!P1 IMAD.IADD R193, R193, 0x1, -R6 ;  /* 0x00000001c1c19824 */ /* 0x000fe400078e0a06 */
[----:B------:R-:W-:Y:S02]  /*23b0*/  IMAD.MOV R10, RZ, RZ, -R10 ;  /* 0x000000ffff0a7224 */ /* 0x000fe400078e0a0a */
[----:B------:R-:W-:Y:S01]  /*23c0*/  @!P5 IMAD.MOV R213, RZ, RZ, -R213 ;  /* 0x000000ffffd5d224 */ /* 0x000fe200078e0ad5 */
[C---:B------:R-:W-:Y:S01]  /*23d0*/  ISETP.GT.U32.AND P1, PT, R6.reuse, R193, PT ;  /* 0x000000c10600720c */ /* 0x040fe20003f24070 */
[--C-:B------:R-:W-:Y:S01]  /*23e0*/  @!P4 IMAD.IADD R203, R203, 0x1, -R6.reuse ;  /* 0x00000001cbcbc824 */ /* 0x100fe200078e0a06 */
[----:B------:R-:W-:Y:S01]  /*23f0*/  ISETP.GE.AND P5, PT, R183, RZ, PT ;  /* 0x000000ffb700720c */ /* 0x000fe20003fa6270 */
[C---:B------:R-:W-:Y:S01]  /*2400*/  IMAD R187, R6.reuse, R10, R187 ;  /* 0x0000000a06bb7224 */ /* 0x040fe200078e02bb */
[C---:B------:R-:W-:Y:S01]  /*2410*/  ISETP.GT.U32.AND P4, PT, R6.reuse, R197, PT ;  /* 0x000000c50600720c */ /* 0x040fe20003f84070 */
[--C-:B------:R-:W-:Y:S01]  /*2420*/  @!P6 IMAD.IADD R191, R191, 0x1, -R6.reuse ;  /* 0x00000001bfbfe824 */ /* 0x100fe200078e0a06 */
[----:B------:R-:W-:Y:S01]  /*2430*/  IABS R183, R175 ;  /* 0x000000af00b77213 */ /* 0x000fe20000000000 */
[--C-:B------:R-:W-:Y:S01]  /*2440*/  @!P2 IMAD.IADD R205, R205, 0x1, -R6.reuse ;  /* 0x00000001cdcda824 */ /* 0x100fe200078e0a06 */
[----:B------:R-:W-:Y:S01]  /*2450*/  ISETP.GT.U32.AND P6, PT, R6, R187, PT ;  /* 0x000000bb0600720c */ /* 0x000fe20003fc4070 */
[----:B------:R-:W-:Y:S01]  /*2460*/  @!P3 IMAD.IADD R209, R209, 0x1, -R6 ;  /* 0x00000001d1d1b824 */ /* 0x000fe200078e0a06 */
[----:B------:R-:W-:Y:S01]  /*2470*/  ISETP.GE.AND P2, PT, R185, RZ, PT ;  /* 0x000000ffb900720c */ /* 0x000fe20003f46270 */
[----:B------:R-:W-:Y:S01]  /*2480*/  IMAD.HI.U32 R10, R9, R183, RZ ;  /* 0x000000b7090a7227 */ /* 0x000fe200078e00ff */
[----:B------:R-:W-:-:S02]  /*2490*/  ISETP.GE.AND P3, PT, R184, RZ, PT ;  /* 0x000000ffb800720c */ /* 0x000fc40003f66270 */
[----:B------:R-:W-:Y:S01]  /*24a0*/  IABS R185, R174 ;  /* 0x000000ae00b97213 */ /* 0x000fe20000000000 */
[C---:B------:R-:W-:Y:S02]  /*24b0*/  IMAD R189, R6.reuse, R12, R189 ;  /* 0x0000000c06bd7224 */ /* 0x040fe400078e02bd */
[----:B------:R-:W-:Y:S02]  /*24c0*/  IMAD.MOV R10, RZ, RZ, -R10 ;  /* 0x000000ffff0a7224 */ /* 0x000fe400078e0a0a */
[----:B------:R-:W-:Y:S01]  /*24d0*/  @!P1 IMAD.IADD R193, R193, 0x1, -R6 ;  /* 0x00000001c1c19824 */ /* 0x000fe200078e0a06 */
[----:B------:R-:W-:Y:S01]  /*24e0*/  ISETP.GT.U32.AND P1, PT, R6, R189, PT ;  /* 0x000000bd0600720c */ /* 0x000fe20003f24070 */
[----:B------:R-:W-:Y:S01]  /*24f0*/  @!P0 IMAD.MOV R209, RZ, RZ, -R209 ;  /* 0x000000ffffd18224 */ /* 0x000fe200078e0ad1 */
[----:B------:R-:W-:Y:S01]  /*2500*/  ISETP.GE.AND P0, PT, R182, RZ, PT ;  /* 0x000000ffb600720c */ /* 0x000fe20003f06270 */
[----:B------:R-:W-:-:S04]  /*2510*/  IMAD.HI.U32 R11, R9, R185, RZ ;  /* 0x000000b9090b7227 */ /* 0x000fc800078e00ff */
[--C-:B------:R-:W-:Y:S02]  /*2520*/  @!P4 IMAD.IADD R197, R197, 0x1, -R6.reuse ;  /* 0x00000001c5c5c824 */ /* 0x100fe400078e0a06 */
[C---:B------:R-:W-:Y:S02]  /*2530*/  IMAD R183, R6.reuse, R10, R183 ;  /* 0x0000000a06b77224 */ /* 0x040fe400078e02b7 */
[----:B------:R-:W-:Y:S01]  /*2540*/  IMAD.MOV R11, RZ, RZ, -R11 ;  /* 0x000000ffff0b7224 */ /* 0x000fe200078e0a0b */
[C---:B------:R-:W-:Y:S01]  /*2550*/  ISETP.GT.U32.AND P4, PT, R6.reuse, R197, PT ;  /* 0x000000c50600720c */ /* 0x040fe20003f84070 */
[--C-:B------:R-:W-:Y:S01]  /*2560*/  @!P6 IMAD.IADD R187, R187, 0x1, -R6.reuse ;  /* 0x00000001bbbbe824 */ /* 0x100fe200078e0a06 */
[C---:B------:R-:W-:Y:S01]  /*2570*/  ISETP.GT.U32.AND P6, PT, R6.reuse, R183, PT ;  /* 0x000000b70600720c */ /* 0x040fe20003fc4070 */
[----:B------:R-:W-:Y:S01]  /*2580*/  @!P3 IMAD.MOV R203, RZ, RZ, -R203 ;  /* 0x000000ffffcbb224 */ /* 0x000fe200078e0acb */
[----:B------:R-:W-:Y:S01]  /*2590*/  ISETP.GE.AND P3, PT, R181, RZ, PT ;  /* 0x000000ffb500720c */ /* 0x000fe20003f66270 */
[----:B------:R-:W-:Y:S01]  /*25a0*/  IMAD R185, R6, R11, R185 ;  /* 0x0000000b06b97224 */ /* 0x000fe200078e02b9 */
[----:B------:R-:W-:Y:S01]  /*25b0*/  IABS R181, R176 ;  /* 0x000000b000b57213 */ /* 0x000fe20000000000 */
[----:B------:R-:W-:Y:S01]  /*25c0*/  @!P5 IMAD.MOV R205, RZ, RZ, -R205 ;  /* 0x000000ffffcdd224 */ /* 0x000fe200078e0acd */
[----:B------:R-:W-:Y:S01]  /*25d0*/  ISETP.GE.AND P5, PT, R180, RZ, PT ;  /* 0x000000ffb400720c */ /* 0x000fe20003fa6270 */
[----:B------:R-:W-:Y:S01]  /*25e0*/  @!P1 IMAD.IADD R189, R189, 0x1, -R6 ;  /* 0x00000001bdbd9824 */ /* 0x000fe200078e0a06 */
[C---:B------:R-:W-:Y:S01]  /*25f0*/  ISETP.GT.U32.AND P1, PT, R6.reuse, R185, PT ;  /* 0x000000b90600720c */ /* 0x040fe20003f24070 */
[----:B------:R-:W-:Y:S01]  /*2600*/  @!P0 IMAD.MOV R199, RZ, RZ, -R199 ;  /* 0x000000ffffc78224 */ /* 0x000fe200078e0ac7 */
[----:B------:R-:W-:Y:S01]  /*2610*/  ISETP.GT.U32.AND P0, PT, R6, R191, PT ;  /* 0x000000bf0600720c */ /* 0x000fe20003f04070 */
[----:B------:R-:W-:-:S04]  /*2620*/  IMAD.HI.U32 R10, R9, R181, RZ ;  /* 0x000000b5090a7227 */ /* 0x000fc800078e00ff */
[----:B------:R-:W-:Y:S01]  /*2630*/  @!P2 IMAD.MOV R201, RZ, RZ, -R201 ;  /* 0x000000ffffc9a224 */ /* 0x000fe200078e0ac9 */
[----:B------:R-:W-:Y:S01]  /*2640*/  ISETP.GE.AND P2, PT, R177, RZ, PT ;  /* 0x000000ffb100720c */ /* 0x000fe20003f46270 */
[----:B------:R-:W-:Y:S01]  /*2650*/  @!P4 IMAD.IADD R197, R197, 0x1, -R6 ;  /* 0x00000001c5c5c824 */ /* 0x000fe200078e0a06 */
[----:B------:R-:W-:Y:S01]  /*2660*/  IABS R177, R169 ;  /* 0x000000a900b17213 */ /* 0x000fe20000000000 */
[----:B------:R-:W-:Y:S01]  /*2670*/  IMAD.MOV R13, RZ, RZ, -R10 ;  /* 0x000000ffff0d7224 */ /* 0x000fe200078e0a0a */
[----:B------:R-:W-:Y:S01]  /*2680*/  ISETP.GE.AND P4, PT, R178, RZ, PT ;  /* 0x000000ffb200720c */ /* 0x000fe20003f86270 */
[----:B------:R-:W-:Y:S02]  /*2690*/  @!P6 IMAD.IADD R183, R183, 0x1, -R6 ;  /* 0x00000001b7b7e824 */ /* 0x000fe400078e0a06 */
[----:B------:R-:W-:-:S03]  /*26a0*/  IMAD.HI.U32 R11, R9, R14, RZ ;  /* 0x0000000e090b7227 */ /* 0x000fc600078e00ff */
[C---:B------:R-:W-:Y:S01]  /*26b0*/  ISETP.GT.U32.AND P6, PT, R6.reuse, R183, PT ;  /* 0x000000b70600720c */ /* 0x040fe20003fc4070 */
[C---:B------:R-:W-:Y:S01]  /*26c0*/  IMAD R181, R6.reuse, R13, R181 ;  /* 0x0000000d06b57224 */ /* 0x040fe200078e02b5 */
[----:B------:R-:W-:Y:S01]  /*26d0*/  IABS R13, R168 ;  /* 0x000000a8000d7213 */ /* 0x000fe20000000000 */
[----:B------:R-:W-:Y:S01]  /*26e0*/  @!P5 IMAD.MOV R197, RZ, RZ, -R197 ;  /* 0x000000ffffc5d224 */ /* 0x000fe200078e0ac5 */
[----:B------:R-:W-:Y:S01]  /*26f0*/  ISETP.GT.U32.AND P5, PT, R6, R189, PT ;  /* 0x000000bd0600720c */ /* 0x000fe20003fa4070 */
[----:B------:R-:W-:Y:S02]  /*2700*/  IMAD.MOV R11, RZ, RZ, -R11 ;  /* 0x000000ffff0b7224 */ /* 0x000fe400078e0a0b */
[----:B------:R-:W-:-:S04]  /*2710*/  IMAD.HI.U32 R10, R9, R24, RZ ;  /* 0x00000018090a7227 */ /* 0x000fc800078e00ff */
[--C-:B------:R-:W-:Y:S01]  /*2720*/  @!P1 IMAD.IADD R185, R185, 0x1, -R6.reuse ;  /* 0x00000001b9b99824 */ /* 0x100fe200078e0a06 */
[----:B------:R-:W-:Y:S01]  /*2730*/  ISETP.GE.AND P1, PT, R179, RZ, PT ;  /* 0x000000ffb300720c */ /* 0x000fe20003f26270 */
[----:B------:R-:W-:Y:S01]  /*2740*/  @!P3 IMAD.MOV R195, RZ, RZ, -R195 ;  /* 0x000000ffffc3b224 */ /* 0x000fe200078e0ac3 */
[C---:B------:R-:W-:Y:S01]  /*2750*/  ISETP.GT.U32.AND P3, PT, R6.reuse, R187, PT ;  /* 0x000000bb0600720c */ /* 0x040fe20003f64070 */
[----:B------:R-:W-:Y:S01]  /*2760*/  @!P0 IMAD.IADD R191, R191, 0x1, -R6 ;  /* 0x00000001bfbf8824 */ /* 0x000fe200078e0a06 */
[----:B------:R-:W-:Y:S01]  /*2770*/  ISETP.GT.U32.AND P0, PT, R6, R181, PT ;  /* 0x000000b50600720c */ /* 0x000fe20003f04070 */
[----:B------:R-:W-:-:S04]  /*2780*/  IMAD.HI.U32 R12, R9, R177, RZ ;  /* 0x000000b1090c7227 */ /* 0x000fc800078e00ff */
[C---:B------:R-:W-:Y:S01]  /*2790*/  IMAD R179, R6.reuse, R11, R14 ;  /* 0x0000000b06b37224 */ /* 0x040fe200078e020e */
[----:B------:R-:W-:Y:S01]  /*27a0*/  IABS R14, R171 ;  /* 0x000000ab000e7213 */ /* 0x000fe20000000000 */
[----:B------:R-:W-:Y:S02]  /*27b0*/  IMAD.MOV R11, RZ, RZ, -R10 ;  /* 0x000000ffff0b7224 */ /* 0x000fe400078e0a0a */
[----:B------:R-:W-:Y:S01]  /*27c0*/  @!P2 IMAD.MOV R193, RZ, RZ, -R193 ;  /* 0x000000ffffc1a224 */ /* 0x000fe200078e0ac1 */
[C---:B------:R-:W-:Y:S01]  /*27d0*/  ISETP.GT.U32.AND P2, PT, R6.reuse, R185, PT ;  /* 0x000000b90600720c */ /* 0x040fe20003f44070 */
[----:B------:R-:W-:Y:S02]  /*27e0*/  IMAD.MOV R12, RZ, RZ, -R12 ;  /* 0x000000ffff0c7224 */ /* 0x000fe400078e0a0c */
[C---:B------:R-:W-:Y:S01]  /*27f0*/  IMAD R11, R6.reuse, R11, R24 ;  /* 0x0000000b060b7224 */ /* 0x040fe200078e0218 */
[----:B------:R-:W-:Y:S01]  /*2800*/  IABS R24, R145 ;  /* 0x0000009100187213 */ /* 0x000fe20000000000 */
[----:B------:R-:W-:-:S02]  /*2810*/  IMAD R177, R6, R12, R177 ;  /* 0x0000000c06b17224 */ /* 0x000fc400078e02b1 */
        /* <DEDUP_REMOVED lines=8> */
[----:B------:R-:W-:-:S04]  /*28a0*/  IMAD.HI.U32 R10, R9, R13, RZ ;  /* 0x0000000d090a7227 */ /* 0x000fc800078e00ff */
[----:B------:R-:W-:Y:S01]  /*28b0*/  @!P2 IMAD.IADD R185, R185, 0x1, -R6 ;  /* 0x00000001b9b9a824 */ /* 0x000fe200078e0a06 */
[----:B------:R-:W-:Y:S01]  /*28c0*/  ISETP.GE.AND P2, PT, R173, RZ, PT ;  /* 0x000000ffad00720c */ /* 0x000fe20003f46270 */
[----:B------:R-:W-:Y:S02]  /*28d0*/  IMAD.MOV R10, RZ, RZ, -R10 ;  /* 0x000000ffff0a7224 */ /* 0x000fe400078e0a0a */
[--C-:B------:R-:W-:Y:S01]  /*28e0*/  @!P5 IMAD.IADD R179, R179, 0x1, -R6.reuse ;  /* 0x00000001b3b3d824 */ /* 0x100fe200078e0a06 */
[----:B------:R-:W-:Y:S01]  /*28f0*/  ISETP.GE.AND P5, PT, R175, RZ, PT ;  /* 0x000000ffaf00720c */ /* 0x000fe20003fa6270 */
[C---:B------:R-:W-:Y:S02]  /*2900*/  IMAD R173, R6.reuse, R10, R13 ;  /* 0x0000000a06ad7224 */ /* 0x040fe400078e020d */
[----:B------:R-:W-:Y:S01]  /*2910*/  @!P6 IMAD.IADD R11, R11, 0x1, -R6 ;  /* 0x000000010b0be824 */ /* 0x000fe200078e0a06 */
[----:B------:R-:W-:Y:S01]  /*2920*/  ISETP.GT.U32.AND P6, PT, R6, R181, PT ;  /* 0x000000b50600720c */ /* 0x000fe20003fc4070 */
[----:B------:R-:W-:-:S04]  /*2930*/  IMAD.HI.U32 R12, R9, R14, RZ ;  /* 0x0000000e090c7227 */ /* 0x000fc800078e00ff */
[----:B------:R-:W-:Y:S01]  /*2940*/  @!P3 IMAD.IADD R177, R177, 0x1, -R6 ;  /* 0x00000001b1b1b824 */ /* 0x000fe200078e0a06 */
[----:B------:R-:W-:Y:S01]  /*2950*/  ISETP.GE.AND P3, PT, R176, RZ, PT ;  /* 0x000000ffb000720c */ /* 0x000fe20003f66270 */
[----:B------:R-:W-:Y:S01]  /*2960*/  @!P1 IMAD.MOV R189, RZ, RZ, -R189 ;  /* 0x000000ffffbd9224 */ /* 0x000fe200078e0abd */
[C---:B------:R-:W-:Y:S01]  /*2970*/  ISETP.GT.U32.AND P1, PT, R6.reuse, R179, PT ;  /* 0x000000b30600720c */ /* 0x040fe20003f24070 */
[----:B------:R-:W-:Y:S01]  /*2980*/  @!P0 IMAD.MOV R185, RZ, RZ, -R185 ;  /* 0x000000ffffb98224 */ /* 0x000fe200078e0ab9 */
[C---:B------:R-:W-:Y:S01]  /*2990*/  ISETP.GT.U32.AND P0, PT, R6.reuse, R173, PT ;  /* 0x000000ad0600720c */ /* 0x040fe20003f04070 */
[----:B------:R-:W-:Y:S01]  /*29a0*/  IMAD.MOV R25, RZ, RZ, -R12 ;  /* 0x000000ffff197224 */ /* 0x000fe200078e0a0c */
[----:B------:R-:W-:Y:S01]  /*29b0*/  IABS R12, R163 ;  /* 0x000000a3000c7213 */ /* 0x000fe20000000000 */
[----:B------:R-:W-:Y:S01]  /*29c0*/  @!P2 IMAD.MOV R187, RZ, RZ, -R187 ;  /* 0x000000ffffbba224 */ /* 0x000fe200078e0abb */
[C---:B------:R-:W-:Y:S01]  /*29d0*/  ISETP.GT.U32.AND P2, PT, R6.reuse, R177, PT ;  /* 0x000000b10600720c */ /* 0x040fe20003f44070 */
[C---:B------:R-:W-:Y:S01]  /*29e0*/  IMAD R13, R6.reuse, R25, R14 ;  /* 0x00000019060d7224 */ /* 0x040fe200078e020e */
[----:B------:R-:W-:Y:S01]  /*29f0*/  IABS R14, R157 ;  /* 0x0000009d000e7213 */ /* 0x000fe20000000000 */
[----:B------:R-:W-:Y:S01]  /*2a00*/  @!P4 IMAD.MOV R191, RZ, RZ, -R191 ;  /* 0x000000ffffbfc224 */ /* 0x000fe200078e0abf */
[C---:B------:R-:W-:Y:S01]  /*2a10*/  ISETP.GT.U32.AND P4, PT, R6.reuse, R11, PT ;  /* 0x0000000b0600720c */ /* 0x040fe20003f84070 */
[----:B------:R-:W-:Y:S01]  /*2a20*/  @!P6 IMAD.IADD R181, R181, 0x1, -R6 ;  /* 0x00000001b5b5e824 */ /* 0x000fe200078e0a06 */
[----:B------:R-:W-:Y:S01]  /*2a30*/  ISETP.GT.U32.AND P6, PT, R6, R13, PT ;  /* 0x0000000d0600720c */ /* 0x000fe20003fc4070 */
[----:B------:R-:W-:Y:S01]  /*2a40*/  IMAD.HI.U32 R10, R9, R12, RZ ;  /* 0x0000000c090a7227 */ /* 0x000fe200078e00ff */
[----:B------:R-:W-:-:S03]  /*2a50*/  IABS R25, R155 ;  /* 0x0000009b00197213 */ /* 0x000fc60000000000 */
[--C-:B------:R-:W-:Y:S01]  /*2a60*/  @!P1 IMAD.IADD R179, R179, 0x1, -R6.reuse ;  /* 0x00000001b3b39824 */ /* 0x100fe200078e0a06 */
[----:B------:R-:W-:Y:S01]  /*2a70*/  ISETP.GE.AND P1, PT, R169, RZ, PT ;  /* 0x000000ffa900720c */ /* 0x000fe20003f26270 */
[----:B------:R-:W-:Y:S01]  /*2a80*/  @!P0 IMAD.IADD R173, R173, 0x1, -R6 ;  /* 0x00000001adad8824 */ /* 0x000fe200078e0a06 */
[----:B------:R-:W-:Y:S01]  /*2a90*/  ISETP.GE.AND P0, PT, R171, RZ, PT ;  /* 0x000000ffab00720c */ /* 0x000fe20003f06270 */
[----:B------:R-:W-:Y:S01]  /*2aa0*/  IMAD.MOV R169, RZ, RZ, -R10 ;  /* 0x000000ffffa97224 */ /* 0x000fe200078e0a0a */
[----:B------:R-:W-:Y:S01]  /*2ab0*/  IABS R10, R165 ;  /* 0x000000a5000a7213 */ /* 0x000fe20000000000 */
[----:B------:R-:W-:Y:S01]  /*2ac0*/  @!P2 IMAD.IADD R177, R177, 0x1, -R6 ;  /* 0x00000001b1b1a824 */ /* 0x000fe200078e0a06 */
[----:B------:R-:W-:Y:S01]  /*2ad0*/  ISETP.GE.AND P2, PT, R172, RZ, PT ;  /* 0x000000ffac00720c */ /* 0x000fe20003f46270 */
[----:B------:R-:W-:Y:S01]  /*2ae0*/  @!P3 IMAD.MOV R181, RZ, RZ, -R181 ;  /* 0x000000ffffb5b224 */ /* 0x000fe200078e0ab5 */
[----:B------:R-:W-:Y:S01]  /*2af0*/  ISETP.GT.U32.AND P3, PT, R6, R173, PT ;  /* 0x000000ad0600720c */ /* 0x000fe20003f64070 */
[----:B------:R-:W-:Y:S01]  /*2b00*/  @!P5 IMAD.MOV R183, RZ, RZ, -R183 ;  /* 0x000000ffffb7d224 */ /* 0x000fe200078e0ab7 */
[----:B------:R-:W-:Y:S01]  /*2b10*/  ISETP.GE.AND P5, PT, R170, RZ, PT ;  /* 0x000000ffaa00720c */ /* 0x000fe20003fa6270 */
[----:B------:R-:W-:-:S02]  /*2b20*/  IMAD R169, R6, R169, R12 ;  /* 0x000000a906a97224 */ /* 0x000fc400078e020c */
[----:B------:R-:W-:Y:S02]  /*2b30*/  IMAD.MOV.U32 R12, RZ, RZ, R10 ;  /* 0x000000ffff0c7224 */ /* 0x000fe400078e000a */
[--C-:B------:R-:W-:Y:S01]  /*2b40*/  @!P4 IMAD.IADD R11, R11, 0x1, -R6.reuse ;  /* 0x000000010b0bc824 */ /* 0x100fe200078e0a06 */
[----:B------:R-:W-:Y:S01]  /*2b50*/  ISETP.GE.AND P4, PT, R168, RZ, PT ;  /* 0x000000ffa800720c */ /* 0x000fe20003f86270 */
[----:B------:R-:W-:Y:S01]  /*2b60*/  @!P6 IMAD.IADD R13, R13, 0x1, -R6 ;  /* 0x000000010d0de824 */ /* 0x000fe200078e0a06 */
[----:B------:R-:W-:Y:S01]  /*2b70*/  ISETP.GT.U32.AND P6, PT, R6, R169, PT ;  /* 0x000000a90600720c */ /* 0x000fe20003fc4070 */
[----:B------:R-:W-:-:S04]  /*2b80*/  IMAD.HI.U32 R10, R9, R12, RZ ;  /* 0x0000000c090a7227 */ /* 0x000fc800078e00ff */
[----:B------:R-:W-:Y:S02]  /*2b90*/  IMAD.MOV.U32 R175, RZ, RZ, R11 ;  /* 0x000000ffffaf7224 */ /* 0x000fe400078e000b */
[----:B------:R-:W-:Y:S01]  /*2ba0*/  IMAD.MOV R11, RZ, RZ, -R10 ;  /* 0x000000ffff0b7224 */ /* 0x000fe200078e0a0a */
[----:B------:R-:W-:Y:S01]  /*2bb0*/  IABS R10, R161 ;  /* 0x000000a1000a7213 */ /* 0x000fe20000000000 */
[----:B------:R-:W-:Y:S01]  /*2bc0*/  @!P2 IMAD.MOV R175, RZ, RZ, -R175 ;  /* 0x000000ffffafa224 */ /* 0x000fe200078e0aaf */
[----:B------:R-:W-:Y:S01]  /*2bd0*/  ISETP.GE.AND P2, PT, R165, RZ, PT ;  /* 0x000000ffa500720c */ /* 0x000fe20003f46270 */
[----:B------:R-:W-:Y:S01]  /*2be0*/  @!P3 IMAD.IADD R173, R173, 0x1, -R6 ;  /* 0x00000001adadb824 */ /* 0x000fe200078e0a06 */
[----:B------:R-:W-:Y:S01]  /*2bf0*/  IABS R165, R167 ;  /* 0x000000a700a57213 */ /* 0x000fe20000000000 */
[----:B------:R-:W-:Y:S01]  /*2c00*/  @!P5 IMAD.MOV R179, RZ, RZ, -R179 ;  /* 0x000000ffffb3d224 */ /* 0x000fe200078e0ab3 */
[----:B------:R-:W-:Y:S01]  /*2c10*/  ISETP.GE.AND P3, PT, R167, RZ, PT ;  /* 0x000000ffa700720c */ /* 0x000fe20003f66270 */
[C---:B------:R-:W-:Y:S01]  /*2c20*/  IMAD R167, R6.reuse, R11, R12 ;  /* 0x0000000b06a77224 */ /* 0x040fe200078e020c */
[C---:B------:R-:W-:Y:S01]  /*2c30*/  ISETP.GT.U32.AND P5, PT, R6.reuse, R13, PT ;  /* 0x0000000d0600720c */ /* 0x040fe20003fa4070 */
[----:B------:R-:W-:Y:S01]  /*2c40*/  @!P6 IMAD.IADD R169, R169, 0x1, -R6 ;  /* 0x00000001a9a9e824 */ /* 0x000fe200078e0a06 */
[----:B------:R-:W-:Y:S01]  /*2c50*/  IABS R12, R151 ;  /* 0x00000097000c7213 */ /* 0x000fe20000000000 */
[----:B------:R-:W-:Y:S01]  /*2c60*/  @!P1 IMAD.MOV R177, RZ, RZ, -R177 ;  /* 0x000000ffffb19224 */ /* 0x000fe200078e0ab1 */
[C---:B------:R-:W-:Y:S01]  /*2c70*/  ISETP.GT.U32.AND P6, PT, R6.reuse, R167, PT ;  /* 0x000000a70600720c */ /* 0x040fe20003fc4070 */
[----:B------:R-:W-:Y:S01]  /*2c80*/  @!P4 IMAD.MOV R173, RZ, RZ, -R173 ;  /* 0x000000ffffadc224 */ /* 0x000fe200078e0aad */
[----:B------:R-:W-:Y:S01]  /*2c90*/  ISETP.GE.AND P1, PT, R163, RZ, PT ;  /* 0x000000ffa300720c */ /* 0x000fe20003f26270 */
[----:B------:R-:W-:Y:S01]  /*2ca0*/  IMAD R3, R3, UR5, RZ ;  /* 0x0000000503037c24 */ /* 0x000fe2000f8e02ff */
[----:B------:R-:W-:Y:S01]  /*2cb0*/  IABS R163, R8 ;  /* 0x0000000800a37213 */ /* 0x000fe20000000000 */
[----:B------:R-:W-:Y:S01]  /*2cc0*/  UIADD3 UR5, UR4, 0x8000, URZ ;  /* 0x0000800004057890 */ /* 0x000fe2000fffe03f */
[----:B------:R-:W-:-:S03]  /*2cd0*/  ISETP.GT.U32.AND P4, PT, R6, R169, PT ;  /* 0x000000a90600720c */ /* 0x000fc60003f84070 */
[----:B------:R-:W-:Y:S01]  /*2ce0*/  @!P5 IMAD.IADD R13, R13, 0x1, -R6 ;  /* 0x000000010d0dd824 */ /* 0x000fe200078e0a06 */
[----:B------:R-:W-:Y:S01]  /*2cf0*/  ISETP.GE.AND P5, PT, R8, RZ, PT ;  /* 0x000000ff0800720c */ /* 0x000fe20003fa6270 */
[----:B------:R-:W-:Y:S01]  /*2d00*/  IMAD.HI.U32 R8, R9, R165, RZ ;  /* 0x000000a509087227 */ /* 0x000fe200078e00ff */
[----:B------:R-:W-:-:S03]  /*2d10*/  USHF.R.U32.HI UR5, URZ, 0x4, UR5 ;  /* 0x000000043f057899 */ /* 0x000fc60008011605 */
[----:B------:R-:W-:Y:S01]  /*2d20*/  @!P6 IMAD.IADD R167, R167, 0x1, -R6 ;  /* 0x00000001a7a7e824 */ /* 0x000fe200078e0a06 */
[----:B------:R-:W-:Y:S01]  /*2d30*/  USGXT.U32 UR38, UR5, 0xe ;  /* 0x0000000e0526789a */ /* 0x000fe20008000000 */
[----:B------:R-:W-:Y:S02]  /*2d40*/  IMAD.MOV R8, RZ, RZ, -R8 ;  /* 0x000000ffff087224 */ /* 0x000fe400078e0a08 */
[----:B------:R-:W-:Y:S01]  /*2d50*/  IMAD.MOV.U32 R171, RZ, RZ, R13 ;  /* 0x000000ffffab7224 */ /* 0x000fe200078e000d */
[C---:B------:R-:W-:Y:S01]  /*2d60*/  ISETP.GT.U32.AND P6, PT, R6.reuse, R167, PT ;  /* 0x000000a70600720c */ /* 0x040fe20003fc4070 */
[----:B------:R-:W-:Y:S02]  /*2d70*/  IMAD R165, R6, R8, R165 ;  /* 0x0000000806a57224 */ /* 0x000fe400078e02a5 */
[----:B------:R-:W-:-:S04]  /*2d80*/  IMAD.HI.U32 R8, R9, R163, RZ ;  /* 0x000000a309087227 */ /* 0x000fc800078e00ff */
[----:B------:R-:W-:Y:S01]  /*2d90*/  @!P0 IMAD.MOV R171, RZ, RZ, -R171 ;  /* 0x000000ffffab8224 */ /* 0x000fe200078e0aab */
[----:B------:R-:W-:Y:S01]  /*2da0*/  ISETP.GE.AND P0, PT, R161, RZ, PT ;  /* 0x000000ffa100720c */ /* 0x000fe20003f06270 */
[----:B------:R-:W-:Y:S02]  /*2db0*/  IMAD.MOV R11, RZ, RZ, -R8 ;  /* 0x000000ffff0b7224 */ /* 0x000fe400078e0a08 */
[----:B------:R-:W-:Y:S02]  /*2dc0*/  IMAD.MOV.U32 R161, RZ, RZ, R10 ;  /* 0x000000ffffa17224 */ /* 0x000fe400078e000a */
[----:B------:R-:W-:Y:S02]  /*2dd0*/  IMAD R163, R6, R11, R163 ;  /* 0x0000000b06a37224 */ /* 0x000fe400078e02a3 */
[----:B------:R-:W-:-:S04]  /*2de0*/  IMAD.HI.U32 R8, R9, R161, RZ ;  /* 0x000000a109087227 */ /* 0x000fc800078e00ff */
[----:B------:R-:W-:-:S04]  /*2df0*/  IMAD.HI.U32 R10, R9, R14, RZ ;  /* 0x0000000e090a7227 */ /* 0x000fc800078e00ff */
[----:B------:R-:W-:Y:S01]  /*2e00*/  @!P6 IMAD.IADD R167, R167, 0x1, -R6 ;  /* 0x00000001a7a7e824 */ /* 0x000fe200078e0a06 */
[----:B------:R-:W-:Y:S01]  /*2e10*/  ISETP.GT.U32.AND P6, PT, R6, R163, PT ;  /* 0x000000a30600720c */ /* 0x000fe20003fc4070 */
[----:B------:R-:W-:Y:S02]  /*2e20*/  IMAD.MOV R11, RZ, RZ, -R8 ;  /* 0x000000ffff0b7224 */ /* 0x000fe400078e0a08 */
[----:B------:R-:W-:Y:S01]  /*2e30*/  IMAD.MOV R13, RZ, RZ, -R10 ;  /* 0x000000ffff0d7224 */ /* 0x000fe200078e0a0a */
[----:B------:R-:W-:Y:S01]  /*2e40*/  IABS R10, R153 ;  /* 0x00000099000a7213 */ /* 0x000fe20000000000 */
[----:B------:R-:W-:-:S04]  /*2e50*/  IMAD.HI.U32 R8, R9, R12, RZ ;  /* 0x0000000c09087227 */ /* 0x000fc800078e00ff */
[C---:B------:R-:W-:Y:S02]  /*2e60*/  IMAD R161, R6.reuse, R11, R161 ;  /* 0x0000000b06a17224 */ /* 0x040fe400078e02a1 */
[----:B------:R-:W-:Y:S01]  /*2e70*/  @!P4 IMAD.IADD R169, R169, 0x1, -R6 ;  /* 0x00000001a9a9c824 */ /* 0x000fe200078e0a06 */
[C---:B------:R-:W-:Y:S01]  /*2e80*/  ISETP.GT.U32.AND P4, PT, R6.reuse, R165, PT ;  /* 0x000000a50600720c */ /* 0x040fe20003f84070 */
[C---:B------:R-:W-:Y:S02]  /*2e90*/  IMAD R14, R6.reuse, R13, R14 ;  /* 0x0000000d060e7224 */ /* 0x040fe400078e020e */
[----:B------:R-:W-:Y:S02]  /*2ea0*/  IMAD.MOV R11, RZ, RZ, -R8 ;  /* 0x000000ffff0b7224 */ /* 0x000fe400078e0a08 */
[----:B------:R-:W-:Y:S01]  /*2eb0*/  @!P1 IMAD.MOV R169, RZ, RZ, -R169 ;  /* 0x000000ffffa99224 */ /* 0x000fe200078e0aa9 */
[C---:B------:R-:W-:Y:S01]  /*2ec0*/  ISETP.GT.U32.AND P1, PT, R6.reuse, R161, PT ;  /* 0x000000a10600720c */ /* 0x040fe20003f24070 */
[----:B------:R-:W-:-:S02]  /*2ed0*/  IMAD R11, R6, R11, R12 ;  /* 0x0000000b060b7224 */ /* 0x000fc400078e020c */
[----:B------:R-:W-:Y:S01]  /*2ee0*/  @!P2 IMAD.MOV R167, RZ, RZ, -R167 ;  /* 0x000000ffffa7a224 */ /* 0x000fe200078e0aa7 */
[C---:B------:R-:W-:Y:S01]  /*2ef0*/  ISETP.GT.U32.AND P2, PT, R6.reuse, R14, PT ;  /* 0x0000000e0600720c */ /* 0x040fe20003f44070 */
[----:B------:R-:W-:Y:S01]  /*2f00*/  @!P6 IMAD.IADD R163, R163, 0x1, -R6 ;  /* 0x00000001a3a3e824 */ /* 0x000fe200078e0a06 */
[----:B------:R-:W-:Y:S01]  /*2f10*/  ISETP.GT.U32.AND P6, PT, R6, R11, PT ;  /* 0x0000000b0600720c */ /* 0x000fe20003fc4070 */
[----:B------:R-:W-:Y:S02]  /*2f20*/  IMAD.MOV.U32 R13, RZ, RZ, R10 ;  /* 0x000000ffff0d7224 */ /* 0x000fe400078e000a */
[----:B------:R-:W-:Y:S02]  /*2f30*/  @!P4 IMAD.IADD R165, R165, 0x1, -R6 ;  /* 0x00000001a5a5c824 */ /* 0x000fe400078e0a06 */
[----:B------:R-:W-:-:S03]  /*2f40*/  IMAD.HI.U32 R8, R9, R13, RZ ;  /* 0x0000000d09087227 */ /* 0x000fc600078e00ff */
[C---:B------:R-:W-:Y:S01]  /*2f50*/  ISETP.GT.U32.AND P4, PT, R6.reuse, R165, PT ;  /* 0x000000a50600720c */ /* 0x040fe20003f84070 */
[--C-:B------:R-:W-:Y:S01]  /*2f60*/  @!P1 IMAD.IADD R161, R161, 0x1, -R6.reuse ;  /* 0x00000001a1a19824 */ /* 0x100fe200078e0a06 */
[----:B------:R-:W-:Y:S01]  /*2f70*/  ISETP.GT.U32.AND P1, PT, R6, R163, PT ;  /* 0x000000a30600720c */ /* 0x000fe20003f24070 */
[----:B------:R-:W-:Y:S02]  /*2f80*/  @!P2 IMAD.IADD R14, R14, 0x1, -R6 ;  /* 0x000000010e0ea824 */ /* 0x000fe400078e0a06 */
[----:B------:R-:W-:Y:S01]  /*2f90*/  IMAD.MOV R8, RZ, RZ, -R8 ;  /* 0x000000ffff087224 */ /* 0x000fe200078e0a08 */
[C---:B------:R-:W-:Y:S01]  /*2fa0*/  ISETP.GT.U32.AND P2, PT, R6.reuse, R161, PT ;  /* 0x000000a10600720c */ /* 0x040fe20003f44070 */
[----:B------:R-:W-:Y:S01]  /*2fb0*/  @!P6 IMAD.IADD R11, R11, 0x1, -R6 ;  /* 0x000000010b0be824 */ /* 0x000fe200078e0a06 */
[C---:B------:R-:W-:Y:S01]  /*2fc0*/  ISETP.GT.U32.AND P6, PT, R6.reuse, R14, PT ;  /* 0x0000000e0600720c */ /* 0x040fe20003fc4070 */
[----:B------:R-:W-:Y:S02]  /*2fd0*/  IMAD R13, R6, R8, R13 ;  /* 0x00000008060d7224 */ /* 0x000fe400078e020d */
[----:B------:R-:W-:-:S04]  /*2fe0*/  IMAD.HI.U32 R8, R9, R25, RZ ;  /* 0x0000001909087227 */ /* 0x000fc800078e00ff */
[----:B------:R-:W-:Y:S02]  /*2ff0*/  IMAD.MOV R8, RZ, RZ, -R8 ;  /* 0x000000ffff087224 */ /* 0x000fe400078e0a08 */
[--C-:B------:R-:W-:Y:S01]  /*3000*/  @!P1 IMAD.IADD R163, R163, 0x1, -R6.reuse ;  /* 0x00000001a3a39824 */ /* 0x100fe200078e0a06 */
[C---:B------:R-:W-:Y:S01]  /*3010*/  ISETP.GT.U32.AND P1, PT, R6.reuse, R13, PT ;  /* 0x0000000d0600720c */ /* 0x040fe20003f24070 */
[----:B------:R-:W-:Y:S02]  /*3020*/  IMAD R25, R6, R8, R25 ;  /* 0x0000000806197224 */ /* 0x000fe400078e0219 */
[--C-:B------:R-:W-:Y:S02]  /*3030*/  @!P6 IMAD.IADD R14, R14, 0x1, -R6.reuse ;  /* 0x000000010e0ee824 */ /* 0x100fe400078e0a06 */
[----:B------:R-:W-:Y:S01]  /*3040*/  @!P4 IMAD.IADD R165, R165, 0x1, -R6 ;  /* 0x00000001a5a5c824 */ /* 0x000fe200078e0a06 */
[----:B------:R-:W-:Y:S01]  /*3050*/  ISETP.GT.U32.AND P6, PT, R6, R25, PT ;  /* 0x000000190600720c */ /* 0x000fe20003fc4070 */
[----:B------:R-:W-:Y:S01]  /*3060*/  IMAD.HI.U32 R10, R9, R27, RZ ;  /* 0x0000001b090a7227 */ /* 0x000fe200078e00ff */
[----:B------:R-:W-:-:S03]  /*3070*/  ISETP.GE.AND P4, PT, R157, RZ, PT ;  /* 0x000000ff9d00720c */ /* 0x000fc60003f86270 */
[----:B------:R-:W-:-:S04]  /*3080*/  IMAD.HI.U32 R12, R9, R29, RZ ;  /* 0x0000001d090c7227 */ /* 0x000fc800078e00ff */
[----:B------:R-:W-:Y:S01]  /*3090*/  @!P1 IMAD.IADD R13, R13, 0x1, -R6 ;  /* 0x000000010d0d9824 */ /* 0x000fe200078e0a06 */
[----:B------:R-:W-:Y:S01]  /*30a0*/  ISETP.GE.AND P1, PT, R155, RZ, PT ;  /* 0x000000ff9b00720c */ /* 0x000fe20003f26270 */
[----:B------:R-:W-:Y:S02]  /*30b0*/  IMAD.MOV R10, RZ, RZ, -R10 ;  /* 0x000000ffff0a7224 */ /* 0x000fe400078e0a0a */
[----:B------:R-:W-:Y:S01]  /*30c0*/  @!P6 IMAD.IADD R25, R25, 0x1, -R6 ;  /* 0x000000011919e824 */ /* 0x000fe200078e0a06 */
[C---:B------:R-:W-:Y:S01]  /*30d0*/  ISETP.GT.U32.AND P6, PT, R6.reuse, R13, PT ;  /* 0x0000000d0600720c */ /* 0x040fe20003fc4070 */
[----:B------:R-:W-:Y:S01]  /*30e0*/  @!P3 IMAD.MOV R165, RZ, RZ, -R165 ;  /* 0x000000ffffa5b224 */ /* 0x000fe200078e0aa5 */
[----:B------:R-:W-:Y:S01]  /*30f0*/  ISETP.GT.U32.AND P3, PT, R6, R11, PT ;  /* 0x0000000b0600720c */ /* 0x000fe20003f64070 */
[----:B------:R-:W-:-:S04]  /*3100*/  IMAD.HI.U32 R8, R9, R24, RZ ;  /* 0x0000001809087227 */ /* 0x000fc800078e00ff */
[----:B------:R-:W-:Y:S02]  /*3110*/  IMAD.MOV R12, RZ, RZ, -R12 ;  /* 0x000000ffff0c7224 */ /* 0x000fe400078e0a0c */
[C---:B------:R-:W-:Y:S01]  /*3120*/  IMAD R27, R6.reuse, R10, R27 ;  /* 0x0000000a061b7224 */ /* 0x040fe200078e021b */
[----:B------:R-:W-:Y:S01]  /*3130*/  IABS R10, R139 ;  /* 0x0000008b000a7213 */ /* 0x000fe20000000000 */
[----:B------:R-:W-:Y:S01]  /*3140*/  @!P2 IMAD.IADD R161, R161, 0x1, -R6 ;  /* 0x00000001a1a1a824 */ /* 0x000fe200078e0a06 */
[----:B------:R-:W-:Y:S01]  /*3150*/  ISETP.GE.AND P2, PT, R151, RZ, PT ;  /* 0x000000ff9700720c */ /* 0x000fe20003f46270 */
[----:B------:R-:W-:Y:S02]  /*3160*/  IMAD.MOV R151, RZ, RZ, -R8 ;  /* 0x000000ffff977224 */ /* 0x000fe400078e0a08 */
[C---:B------:R-:W-:Y:S01]  /*3170*/  IMAD R29, R6.reuse, R12, R29 ;  /* 0x0000000c061d7224 */ /* 0x040fe200078e021d */
[----:B------:R-:W-:Y:S01]  /*3180*/  IABS R12, R141 ;  /* 0x0000008d000c7213 */ /* 0x000fe20000000000 */
[----:B------:R-:W-:Y:S01]  /*3190*/  @!P4 IMAD.MOV R14, RZ, RZ, -R14 ;  /* 0x000000ffff0ec224 */ /* 0x000fe200078e0a0e */
[C---:B------:R-:W-:Y:S01]  /*31a0*/  ISETP.GT.U32.AND P4, PT, R6.reuse, R27, PT ;  /* 0x0000001b0600720c */ /* 0x040fe20003f84070 */
[C---:B------:R-:W-:Y:S01]  /*31b0*/  IMAD R151, R6.reuse, R151, R24 ;  /* 0x0000009706977224 */ /* 0x040fe200078e0218 */
[----:B------:R-:W-:Y:S01]  /*31c0*/  IABS R24, R137 ;  /* 0x0000008900187213 */ /* 0x000fe20000000000 */
[--C-:B------:R-:W-:Y:S01]  /*31d0*/  @!P6 IMAD.IADD R13, R13, 0x1, -R6.reuse ;  /* 0x000000010d0de824 */ /* 0x100fe200078e0a06 */
[C---:B------:R-:W-:Y:S01]  /*31e0*/  ISETP.GT.U32.AND P6, PT, R6.reuse, R29, PT ;  /* 0x0000001d0600720c */ /* 0x040fe20003fc4070 */
[----:B------:R-:W-:Y:S01]  /*31f0*/  @!P0 IMAD.MOV R161, RZ, RZ, -R161 ;  /* 0x000000ffffa18224 */ /* 0x000fe200078e0aa1 */
[C---:B------:R-:W-:Y:S01]  /*3200*/  ISETP.GT.U32.AND P0, PT, R6.reuse, R25, PT ;  /* 0x000000190600720c */ /* 0x040fe20003f04070 */
[----:B------:R-:W-:Y:S01]  /*3210*/  @!P5 IMAD.MOV R163, RZ, RZ, -R163 ;  /* 0x000000ffffa3d224 */ /* 0x000fe200078e0aa3 */
[----:B------:R-:W-:Y:S01]  /*3220*/  ISETP.GT.U32.AND P5, PT, R6, R151, PT ;  /* 0x000000970600720c */ /* 0x000fe20003fa4070 */
[----:B------:R-:W-:Y:S01]  /*3230*/  @!P3 IMAD.IADD R11, R11, 0x1, -R6 ;  /* 0x000000010b0bb824 */ /* 0x000fe200078e0a06 */
[----:B------:R-:W-:Y:S01]  /*3240*/  ISETP.GE.AND P3, PT, R153, RZ, PT ;  /* 0x000000ff9900720c */ /* 0x000fe20003f66270 */
[----:B------:R-:W-:-:S04]  /*3250*/  IMAD.HI.U32 R8, R9, R10, RZ ;  /* 0x0000000a09087227 */ /* 0x000fc800078e00ff */
[----:B------:R-:W-:Y:S02]  /*3260*/  IMAD.MOV.U32 R157, RZ, RZ, R11 ;  /* 0x000000ffff9d7224 */ /* 0x000fe400078e000b */
[----:B------:R-:W-:Y:S02]  /*3270*/  @!P4 IMAD.IADD R27, R27, 0x1, -R6 ;  /* 0x000000011b1bc824 */ /* 0x000fe400078e0a06 */
[----:B------:R-:W-:Y:S01]  /*3280*/  IMAD.MOV.U32 R11, RZ, RZ, R12 ;  /* 0x000000ffff0b7224 */ /* 0x000fe200078e000c */
[----:B------:R-:W-:Y:S01]  /*3290*/  IABS R12, R143 ;  /* 0x0000008f000c7213 */ /* 0x000fe20000000000 */
[----:B------:R-:W-:Y:S01]  /*32a0*/  @!P2 IMAD.MOV R157, RZ, RZ, -R157 ;  /* 0x000000ffff9da224 */ /* 0x000fe200078e0a9d */
[----:B------:R-:W-:Y:S01]  /*32b0*/  ISETP.GE.AND P2, PT, R145, RZ, PT ;  /* 0x000000ff9100720c */ /* 0x000fe20003f46270 */
[----:B------:R-:W-:Y:S01]  /*32c0*/  @!P6 IMAD.IADD R29, R29, 0x1, -R6 ;  /* 0x000000011d1de824 */ /* 0x000fe200078e0a06 */
[----:B------:R-:W-:Y:S01]  /*32d0*/  ISETP.GT.U32.AND P6, PT, R6, R27, PT ;  /* 0x0000001b0600720c */ /* 0x000fe20003fc4070 */
[----:B------:R-:W-:-:S02]  /*32e0*/  IMAD.MOV R145, RZ, RZ, -R8 ;  /* 0x000000ffff917224 */ /* 0x000fc400078e0a08 */
[----:B------:R-:W-:Y:S01]  /*32f0*/  @!P0 IMAD.IADD R25, R25, 0x1, -R6 ;  /* 0x0000000119198824 */ /* 0x000fe200078e0a06 */
[----:B------:R-:W-:Y:S01]  /*3300*/  ISETP.GE.AND P0, PT, R147, RZ, PT ;  /* 0x000000ff9300720c */ /* 0x000fe20003f06270 */
[----:B------:R-:W-:-:S04]  /*3310*/  IMAD.HI.U32 R8, R9, R11, RZ ;  /* 0x0000000b09087227 */ /* 0x000fc800078e00ff */
[----:B------:R-:W-:Y:S01]  /*3320*/  IMAD.MOV.U32 R155, RZ, RZ, R13 ;  /* 0x000000ffff9b7224 */ /* 0x000fe200078e000d */
[----:B------:R-:W-:Y:S01]  /*3330*/  IABS R13, R135 ;  /* 0x00000087000d7213 */ /* 0x000fe20000000000 */
[----:B------:R-:W-:Y:S01]  /*3340*/  @!P5 IMAD.IADD R151, R151, 0x1, -R6 ;  /* 0x000000019797d824 */ /* 0x000fe200078e0a06 */
[----:B------:R-:W-:Y:S01]  /*3350*/  ISETP.GE.AND P5, PT, R149, RZ, PT ;  /* 0x000000ff9500720c */ /* 0x000fe20003fa6270 */
[C---:B------:R-:W-:Y:S02]  /*3360*/  IMAD R145, R6.reuse, R145, R10 ;  /* 0x0000009106917224 */ /* 0x040fe400078e020a */
[----:B------:R-:W-:Y:S01]  /*3370*/  IMAD.MOV R8, RZ, RZ, -R8 ;  /* 0x000000ffff087224 */ /* 0x000fe200078e0a08 */
[C---:B------:R-:W-:Y:S01]  /*3380*/  ISETP.GT.U32.AND P4, PT, R6.reuse, R151, PT ;  /* 0x000000970600720c */ /* 0x040fe20003f84070 */
[----:B------:R-:W-:Y:S01]  /*3390*/  @!P3 IMAD.MOV R155, RZ, RZ, -R155 ;  /* 0x000000ffff9bb224 */ /* 0x000fe200078e0a9b */
[----:B------:R-:W-:Y:S01]  /*33a0*/  ISETP.GT.U32.AND P3, PT, R6, R29, PT ;  /* 0x0000001d0600720c */ /* 0x000fe20003f64070 */
[----:B------:R-:W-:-:S02]  /*33b0*/  IMAD.MOV.U32 R153, RZ, RZ, R25 ;  /* 0x000000ffff997224 */ /* 0x000fc400078e0019 */
[C---:B------:R-:W-:Y:S02]  /*33c0*/  IMAD R11, R6.reuse, R8, R11 ;  /* 0x00000008060b7224 */ /* 0x040fe400078e020b */
[----:B------:R-:W-:Y:S01]  /*33d0*/  @!P1 IMAD.MOV R153, RZ, RZ, -R153 ;  /* 0x000000ffff999224 */ /* 0x000fe200078e0a99 */
[C---:B------:R-:W-:Y:S01]  /*33e0*/  ISETP.GT.U32.AND P1, PT, R6.reuse, R145, PT ;  /* 0x000000910600720c */ /* 0x040fe20003f24070 */
[----:B------:R-:W-:Y:S01]  /*33f0*/  @!P6 IMAD.IADD R27, R27, 0x1, -R6 ;  /* 0x000000011b1be824 */ /* 0x000fe200078e0a06 */
[----:B------:R-:W-:Y:S01]  /*3400*/  ISETP.GT.U32.AND P6, PT, R6, R11, PT ;  /* 0x0000000b0600720c */ /* 0x000fe20003fc4070 */
[----:B------:R-:W-:-:S04]  /*3410*/  IMAD.HI.U32 R10, R9, R13, RZ ;  /* 0x0000000d090a7227 */ /* 0x000fc800078e00ff */
[----:B------:R-:W-:Y:S01]  /*3420*/  @!P3 IMAD.IADD R29, R29, 0x1, -R6 ;  /* 0x000000011d1db824 */ /* 0x000fe200078e0a06 */
[----:B------:R-:W-:Y:S01]  /*3430*/  ISETP.GE.AND P3, PT, R141, RZ, PT ;  /* 0x000000ff8d00720c */ /* 0x000fe20003f66270 */
[----:B------:R-:W-:Y:S02]  /*3440*/  IMAD.MOV R10, RZ, RZ, -R10 ;  /* 0x000000ffff0a7224 */ /* 0x000fe400078e0a0a */
[--C-:B------:R-:W-:Y:S01]  /*3450*/  @!P4 IMAD.IADD R151, R151, 0x1, -R6.reuse ;  /* 0x000000019797c824 */ /* 0x100fe200078e0a06 */
[----:B------:R-:W-:Y:S01]  /*3460*/  ISETP.GE.AND P4, PT, R139, RZ, PT ;  /* 0x000000ff8b00720c */ /* 0x000fe20003f86270 */
[----:B------:R-:W-:Y:S01]  /*3470*/  @!P1 IMAD.IADD R145, R145, 0x1, -R6 ;  /* 0x0000000191919824 */ /* 0x000fe200078e0a06 */
[----:B------:R-:W-:Y:S01]  /*3480*/  ISETP.GE.AND P1, PT, R143, RZ, PT ;  /* 0x000000ff8f00720c */ /* 0x000fe20003f26270 */
[----:B------:R-:W-:Y:S01]  /*3490*/  IMAD R139, R6, R10, R13 ;  /* 0x0000000a068b7224 */ /* 0x000fe200078e020d */
[----:B------:R-:W-:Y:S01]  /*34a0*/  IABS R10, R131 ;  /* 0x00000083000a7213 */ /* 0x000fe20000000000 */
[----:B------:R-:W-:Y:S01]  /*34b0*/  IMAD.MOV.U32 R147, RZ, RZ, R29 ;  /* 0x000000ffff937224 */ /* 0x000fe200078e001d */
[----:B------:R-:W-:Y:S01]  /*34c0*/  IABS R29, R107 ;  /* 0x0000006b001d7213 */ /* 0x000fe20000000000 */
[----:B------:R-:W-:-:S04]  /*34d0*/  IMAD.HI.U32 R8, R9, R12, RZ ;  /* 0x0000000c09087227 */ /* 0x000fc800078e00ff */
[----:B------:R-:W-:Y:S01]  /*34e0*/  @!P6 IMAD.IADD R11, R11, 0x1, -R6 ;  /* 0x000000010b0be824 */ /* 0x000fe200078e0a06 */
[C---:B------:R-:W-:Y:S01]  /*34f0*/  ISETP.GT.U32.AND P6, PT, R6.reuse, R145, PT ;  /* 0x000000910600720c */ /* 0x040fe20003fc4070 */
[----:B------:R-:W-:Y:S02]  /*3500*/  IMAD.MOV.U32 R149, RZ, RZ, R27 ;  /* 0x000000ffff957224 */ /* 0x000fe400078e001b */
[----:B------:R-:W-:Y:S01]  /*3510*/  @!P5 IMAD.MOV R147, RZ, RZ, -R147 ;  /* 0x000000ffff93d224 */ /* 0x000fe200078e0a93 */
[C---:B------:R-:W-:Y:S01]  /*3520*/  ISETP.GT.U32.AND P5, PT, R6.reuse, R139, PT ;  /* 0x0000008b0600720c */ /* 0x040fe20003fa4070 */
[----:B------:R-:W-:Y:S02]  /*3530*/  IMAD.MOV R141, RZ, RZ, -R8 ;  /* 0x000000ffff8d7224 */ /* 0x000fe400078e0a08 */
[----:B------:R-:W-:Y:S01]  /*3540*/  @!P0 IMAD.MOV R149, RZ, RZ, -R149 ;  /* 0x000000ffff958224 */ /* 0x000fe200078e0a95 */
[----:B------:R-:W-:Y:S01]  /*3550*/  ISETP.GT.U32.AND P0, PT, R6, R11, PT ;  /* 0x0000000b0600720c */ /* 0x000fe20003f04070 */
[----:B------:R-:W-:-:S04]  /*3560*/  IMAD.HI.U32 R8, R9, R24, RZ ;  /* 0x0000001809087227 */ /* 0x000fc800078e00ff */
[C---:B------:R-:W-:Y:S01]  /*3570*/  IMAD R141, R6.reuse, R141, R12 ;  /* 0x0000008d068d7224 */ /* 0x040fe200078e020c */
[----:B------:R-:W-:Y:S01]  /*3580*/  IABS R12, R133 ;  /* 0x00000085000c7213 */ /* 0x000fe20000000000 */
[----:B------:R-:W-:Y:S02]  /*3590*/  IMAD.MOV R13, RZ, RZ, -R8 ;  /* 0x000000ffff0d7224 */ /* 0x000fe400078e0a08 */
[----:B------:R-:W-:Y:S01]  /*35a0*/  @!P2 IMAD.MOV R151, RZ, RZ, -R151 ;  /* 0x000000ffff97a224 */ /* 0x000fe200078e0a97 */
[C---:B------:R-:W-:Y:S01]  /*35b0*/  ISETP.GT.U32.AND P2, PT, R6.reuse, R141, PT ;  /* 0x0000008d0600720c */ /* 0x040fe20003f44070 */
[----:B------:R-:W-:Y:S01]  /*35c0*/  IMAD R13, R6, R13, R24 ;  /* 0x0000000d060d7224 */ /* 0x000fe200078e0218 */
[----:B------:R-:W-:Y:S01]  /*35d0*/  IABS R24, R127 ;  /* 0x0000007f00187213 */ /* 0x000fe20000000000 */
[--C-:B------:R-:W-:Y:S01]  /*35e0*/  @!P6 IMAD.IADD R145, R145, 0x1, -R6.reuse ;  /* 0x000000019191e824 */ /* 0x100fe200078e0a06 */
[----:B------:R-:W-:Y:S01]  /*35f0*/  ISETP.GE.AND P6, PT, R135, RZ, PT ;  /* 0x000000ff8700720c */ /* 0x000fe20003fc6270 */
[----:B------:R-:W-:-:S02]  /*3600*/  @!P5 IMAD.IADD R139, R139, 0x1, -R6 ;  /* 0x000000018b8bd824 */ /* 0x000fc400078e0a06 */
[----:B------:R-:W-:-:S04]  /*3610*/  IMAD.HI.U32 R8, R9, R10, RZ ;  /* 0x0000000a09087227 */ /* 0x000fc800078e00ff */
[----:B------:R-:W-:Y:S01]  /*3620*/  @!P0 IMAD.IADD R11, R11, 0x1, -R6 ;  /* 0x000000010b0b8824 */ /* 0x000fe200078e0a06 */
[C---:B------:R-:W-:Y:S01]  /*3630*/  ISETP.GT.U32.AND P0, PT, R6.reuse, R13, PT ;  /* 0x0000000d0600720c */ /* 0x040fe20003f04070 */
[----:B------:R-:W-:Y:S01]  /*3640*/  @!P4 IMAD.MOV R145, RZ, RZ, -R145 ;  /* 0x000000ffff91c224 */ /* 0x000fe200078e0a91 */
[----:B------:R-:W-:Y:S01]  /*3650*/  ISETP.GT.U32.AND P4, PT, R6, R139, PT ;  /* 0x0000008b0600720c */ /* 0x000fe20003f84070 */
[----:B------:R-:W-:Y:S02]  /*3660*/  IMAD.MOV R135, RZ, RZ, -R8 ;  /* 0x000000ffff877224 */ /* 0x000fe400078e0a08 */
[----:B------:R-:W-:-:S04]  /*3670*/  IMAD.HI.U32 R8, R9, R12, RZ ;  /* 0x0000000c09087227 */ /* 0x000fc800078e00ff */
[----:B------:R-:W-:Y:S02]  /*3680*/  IMAD.MOV R25, RZ, RZ, -R8 ;  /* 0x000000ffff197224 */ /* 0x000fe400078e0a08 */
[----:B------:R-:W-:Y:S01]  /*3690*/  @!P2 IMAD.IADD R141, R141, 0x1, -R6 ;  /* 0x000000018d8da824 */ /* 0x000fe200078e0a06 */
[----:B------:R-:W-:Y:S01]  /*36a0*/  ISETP.GE.AND P2, PT, R137, RZ, PT ;  /* 0x000000ff8900720c */ /* 0x000fe20003f46270 */
[----:B------:R-:W-:Y:S02]  /*36b0*/  IMAD.MOV.U32 R143, RZ, RZ, R11 ;  /* 0x000000ffff8f7224 */ /* 0x000fe400078e000b */
[C---:B------:R-:W-:Y:S01]  /*36c0*/  IMAD R11, R6.reuse, R25, R12 ;  /* 0x00000019060b7224 */ /* 0x040fe200078e020c */
[C---:B------:R-:W-:Y:S01]  /*36d0*/  ISETP.GT.U32.AND P5, PT, R6.reuse, R141, PT ;  /* 0x0000008d0600720c */ /* 0x040fe20003fa4070 */
[----:B------:R-:W-:Y:S02]  /*36e0*/  IMAD R135, R6, R135, R10 ;  /* 0x0000008706877224 */ /* 0x000fe400078e020a */
[----:B------:R-:W-:-:S02]  /*36f0*/  @!P0 IMAD.IADD R13, R13, 0x1, -R6 ;  /* 0x000000010d0d8824 */ /* 0x000fc400078e0a06 */
[----:B------:R-:W-:Y:S01]  /*3700*/  @!P4 IMAD.IADD R139, R139, 0x1, -R6 ;  /* 0x000000018b8bc824 */ /* 0x000fe200078e0a06 */
[C---:B------:R-:W-:Y:S01]  /*3710*/  ISETP.GT.U32.AND P4, PT, R6.reuse, R11, PT ;  /* 0x0000000b0600720c */ /* 0x040fe20003f84070 */
[----:B------:R-:W-:Y:S01]  /*3720*/  IMAD.MOV.U32 R10, RZ, RZ, R24 ;  /* 0x000000ffff0a7224 */ /* 0x000fe200078e0018 */
[C---:B------:R-:W-:Y:S01]  /*3730*/  ISETP.GT.U32.AND P0, PT, R6.reuse, R13, PT ;  /* 0x0000000d0600720c */ /* 0x040fe20003f04070 */
[----:B------:R-:W-:Y:S01]  /*3740*/  @!P3 IMAD.MOV R143, RZ, RZ, -R143 ;  /* 0x000000ffff8fb224 */ /* 0x000fe200078e0a8f */
[----:B------:R-:W-:Y:S01]  /*3750*/  ISETP.GT.U32.AND P3, PT, R6, R135, PT ;  /* 0x000000870600720c */ /* 0x000fe20003f64070 */
[----:B------:R-:W-:Y:S01]  /*3760*/  IMAD.HI.U32 R8, R9, R10, RZ ;  /* 0x0000000a09087227 */ /* 0x000fe200078e00ff */
[----:B------:R-:W-:-:S03]  /*3770*/  IABS R24, R129 ;  /* 0x0000008100187213 */ /* 0x000fc60000000000 */
[----:B------:R-:W-:Y:S02]  /*3780*/  IMAD.MOV R25, RZ, RZ, -R8 ;  /* 0x000000ffff197224 */ /* 0x000fe400078e0a08 */
[----:B------:R-:W-:Y:S01]  /*3790*/  IMAD.MOV.U32 R12, RZ, RZ, R24 ;  /* 0x000000ffff0c7224 */ /* 0x000fe200078e0018 */
[----:B------:R-:W-:Y:S01]  /*37a0*/  IABS R24, R113 ;  /* 0x0000007100187213 */ /* 0x000fe20000000000 */
[----:B------:R-:W-:Y:S01]  /*37b0*/  @!P5 IMAD.IADD R141, R141, 0x1, -R6 ;  /* 0x000000018d8dd824 */ /* 0x000fe200078e0a06 */
[----:B------:R-:W-:Y:S01]  /*37c0*/  ISETP.GE.AND P5, PT, R131, RZ, PT ;  /* 0x000000ff8300720c */ /* 0x000fe20003fa6270 */
[----:B------:R-:W-:Y:S01]  /*37d0*/  IMAD R131, R6, R25, R10 ;  /* 0x0000001906837224 */ /* 0x000fe200078e020a */
[----:B------:R-:W-:Y:S01]  /*37e0*/  IABS R10, R123 ;  /* 0x0000007b000a7213 */ /* 0x000fe20000000000 */
[----:B------:R-:W-:Y:S02]  /*37f0*/  @!P4 IMAD.IADD R11, R11, 0x1, -R6 ;  /* 0x000000010b0bc824 */ /* 0x000fe400078e0a06 */
[----:B------:R-:W-:-:S03]  /*3800*/  IMAD.HI.U32 R8, R9, R12, RZ ;  /* 0x0000000c09087227 */ /* 0x000fc600078e00ff */
[C---:B------:R-:W-:Y:S01]  /*3810*/  ISETP.GT.U32.AND P4, PT, R6.reuse, R11, PT ;  /* 0x0000000b0600720c */ /* 0x040fe20003f84070 */
[--C-:B------:R-:W-:Y:S01]  /*3820*/  @!P0 IMAD.IADD R13, R13, 0x1, -R6.reuse ;  /* 0x000000010d0d8824 */ /* 0x100fe200078e0a06 */
[----:B------:R-:W-:Y:S01]  /*3830*/  ISETP.GE.AND P0, PT, R133, RZ, PT ;  /* 0x000000ff8500720c */ /* 0x000fe20003f06270 */
[----:B------:R-:W-:Y:S01]  /*3840*/  @!P3 IMAD.IADD R135, R135, 0x1, -R6 ;  /* 0x000000018787b824 */ /* 0x000fe200078e0a06 */
[----:B------:R-:W-:Y:S01]  /*3850*/  ISETP.GT.U32.AND P3, PT, R6, R131, PT ;  /* 0x000000830600720c */ /* 0x000fe20003f64070 */
[----:B------:R-:W-:Y:S02]  /*3860*/  IMAD.MOV R25, RZ, RZ, -R8 ;  /* 0x000000ffff197224 */ /* 0x000fe400078e0a08 */
[----:B------:R-:W-:-:S04]  /*3870*/  IMAD.HI.U32 R8, R9, R10, RZ ;  /* 0x0000000a09087227 */ /* 0x000fc800078e00ff */
[----:B------:R-:W-:Y:S01]  /*3880*/  IMAD.MOV.U32 R137, RZ, RZ, R13 ;  /* 0x000000ffff897224 */ /* 0x000fe200078e000d */
[----:B------:R-:W-:Y:S01]  /*3890*/  IABS R13, R111 ;  /* 0x0000006f000d7213 */ /* 0x000fe20000000000 */
[C---:B------:R-:W-:Y:S01]  /*38a0*/  IMAD R25, R6.reuse, R25, R12 ;  /* 0x0000001906197224 */ /* 0x040fe200078e020c */
[----:B------:R-:W-:Y:S01]  /*38b0*/  IABS R12, R121 ;  /* 0x00000079000c7213 */ /* 0x000fe20000000000 */
[----:B------:R-:W-:Y:S02]  /*38c0*/  IMAD.MOV R27, RZ, RZ, -R8 ;  /* 0x000000ffff1b7224 */ /* 0x000fe400078e0a08 */
[----:B------:R-:W-:Y:S01]  /*38d0*/  @!P2 IMAD.MOV R137, RZ, RZ, -R137 ;  /* 0x000000ffff89a224 */ /* 0x000fe200078e0a89 */
[----:B------:R-:W-:Y:S01]  /*38e0*/  ISETP.GE.AND P2, PT, R127, RZ, PT ;  /* 0x000000ff7f00720c */ /* 0x000fe20003f46270 */
[----:B------:R-:W-:Y:S01]  /*38f0*/  @!P1 IMAD.MOV R141, RZ, RZ, -R141 ;  /* 0x000000ffff8d9224 */ /* 0x000fe200078e0a8d */
[C---:B------:R-:W-:Y:S01]  /*3900*/  ISETP.GT.U32.AND P1, PT, R6.reuse, R135, PT ;  /* 0x000000870600720c */ /* 0x040fe20003f24070 */
[----:B------:R-:W-:Y:S01]  /*3910*/  @!P6 IMAD.MOV R139, RZ, RZ, -R139 ;  /* 0x000000ffff8be224 */ /* 0x000fe200078e0a8b */
[C---:B------:R-:W-:Y:S01]  /*3920*/  ISETP.GT.U32.AND P6, PT, R6.reuse, R25, PT ;  /* 0x000000190600720c */ /* 0x040fe20003fc4070 */
[C---:B------:R-:W-:Y:S01]  /*3930*/  IMAD R127, R6.reuse, R27, R10 ;  /* 0x0000001b067f7224 */ /* 0x040fe200078e020a */
[----:B------:R-:W-:Y:S01]  /*3940*/  IABS R10, R125 ;  /* 0x0000007d000a7213 */ /* 0x000fe20000000000 */
[--C-:B------:R-:W-:Y:S01]  /*3950*/  @!P3 IMAD.IADD R131, R131, 0x1, -R6.reuse ;  /* 0x000000018383b824 */ /* 0x100fe200078e0a06 */
[----:B------:R-:W-:Y:S01]  /*3960*/  IABS R27, R109 ;  /* 0x0000006d001b7213 */ /* 0x000fe20000000000 */
[----:B------:R-:W-:Y:S01]  /*3970*/  @!P4 IMAD.IADD R11, R11, 0x1, -R6 ;  /* 0x000000010b0bc824 */ /* 0x000fe200078e0a06 */
[C---:B------:R-:W-:Y:S01]  /*3980*/  ISETP.GT.U32.AND P4, PT, R6.reuse, R127, PT ;  /* 0x0000007f0600720c */ /* 0x040fe20003f84070 */
[----:B------:R-:W-:Y:S01]  /*3990*/  IMAD.HI.U32 R8, R9, R10, RZ ;  /* 0x0000000a09087227 */ /* 0x000fe200078e00ff */
[----:B------:R-:W-:-:S03]  /*39a0*/  ISETP.GT.U32.AND P3, PT, R6, R131, PT ;  /* 0x000000830600720c */ /* 0x000fc60003f64070 */
[--C-:B------:R-:W-:Y:S01]  /*39b0*/  @!P1 IMAD.IADD R135, R135, 0x1, -R6.reuse ;  /* 0x0000000187879824 */ /* 0x100fe200078e0a06 */
[----:B------:R-:W-:Y:S01]  /*39c0*/  ISETP.GE.AND P1, PT, R129, RZ, PT ;  /* 0x000000ff8100720c */ /* 0x000fe20003f26270 */
[--C-:B------:R-:W-:Y:S01]  /*39d0*/  @!P6 IMAD.IADD R25, R25, 0x1, -R6.reuse ;  /* 0x000000011919e824 */ /* 0x100fe200078e0a06 */
[----:B------:R-:W-:Y:S01]  /*39e0*/  ISETP.GE.AND P6, PT, R123, RZ, PT ;  /* 0x000000ff7b00720c */ /* 0x000fe20003fc6270 */
[----:B------:R-:W-:Y:S02]  /*39f0*/  @!P5 IMAD.MOV R135, RZ, RZ, -R135 ;  /* 0x000000ffff87d224 */ /* 0x000fe400078e0a87 */
[----:B------:R-:W-:Y:S01]  /*3a00*/  IMAD.MOV.U32 R133, RZ, RZ, R11 ;  /* 0x000000ffff857224 */ /* 0x000fe200078e000b */
[C---:B------:R-:W-:Y:S01]  /*3a10*/  ISETP.GT.U32.AND P5, PT, R6.reuse, R25, PT ;  /* 0x000000190600720c */ /* 0x040fe20003fa4070 */
[--C-:B------:R-:W-:Y:S01]  /*3a20*/  @!P4 IMAD.IADD R127, R127, 0x1, -R6.reuse ;  /* 0x000000017f7fc824 */ /* 0x100fe200078e0a06 */
[----:B------:R-:W-:Y:S01]  /*3a30*/  ISETP.GE.AND P4, PT, R121, RZ, PT ;  /* 0x000000ff7900720c */ /* 0x000fe20003f86270 */
[----:B------:R-:W-:Y:S01]  /*3a40*/  @!P3 IMAD.IADD R131, R131, 0x1, -R6 ;  /* 0x000000018383b824 */ /* 0x000fe200078e0a06 */
[----:B------:R-:W-:Y:S01]  /*3a50*/  ISETP.GE.AND P3, PT, R125, RZ, PT ;  /* 0x000000ff7d00720c */ /* 0x000fe20003f66270 */
[----:B------:R-:W-:Y:S01]  /*3a60*/  @!P0 IMAD.MOV R133, RZ, RZ, -R133 ;  /* 0x000000ffff858224 */ /* 0x000fe200078e0a85 */
[----:B------:R-:W-:Y:S01]  /*3a70*/  ISETP.GT.U32.AND P0, PT, R6, R127, PT ;  /* 0x0000007f0600720c */ /* 0x000fe20003f04070 */
[----:B------:R-:W-:Y:S01]  /*3a80*/  IMAD.MOV.U32 R123, RZ, RZ, R12 ;  /* 0x000000ffff7b7224 */ /* 0x000fe200078e000c */
[----:B------:R-:W-:Y:S01]  /*3a90*/  IABS R121, R119 ;  /* 0x0000007700797213 */ /* 0x000fe20000000000 */
[----:B------:R-:W-:Y:S01]  /*3aa0*/  IMAD.MOV R125, RZ, RZ, -R8 ;  /* 0x000000ffff7d7224 */ /* 0x000fe200078e0a08 */
[----:B------:R-:W-:Y:S01]  /*3ab0*/  IABS R12, R117 ;  /* 0x00000075000c7213 */ /* 0x000fe20000000000 */
[----:B------:R-:W-:-:S04]  /*3ac0*/  IMAD.HI.U32 R8, R9, R123, RZ ;  /* 0x0000007b09087227 */ /* 0x000fc800078e00ff */
[C---:B------:R-:W-:Y:S01]  /*3ad0*/  IMAD R125, R6.reuse, R125, R10 ;  /* 0x0000007d067d7224 */ /* 0x040fe200078e020a */
[----:B------:R-:W-:Y:S01]  /*3ae0*/  IABS R10, R7 ;  /* 0x00000007000a7213 */ /* 0x000fe20000000000 */
[----:B------:R-:W-:Y:S02]  /*3af0*/  IMAD.MOV R8, RZ, RZ, -R8 ;  /* 0x000000ffff087224 */ /* 0x000fe400078e0a08 */
[--C-:B------:R-:W-:Y:S01]  /*3b00*/  @!P5 IMAD.IADD R25, R25, 0x1, -R6.reuse ;  /* 0x000000011919d824 */ /* 0x100fe200078e0a06 */
[C---:B------:R-:W-:Y:S01]  /*3b10*/  ISETP.GT.U32.AND P5, PT, R6.reuse, R125, PT ;  /* 0x0000007d0600720c */ /* 0x040fe20003fa4070 */
[C---:B------:R-:W-:Y:S02]  /*3b20*/  IMAD R123, R6.reuse, R8, R123 ;  /* 0x00000008067b7224 */ /* 0x040fe400078e027b */
[--C-:B------:R-:W-:Y:S01]  /*3b30*/  @!P0 IMAD.IADD R127, R127, 0x1, -R6.reuse ;  /* 0x000000017f7f8824 */ /* 0x100fe200078e0a06 */
[----:B------:R-:W-:Y:S01]  /*3b40*/  ISETP.GE.AND P0, PT, R7, RZ, PT ;  /* 0x000000ff0700720c */ /* 0x000fe20003f06270 */
[----:B------:R-:W-:Y:S01]  /*3b50*/  IMAD.MOV.U32 R129, RZ, RZ, R25 ;  /* 0x000000ffff817224 */ /* 0x000fe200078e0019 */
[----:B------:R-:W-:Y:S01]  /*3b60*/  IABS R25, R115 ;  /* 0x0000007300197213 */ /* 0x000fe20000000000 */
[----:B------:R-:W-:Y:S01]  /*3b70*/  @!P6 IMAD.MOV R127, RZ, RZ, -R127 ;  /* 0x000000ffff7fe224 */ /* 0x000fe200078e0a7f */
[----:B------:R-:W-:Y:S01]  /*3b80*/  ISETP.GT.U32.AND P6, PT, R6, R123, PT ;  /* 0x0000007b0600720c */ /* 0x000fe20003fc4070 */
[----:B------:R-:W-:Y:S01]  /*3b90*/  @!P2 IMAD.MOV R131, RZ, RZ, -R131 ;  /* 0x000000ffff83a224 */ /* 0x000fe200078e0a83 */
[----:B------:R-:W-:Y:S01]  /*3ba0*/  ISETP.GE.AND P2, PT, R119, RZ, PT ;  /* 0x000000ff7700720c */ /* 0x000fe20003f46270 */
[----:B------:R-:W-:Y:S01]  /*3bb0*/  @!P1 IMAD.MOV R129, RZ, RZ, -R129 ;  /* 0x000000ffff819224 */ /* 0x000fe200078e0a81 */
[----:B------:R-:W-:Y:S01]  /*3bc0*/  ISETP.GE.AND P1, PT, R5, RZ, PT ;  /* 0x000000ff0500720c */ /* 0x000fe20003f26270 */
[----:B------:R-:W-:Y:S01]  /*3bd0*/  @!P5 IMAD.IADD R125, R125, 0x1, -R6 ;  /* 0x000000017d7dd824 */ /* 0x000fe200078e0a06 */
[----:B------:R-:W-:Y:S01]  /*3be0*/  IABS R119, R5 ;  /* 0x0000000500777213 */ /* 0x000fe20000000000 */
[----:B------:R-:W-:-:S03]  /*3bf0*/  IMAD.HI.U32 R5, R9, R121, RZ ;  /* 0x0000007909057227 */ /* 0x000fc600078e00ff */
[----:B------:R-:W-:Y:S01]  /*3c00*/  ISETP.GT.U32.AND P5, PT, R6, R125, PT ;  /* 0x0000007d0600720c */ /* 0x000fe20003fa4070 */
[----:B------:R-:W-:Y:S02]  /*3c10*/  IMAD.MOV R7, RZ, RZ, -R5 ;  /* 0x000000ffff077224 */ /* 0x000fe400078e0a05 */
[----:B------:R-:W-:Y:S02]  /*3c20*/  @!P6 IMAD.IADD R123, R123, 0x1, -R6 ;  /* 0x000000017b7be824 */ /* 0x000fe400078e0a06 */
[----:B------:R-:W-:-:S03]  /*3c30*/  IMAD.HI.U32 R5, R9, R119, RZ ;  /* 0x0000007709057227 */ /* 0x000fc600078e00ff */
[C---:B------:R-:W-:Y:S01]  /*3c40*/  ISETP.GT.U32.AND P6, PT, R6.reuse, R123, PT ;  /* 0x0000007b0600720c */ /* 0x040fe20003fc4070 */
[----:B------:R-:W-:Y:S02]  /*3c50*/  IMAD R121, R6, R7, R121 ;  /* 0x0000000706797224 */ /* 0x000fe400078e0279 */
[----:B------:R-:W-:-:S04]  /*3c60*/  IMAD.HI.U32 R7, R9, R10, RZ ;  /* 0x0000000a09077227 */ /* 0x000fc800078e00ff */
[----:B------:R-:W-:Y:S02]  /*3c70*/  IMAD.MOV R5, RZ, RZ, -R5 ;  /* 0x000000ffff057224 */ /* 0x000fe400078e0a05 */
[----:B------:R-:W-:Y:S01]  /*3c80*/  @!P5 IMAD.IADD R125, R125, 0x1, -R6 ;  /* 0x000000017d7dd824 */ /* 0x000fe200078e0a06 */
[C---:B------:R-:W-:Y:S01]  /*3c90*/  ISETP.GT.U32.AND P5, PT, R6.reuse, R121, PT ;  /* 0x000000790600720c */ /* 0x040fe20003fa4070 */
[----:B------:R-:W-:Y:S02]  /*3ca0*/  IMAD.MOV R11, RZ, RZ, -R7 ;  /* 0x000000ffff0b7224 */ /* 0x000fe400078e0a07 */
[C---:B------:R-:W-:Y:S02]  /*3cb0*/  IMAD R119, R6.reuse, R5, R119 ;  /* 0x0000000506777224 */ /* 0x040fe400078e0277 */
[C---:B------:R-:W-:Y:S02]  /*3cc0*/  IMAD R5, R6.reuse, R11, R10 ;  /* 0x0000000b06057224 */ /* 0x040fe400078e020a */
[----:B------:R-:W-:Y:S01]  /*3cd0*/  @!P6 IMAD.IADD R123, R123, 0x1, -R6 ;  /* 0x000000017b7be824 */ /* 0x000fe200078e0a06 */
[----:B------:R-:W-:Y:S01]  /*3ce0*/  ISETP.GT.U32.AND P6, PT, R6, R119, PT ;  /* 0x000000770600720c */ /* 0x000fe20003fc4070 */
[----:B------:R-:W-:-:S04]  /*3cf0*/  IMAD.HI.U32 R7, R9, R12, RZ ;  /* 0x0000000c09077227 */ /* 0x000fc800078e00ff */
[----:B------:R-:W-:-:S04]  /*3d00*/  IMAD.HI.U32 R8, R9, R13, RZ ;  /* 0x0000000d09087227 */ /* 0x000fc800078e00ff */
[----:B------:R-:W-:Y:S01]  /*3d10*/  @!P3 IMAD.MOV R125, RZ, RZ, -R125 ;  /* 0x000000ffff7db224 */ /* 0x000fe200078e0a7d */
[C---:B------:R-:W-:Y:S01]  /*3d20*/  ISETP.GT.U32.AND P3, PT, R6.reuse, R5, PT ;  /* 0x000000050600720c */ /* 0x040fe20003f64070 */
[----:B------:R-:W-:Y:S02]  /*3d30*/  IMAD.MOV R7, RZ, RZ, -R7 ;  /* 0x000000ffff077224 */ /* 0x000fe400078e0a07 */
[----:B------:R-:W-:Y:S02]  /*3d40*/  IMAD.MOV R8, RZ, RZ, -R8 ;  /* 0x000000ffff087224 */ /* 0x000fe400078e0a08 */
[----:B------:R-:W-:Y:S02]  /*3d50*/  @!P5 IMAD.IADD R121, R121, 0x1, -R6 ;  /* 0x000000017979d824 */ /* 0x000fe400078e0a06 */
[C---:B------:R-:W-:Y:S02]  /*3d60*/  IMAD R7, R6.reuse, R7, R12 ;  /* 0x0000000706077224 */ /* 0x040fe400078e020c */
[C---:B------:R-:W-:Y:S01]  /*3d70*/  IMAD R11, R6.reuse, R8, R13 ;  /* 0x00000008060b7224 */ /* 0x040fe200078e020d */
[C---:B------:R-:W-:Y:S01]  /*3d80*/  ISETP.GT.U32.AND P5, PT, R6.reuse, R121, PT ;  /* 0x000000790600720c */ /* 0x040fe20003fa4070 */
[----:B------:R-:W-:Y:S01]  /*3d90*/  @!P4 IMAD.MOV R123, RZ, RZ, -R123 ;  /* 0x000000ffff7bc224 */ /* 0x000fe200078e0a7b */
[C---:B------:R-:W-:Y:S01]  /*3da0*/  ISETP.GT.U32.AND P4, PT, R6.reuse, R7, PT ;  /* 0x000000070600720c */ /* 0x040fe20003f84070 */
[--C-:B------:R-:W-:Y:S01]  /*3db0*/  @!P6 IMAD.IADD R119, R119, 0x1, -R6.reuse ;  /* 0x000000017777e824 */ /* 0x100fe200078e0a06 */
[----:B------:R-:W-:Y:S01]  /*3dc0*/  ISETP.GT.U32.AND P6, PT, R6, R11, PT ;  /* 0x0000000b0600720c */ /* 0x000fe20003fc4070 */
[----:B------:R-:W-:-:S02]  /*3dd0*/  @!P3 IMAD.IADD R5, R5, 0x1, -R6 ;  /* 0x000000010505b824 */ /* 0x000fc400078e0a06 */
[----:B------:R-:W-:Y:S01]  /*3de0*/  IMAD.HI.U32 R8, R9, R24, RZ ;  /* 0x0000001809087227 */ /* 0x000fe200078e00ff */
[----:B------:R-:W-:-:S03]  /*3df0*/  ISETP.GT.U32.AND P3, PT, R6, R119, PT ;  /* 0x000000770600720c */ /* 0x000fc60003f64070 */
[----:B------:R-:W-:Y:S02]  /*3e00*/  IMAD.MOV R13, RZ, RZ, -R8 ;  /* 0x000000ffff0d7224 */ /* 0x000fe400078e0a08 */
[----:B------:R-:W-:Y:S01]  /*3e10*/  @!P5 IMAD.IADD R121, R121, 0x1, -R6 ;  /* 0x000000017979d824 */ /* 0x000fe200078e0a06 */
[----:B------:R-:W-:Y:S01]  /*3e20*/  ISETP.GE.AND P5, PT, R117, RZ, PT ;  /* 0x000000ff7500720c */ /* 0x000fe20003fa6270 */
[C---:B------:R-:W-:Y:S01]  /*3e30*/  IMAD R13, R6.reuse, R13, R24 ;  /* 0x0000000d060d7224 */ /* 0x040fe200078e0218 */
[----:B------:R-:W-:Y:S01]  /*3e40*/  IABS R24, R90 ;  /* 0x0000005a00187213 */ /* 0x000fe20000000000 */
[--C-:B------:R-:W-:Y:S02]  /*3e50*/  @!P4 IMAD.IADD R7, R7, 0x1, -R6.reuse ;  /* 0x000000010707c824 */ /* 0x100fe400078e0a06 */
[----:B------:R-:W-:Y:S01]  /*3e60*/  @!P2 IMAD.MOV R121, RZ, RZ, -R121 ;  /* 0x000000ffff79a224 */ /* 0x000fe200078e0a79 */
[C---:B------:R-:W-:Y:S01]  /*3e70*/  ISETP.GT.U32.AND P2, PT, R6.reuse, R5, PT ;  /* 0x000000050600720c */ /* 0x040fe20003f44070 */
[----:B------:R-:W-:Y:S01]  /*3e80*/  @!P6 IMAD.IADD R11, R11, 0x1, -R6 ;  /* 0x000000010b0be824 */ /* 0x000fe200078e0a06 */
[----:B------:R-:W-:Y:S01]  /*3e90*/  ISETP.GT.U32.AND P4, PT, R6, R7, PT ;  /* 0x000000070600720c */ /* 0x000fe20003f84070 */
[----:B------:R-:W-:-:S03]  /*3ea0*/  IMAD.HI.U32 R10, R9, R25, RZ ;  /* 0x00000019090a7227 */ /* 0x000fc600078e00ff */
[C---:B------:R-:W-:Y:S01]  /*3eb0*/  ISETP.GT.U32.AND P6, PT, R6.reuse, R11, PT ;  /* 0x0000000b0600720c */ /* 0x040fe20003fc4070 */
[----:B------:R-:W-:Y:S01]  /*3ec0*/  @!P3 IMAD.IADD R119, R119, 0x1, -R6 ;  /* 0x000000017777b824 */ /* 0x000fe200078e0a06 */
[----:B------:R-:W-:Y:S01]  /*3ed0*/  ISETP.GT.U32.AND P3, PT, R6, R13, PT ;  /* 0x0000000d0600720c */ /* 0x000fe20003f64070 */
[----:B------:R-:W-:Y:S02]  /*3ee0*/  IMAD.MOV R10, RZ, RZ, -R10 ;  /* 0x000000ffff0a7224 */ /* 0x000fe400078e0a0a */
[----:B------:R-:W-:-:S04]  /*3ef0*/  IMAD.HI.U32 R8, R9, R27, RZ ;  /* 0x0000001b09087227 */ /* 0x000fc800078e00ff */
[C---:B------:R-:W-:Y:S02]  /*3f00*/  IMAD R25, R6.reuse, R10, R25 ;  /* 0x0000000a06197224 */ /* 0x040fe400078e0219 */
[----:B------:R-:W-:Y:S02]  /*3f10*/  IMAD.MOV R8, RZ, RZ, -R8 ;  /* 0x000000ffff087224 */ /* 0x000fe400078e0a08 */
[--C-:B------:R-:W-:Y:S01]  /*3f20*/  @!P2 IMAD.IADD R5, R5, 0x1, -R6.reuse ;  /* 0x000000010505a824 */ /* 0x100fe200078e0a06 */
[C---:B------:R-:W-:Y:S01]  /*3f30*/  ISETP.GT.U32.AND P2, PT, R6.reuse, R25, PT ;  /* 0x000000190600720c */ /* 0x040fe20003f44070 */
[C---:B------:R-:W-:Y:S02]  /*3f40*/  IMAD R27, R6.reuse, R8, R27 ;  /* 0x00000008061b7224 */ /* 0x040fe400078e021b */
[--C-:B------:R-:W-:Y:S01]  /*3f50*/  @!P4 IMAD.IADD R7, R7, 0x1, -R6.reuse ;  /* 0x000000010707c824 */ /* 0x100fe200078e0a06 */
[----:B------:R-:W-:Y:S01]  /*3f60*/  ISETP.GE.AND P4, PT, R111, RZ, PT ;  /* 0x000000ff6f00720c */ /* 0x000fe20003f86270 */
[--C-:B------:R-:W-:Y:S01]  /*3f70*/  @!P6 IMAD.IADD R11, R11, 0x1, -R6.reuse ;  /* 0x000000010b0be824 */ /* 0x100fe200078e0a06 */
[----:B------:R-:W-:Y:S01]  /*3f80*/  ISETP.GT.U32.AND P6, PT, R6, R27, PT ;  /* 0x0000001b0600720c */ /* 0x000fe20003fc4070 */
[----:B------:R-:W-:Y:S01]  /*3f90*/  @!P3 IMAD.IADD R13, R13, 0x1, -R6 ;  /* 0x000000010d0db824 */ /* 0x000fe200078e0a06 */
[----:B------:R-:W-:Y:S01]  /*3fa0*/  ISETP.GE.AND P3, PT, R113, RZ, PT ;  /* 0x000000ff7100720c */ /* 0x000fe20003f66270 */
[----:B------:R-:W-:-:S04]  /*3fb0*/  IMAD.HI.U32 R10, R9, R31, RZ ;  /* 0x0000001f090a7227 */ /* 0x000fc800078e00ff */
[----:B------:R-:W-:Y:S01]  /*3fc0*/  @!P1 IMAD.MOV R119, RZ, RZ, -R119 ;  /* 0x000000ffff779224 */ /* 0x000fe200078e0a77 */
[----:B------:R-:W-:Y:S01]  /*3fd0*/  ISETP.GT.U32.AND P1, PT, R6, R13, PT ;  /* 0x0000000d0600720c */ /* 0x000fe20003f24070 */
[----:B------:R-:W-:-:S04]  /*3fe0*/  IMAD.HI.U32 R12, R9, R33, RZ ;  /* 0x00000021090c7227 */ /* 0x000fc800078e00ff */
[----:B------:R-:W-:Y:S02]  /*3ff0*/  IMAD.MOV R10, RZ, RZ, -R10 ;  /* 0x000000ffff0a7224 */ /* 0x000fe400078e0a0a */
[----:B------:R-:W-:-:S04]  /*4000*/  IMAD.HI.U32 R8, R9, R29, RZ ;  /* 0x0000001d09087227 */ /* 0x000fc800078e00ff */
[----:B------:R-:W-:Y:S02]  /*4010*/  IMAD.MOV R12, RZ, RZ, -R12 ;  /* 0x000000ffff0c7224 */ /* 0x000fe400078e0a0c */
[----:B------:R-:W-:Y:S01]  /*4020*/  @!P2 IMAD.IADD R25, R25, 0x1, -R6 ;  /* 0x000000011919a824 */ /* 0x000fe200078e0a06 */
[----:B------:R-:W-:Y:S01]  /*4030*/  ISETP.GE.AND P2, PT, R115, RZ, PT ;  /* 0x000000ff7300720c */ /* 0x000fe20003f46270 */
[C---:B------:R-:W-:Y:S02]  /*4040*/  IMAD R31, R6.reuse, R10, R31 ;  /* 0x0000000a061f7224 */ /* 0x040fe400078e021f */
[----:B------:R-:W-:Y:S01]  /*4050*/  IMAD.MOV.U32 R113, RZ, RZ, R11 ;  /* 0x000000ffff717224 */ /* 0x000fe200078e000b */
[----:B------:R-:W-:Y:S01]  /*4060*/  IABS R11, R97 ;  /* 0x00000061000b7213 */ /* 0x000fe20000000000 */
[----:B------:R-:W-:Y:S02]  /*4070*/  IMAD.MOV R8, RZ, RZ, -R8 ;  /* 0x000000ffff087224 */ /* 0x000fe400078e0a08 */
[C---:B------:R-:W-:Y:S01]  /*4080*/  IMAD R33, R6.reuse, R12, R33 ;  /* 0x0000000c06217224 */ /* 0x040fe200078e0221 */
[----:B------:R-:W-:Y:S01]  /*4090*/  IABS R12, R95 ;  /* 0x0000005f000c7213 */ /* 0x000fe20000000000 */
[----:B------:R-:W-:Y:S01]  /*40a0*/  @!P6 IMAD.IADD R27, R27, 0x1, -R6 ;  /* 0x000000011b1be824 */ /* 0x000fe200078e0a06 */
[C---:B------:R-:W-:Y:S01]  /*40b0*/  ISETP.GT.U32.AND P6, PT, R6.reuse, R25, PT ;  /* 0x000000190600720c */ /* 0x040fe20003fc4070 */
[----:B------:R-:W-:Y:S01]  /*40c0*/  @!P4 IMAD.MOV R113, RZ, RZ, -R113 ;  /* 0x000000ffff71c224 */ /* 0x000fe200078e0a71 */
[C---:B------:R-:W-:Y:S01]  /*40d0*/  ISETP.GT.U32.AND P4, PT, R6.reuse, R31, PT ;  /* 0x0000001f0600720c */ /* 0x040fe20003f84070 */
[----:B------:R-:W-:Y:S01]  /*40e0*/  IMAD R29, R6, R8, R29 ;  /* 0x00000008061d7224 */ /* 0x000fe200078e021d */
[----:B------:R-:W-:Y:S01]  /*40f0*/  IABS R8, R101 ;  /* 0x0000006500087213 */ /* 0x000fe20000000000 */
[----:B------:R-:W-:-:S02]  /*4100*/  IMAD.MOV.U32 R117, RZ, RZ, R5 ;  /* 0x000000ffff757224 */ /* 0x000fc400078e0005 */
[----:B------:R-:W-:Y:S01]  /*4110*/  @!P1 IMAD.IADD R13, R13, 0x1, -R6 ;  /* 0x000000010d0d9824 */ /* 0x000fe200078e0a06 */
[C---:B------:R-:W-:Y:S01]  /*4120*/  ISETP.GT.U32.AND P1, PT, R6.reuse, R33, PT ;  /* 0x000000210600720c */ /* 0x040fe20003f24070 */
[----:B------:R-:W-:Y:S01]  /*4130*/  @!P0 IMAD.MOV R117, RZ, RZ, -R117 ;  /* 0x000000ffff758224 */ /* 0x000fe200078e0a75 */
[----:B------:R-:W-:Y:S01]  /*4140*/  ISETP.GT.U32.AND P0, PT, R6, R27, PT ;  /* 0x0000001b0600720c */ /* 0x000fe20003f04070 */
[----:B------:R-:W-:Y:S02]  /*4150*/  IMAD.MOV.U32 R115, RZ, RZ, R7 ;  /* 0x000000ffff737224 */ /* 0x000fe400078e0007 */
[----:B------:R-:W-:Y:S01]  /*4160*/  IMAD.MOV.U32 R7, RZ, RZ, R8 ;  /* 0x000000ffff077224 */ /* 0x000fe200078e0008 */
[----:B------:R-:W-:Y:S01]  /*4170*/  IABS R8, R103 ;  /* 0x0000006700087213 */ /* 0x000fe20000000000 */
[----:B------:R-:W-:Y:S01]  /*4180*/  @!P6 IMAD.IADD R25, R25, 0x1, -R6 ;  /* 0x000000011919e824 */ /* 0x000fe200078e0a06 */
[----:B------:R-:W-:Y:S01]  /*4190*/  ISETP.GE.AND P6, PT, R109, RZ, PT ;  /* 0x000000ff6d00720c */ /* 0x000fe20003fc6270 */
[----:B------:R-:W-:-:S04]  /*41a0*/  IMAD.HI.U32 R5, R9, R7, RZ ;  /* 0x0000000709057227 */ /* 0x000fc800078e00ff */
[--C-:B------:R-:W-:Y:S02]  /*41b0*/  @!P4 IMAD.IADD R31, R31, 0x1, -R6.reuse ;  /* 0x000000011f1fc824 */ /* 0x100fe400078e0a06 */
[----:B------:R-:W-:Y:S02]  /*41c0*/  IMAD.MOV R5, RZ, RZ, -R5 ;  /* 0x000000ffff057224 */ /* 0x000fe400078e0a05 */
[--C-:B------:R-:W-:Y:S01]  /*41d0*/  @!P1 IMAD.IADD R33, R33, 0x1, -R6.reuse ;  /* 0x0000000121219824 */ /* 0x100fe200078e0a06 */
[C---:B------:R-:W-:Y:S01]  /*41e0*/  ISETP.GT.U32.AND P1, PT, R6.reuse, R31, PT ;  /* 0x0000001f0600720c */ /* 0x040fe20003f24070 */
[----:B------:R-:W-:Y:S02]  /*41f0*/  IMAD R5, R6, R5, R7 ;  /* 0x0000000506057224 */ /* 0x000fe400078e0207 */
[----:B------:R-:W-:Y:S01]  /*4200*/  @!P0 IMAD.IADD R27, R27, 0x1, -R6 ;  /* 0x000000011b1b8824 */ /* 0x000fe200078e0a06 */
[----:B------:R-:W-:Y:S01]  /*4210*/  ISETP.GE.AND P0, PT, R107, RZ, PT ;  /* 0x000000ff6b00720c */ /* 0x000fe20003f06270 */
[----:B------:R-:W-:-:S04]  /*4220*/  IMAD.HI.U32 R7, R9, R8, RZ ;  /* 0x0000000809077227 */ /* 0x000fc800078e00ff */
[----:B------:R-:W-:Y:S02]  /*4230*/  IMAD.MOV R7, RZ, RZ, -R7 ;  /* 0x000000ffff077224 */ /* 0x000fe400078e0a07 */
[----:B------:R-:W-:Y:S01]  /*4240*/  IMAD.MOV.U32 R107, RZ, RZ, R27 ;  /* 0x000000ffff6b7224 */ /* 0x000fe200078e001b */
[----:B------:R-:W-:Y:S01]  /*4250*/  IABS R27, R23 ;  /* 0x00000017001b7213 */ /* 0x000fe20000000000 */
[----:B------:R-:W-:Y:S01]  /*4260*/  @!P5 IMAD.MOV R115, RZ, RZ, -R115 ;  /* 0x000000ffff73d224 */ /* 0x000fe200078e0a73 */
[C---:B------:R-:W-:Y:S01]  /*4270*/  ISETP.GT.U32.AND P5, PT, R6.reuse, R29, PT ;  /* 0x0000001d0600720c */ /* 0x040fe20003fa4070 */
[C---:B------:R-:W-:Y:S02]  /*4280*/  IMAD R7, R6.reuse, R7, R8 ;  /* 0x0000000706077224 */ /* 0x040fe400078e0208 */
[----:B------:R-:W-:Y:S01]  /*4290*/  @!P6 IMAD.MOV R107, RZ, RZ, -R107 ;  /* 0x000000ffff6be224 */ /* 0x000fe200078e0a6b */
[----:B------:R-:W-:Y:S01]  /*42a0*/  ISETP.GT.U32.AND P6, PT, R6, R5, PT ;  /* 0x000000050600720c */ /* 0x000fe20003fc4070 */
[----:B------:R-:W-:-:S02]  /*42b0*/  IMAD.MOV.U32 R111, RZ, RZ, R13 ;  /* 0x000000ffff6f7224 */ /* 0x000fc400078e000d */
[----:B------:R-:W-:Y:S01]  /*42c0*/  @!P1 IMAD.IADD R31, R31, 0x1, -R6 ;  /* 0x000000011f1f9824 */ /* 0x000fe200078e0a06 */
[C---:B------:R-:W-:Y:S01]  /*42d0*/  ISETP.GT.U32.AND P1, PT, R6.reuse, R7, PT ;  /* 0x000000070600720c */ /* 0x040fe20003f24070 */
[----:B------:R-:W-:Y:S01]  /*42e0*/  @!P3 IMAD.MOV R111, RZ, RZ, -R111 ;  /* 0x000000ffff6fb224 */ /* 0x000fe200078e0a6f */
[----:B------:R-:W-:Y:S01]  /*42f0*/  ISETP.GT.U32.AND P3, PT, R6, R33, PT ;  /* 0x000000210600720c */ /* 0x000fe20003f64070 */
[----:B------:R-:W-:-:S04]  /*4300*/  IMAD.HI.U32 R8, R9, R11, RZ ;  /* 0x0000000b09087227 */ /* 0x000fc800078e00ff */
[--C-:B------:R-:W-:Y:S01]  /*4310*/  @!P5 IMAD.IADD R29, R29, 0x1, -R6.reuse ;  /* 0x000000011d1dd824 */ /* 0x100fe200078e0a06 */
[----:B------:R-:W-:Y:S01]  /*4320*/  ISETP.GE.AND P5, PT, R105, RZ, PT ;  /* 0x000000ff6900720c */ /* 0x000fe20003fa6270 */
[--C-:B------:R-:W-:Y:S02]  /*4330*/  @!P6 IMAD.IADD R5, R5, 0x1, -R6.reuse ;  /* 0x000000010505e824 */ /* 0x100fe400078e0a06 */
[----:B------:R-:W-:Y:S01]  /*4340*/  IMAD.HI.U32 R10, R9, R12, RZ ;  /* 0x0000000c090a7227 */ /* 0x000fe200078e00ff */
[C---:B------:R-:W-:Y:S02]  /*4350*/  ISETP.GT.U32.AND P4, PT, R6.reuse, R29, PT ;  /* 0x0000001d0600720c */ /* 0x040fe40003f84070 */
[C---:B------:R-:W-:Y:S01]  /*4360*/  ISETP.GT.U32.AND P6, PT, R6.reuse, R5, PT ;  /* 0x000000050600720c */ /* 0x040fe20003fc4070 */
[--C-:B------:R-:W-:Y:S02]  /*4370*/  @!P1 IMAD.IADD R7, R7, 0x1, -R6.reuse ;  /* 0x0000000107079824 */ /* 0x100fe400078e0a06 */
[----:B------:R-:W-:Y:S01]  /*4380*/  @!P3 IMAD.IADD R33, R33, 0x1, -R6 ;  /* 0x000000012121b824 */ /* 0x000fe200078e0a06 */
[----:B------:R-:W-:Y:S01]  /*4390*/  ISETP.GE.AND P3, PT, R103, RZ, PT ;  /* 0x000000ff6700720c */ /* 0x000fe20003f66270 */
[----:B------:R-:W-:Y:S01]  /*43a0*/  IMAD.MOV.U32 R103, RZ, RZ, R31 ;  /* 0x000000ffff677224 */ /* 0x000fe200078e001f */
[C---:B------:R-:W-:Y:S01]  /*43b0*/  ISETP.GT.U32.AND P1, PT, R6.reuse, R7, PT ;  /* 0x000000070600720c */ /* 0x040fe20003f24070 */
[----:B------:R-:W-:Y:S01]  /*43c0*/  IMAD.MOV R8, RZ, RZ, -R8 ;  /* 0x000000ffff087224 */ /* 0x000fe200078e0a08 */
[----:B------:R-:W-:Y:S01]  /*43d0*/  IABS R31, R116 ;  /* 0x00000074001f7213 */ /* 0x000fe20000000000 */
[----:B------:R-:W-:Y:S01]  /*43e0*/  @!P5 IMAD.MOV R103, RZ, RZ, -R103 ;  /* 0x000000ffff67d224 */ /* 0x000fe200078e0a67 */
[----:B------:R-:W-:Y:S01]  /*43f0*/  ISETP.GE.AND P5, PT, R95, RZ, PT ;  /* 0x000000ff5f00720c */ /* 0x000fe20003fa6270 */
[----:B------:R-:W-:Y:S01]  /*4400*/  IMAD.MOV R13, RZ, RZ, -R10 ;  /* 0x000000ffff0d7224 */ /* 0x000fe200078e0a0a */
[----:B------:R-:W-:Y:S01]  /*4410*/  IABS R10, R93 ;  /* 0x0000005d000a7213 */ /* 0x000fe20000000000 */
[C---:B------:R-:W-:Y:S01]  /*4420*/  IMAD R95, R6.reuse, R8, R11 ;  /* 0x00000008065f7224 */ /* 0x040fe200078e020b */
[----:B------:R-:W-:Y:S01]  /*4430*/  IABS R8, R4 ;  /* 0x0000000400087213 */ /* 0x000fe20000000000 */
[----:B------:R-:W-:Y:S01]  /*4440*/  IMAD.MOV.U32 R109, RZ, RZ, R25 ;  /* 0x000000ffff6d7224 */ /* 0x000fe200078e0019 */
[----:B------:R-:W-:Y:S01]  /*4450*/  IABS R25, R108 ;  /* 0x0000006c00197213 */ /* 0x000fe20000000000 */
[C---:B------:R-:W-:Y:S01]  /*4460*/  IMAD R11, R6.reuse, R13, R12 ;  /* 0x0000000d060b7224 */ /* 0x040fe200078e020c */
[----:B------:R-:W-:Y:S01]  /*4470*/  IABS R13, R21 ;  /* 0x00000015000d7213 */ /* 0x000fe20000000000 */
[--C-:B------:R-:W-:Y:S01]  /*4480*/  @!P6 IMAD.IADD R5, R5, 0x1, -R6.reuse ;  /* 0x000000010505e824 */ /* 0x100fe200078e0a06 */
[C---:B------:R-:W-:Y:S01]  /*4490*/  ISETP.GT.U32.AND P6, PT, R6.reuse, R95, PT ;  /* 0x0000005f0600720c */ /* 0x040fe20003fc4070 */
[----:B------:R-:W-:Y:S01]  /*44a0*/  @!P2 IMAD.MOV R109, RZ, RZ, -R109 ;  /* 0x000000ffff6da224 */ /* 0x000fe200078e0a6d */
[----:B------:R-:W-:Y:S01]  /*44b0*/  ISETP.GE.AND P2, PT, R99, RZ, PT ;  /* 0x000000ff6300720c */ /* 0x000fe20003f46270 */
[--C-:B------:R-:W-:Y:S01]  /*44c0*/  @!P1 IMAD.IADD R7, R7, 0x1, -R6.reuse ;  /* 0x0000000107079824 */ /* 0x100fe200078e0a06 */
[----:B------:R-:W-:Y:S01]  /*44d0*/  ISETP.GT.U32.AND P1, PT, R6, R11, PT ;  /* 0x0000000b0600720c */ /* 0x000fe20003f24070 */
[--C-:B------:R-:W-:Y:S01]  /*44e0*/  @!P4 IMAD.IADD R29, R29, 0x1, -R6.reuse ;  /* 0x000000011d1dc824 */ /* 0x100fe200078e0a06 */
[----:B------:R-:W-:Y:S01]  /*44f0*/  ISETP.GE.AND P4, PT, R101, RZ, PT ;  /* 0x000000ff6500720c */ /* 0x000fe20003f86270 */
[----:B------:R-:W-:Y:S01]  /*4500*/  IMAD.MOV.U32 R101, RZ, RZ, R33 ;  /* 0x000000ffff657224 */ /* 0x000fe200078e0021 */
[----:B------:R-:W-:Y:S01]  /*4510*/  IABS R33, R114 ;  /* 0x0000007200217213 */ /* 0x000fe20000000000 */
[----:B------:R-:W-:Y:S01]  /*4520*/  IMAD.MOV.U32 R105, RZ, RZ, R29 ;  /* 0x000000ffff697224 */ /* 0x000fe200078e001d */
[----:B------:R-:W-:Y:S01]  /*4530*/  IABS R29, R112 ;  /* 0x00000070001d7213 */ /* 0x000fe20000000000 */
[----:B------:R-:W-:Y:S01]  /*4540*/  IMAD.MOV.U32 R99, RZ, RZ, R5 ;  /* 0x000000ffff637224 */ /* 0x000fe200078e0005 */
[----:B------:R-:W-:Y:S01]  /*4550*/  IABS R12, R19 ;  /* 0x00000013000c7213 */ /* 0x000fe20000000000 */
[----:B------:R-:W-:-:S02]  /*4560*/  @!P6 IMAD.IADD R95, R95, 0x1, -R6 ;  /* 0x000000015f5fe824 */ /* 0x000fc400078e0a06 */
[----:B------:R-:W-:Y:S01]  /*4570*/  @!P0 IMAD.MOV R105, RZ, RZ, -R105 ;  /* 0x000000ffff698224 */ /* 0x000fe200078e0a69 */
[----:B------:R-:W-:Y:S01]  /*4580*/  ISETP.GE.AND P0, PT, R97, RZ, PT ;  /* 0x000000ff6100720c */ /* 0x000fe20003f06270 */
[----:B------:R-:W-:Y:S01]  /*4590*/  @!P2 IMAD.MOV R101, RZ, RZ, -R101 ;  /* 0x000000ffff65a224 */ /* 0x000fe200078e0a65 */
[----:B------:R-:W-:Y:S01]  /*45a0*/  ISETP.GE.AND P2, PT, R4, RZ, PT ;  /* 0x000000ff0400720c */ /* 0x000fe20003f46270 */
[----:B------:R-:W-:Y:S01]  /*45b0*/  IMAD.MOV.U32 R97, RZ, RZ, R7 ;  /* 0x000000ffff617224 */ /* 0x000fe200078e0007 */
[----:B------:R-:W-:Y:S01]  /*45c0*/  ISETP.GT.U32.AND P6, PT, R6, R95, PT ;  /* 0x0000005f0600720c */ /* 0x000fe20003fc4070 */
[----:B------:R-:W-:Y:S02]  /*45d0*/  @!P1 IMAD.IADD R11, R11, 0x1, -R6 ;  /* 0x000000010b0b9824 */ /* 0x000fe400078e0a06 */
[----:B------:R-:W-:-:S03]  /*45e0*/  IMAD.HI.U32 R4, R9, R8, RZ ;  /* 0x0000000809047227 */ /* 0x000fc600078e00ff */
[----:B------:R-:W-:Y:S01]  /*45f0*/  ISETP.GT.U32.AND P1, PT, R6, R11, PT ;  /* 0x0000000b0600720c */ /* 0x000fe20003f24070 */
[----:B------:R-:W-:Y:S01]  /*4600*/  @!P3 IMAD.MOV R97, RZ, RZ, -R97 ;  /* 0x000000ffff61b224 */ /* 0x000fe200078e0a61 */
[----:B------:R-:W-:Y:S01]  /*4610*/  ISETP.GE.AND P3, PT, R91, RZ, PT ;  /* 0x000000ff5b00720c */ /* 0x000fe20003f66270 */
[----:B------:R-:W-:-:S04]  /*4620*/  IMAD.HI.U32 R5, R9, R10, RZ ;  /* 0x0000000a09057227 */ /* 0x000fc800078e00ff */
[----:B------:R-:W-:Y:S02]  /*4630*/  IMAD.MOV R91, RZ, RZ, -R4 ;  /* 0x000000ffff5b7224 */ /* 0x000fe400078e0a04 */
[----:B------:R-:W-:Y:S02]  /*4640*/  IMAD.MOV R5, RZ, RZ, -R5 ;  /* 0x000000ffff057224 */ /* 0x000fe400078e0a05 */
[C---:B------:R-:W-:Y:S02]  /*4650*/  IMAD R91, R6.reuse, R91, R8 ;  /* 0x0000005b065b7224 */ /* 0x040fe400078e0208 */
[C---:B------:R-:W-:Y:S01]  /*4660*/  IMAD R5, R6.reuse, R5, R10 ;  /* 0x0000000506057224 */ /* 0x040fe200078e020a */
[----:B------:R-:W-:Y:S01]  /*4670*/  IABS R10, R17 ;  /* 0x00000011000a7213 */ /* 0x000fe20000000000 */
[--C-:B------:R-:W-:Y:S01]  /*4680*/  @!P6 IMAD.IADD R95, R95, 0x1, -R6.reuse ;  /* 0x000000015f5fe824 */ /* 0x100fe200078e0a06 */
[C---:B------:R-:W-:Y:S01]  /*4690*/  ISETP.GT.U32.AND P6, PT, R6.reuse, R91, PT ;  /* 0x0000005b0600720c */ /* 0x040fe20003fc4070 */
[----:B------:R-:W-:Y:S01]  /*46a0*/  @!P1 IMAD.IADD R11, R11, 0x1, -R6 ;  /* 0x000000010b0b9824 */ /* 0x000fe200078e0a06 */
[----:B------:R-:W-:Y:S01]  /*46b0*/  ISETP.GT.U32.AND P1, PT, R6, R5, PT ;  /* 0x000000050600720c */ /* 0x000fe20003f24070 */
[----:B------:R-:W-:-:S04]  /*46c0*/  IMAD.HI.U32 R4, R9, R85, RZ ;  /* 0x0000005509047227 */ /* 0x000fc800078e00ff */
[----:B------:R-:W-:-:S04]  /*46d0*/  IMAD.HI.U32 R7, R9, R87, RZ ;  /* 0x0000005709077227 */ /* 0x000fc800078e00ff */
[----:B------:R-:W-:Y:S02]  /*46e0*/  IMAD.MOV R4, RZ, RZ, -R4 ;  /* 0x000000ffff047224 */ /* 0x000fe400078e0a04 */
[--C-:B------:R-:W-:Y:S02]  /*46f0*/  @!P6 IMAD.IADD R91, R91, 0x1, -R6.reuse ;  /* 0x000000015b5be824 */ /* 0x100fe400078e0a06 */
[----:B------:R-:W-:Y:S02]  /*4700*/  @!P1 IMAD.IADD R5, R5, 0x1, -R6 ;  /* 0x0000000105059824 */ /* 0x000fe400078e0a06 */
[----:B------:R-:W-:Y:S01]  /*4710*/  IMAD.MOV R7, RZ, RZ, -R7 ;  /* 0x000000ffff077224 */ /* 0x000fe200078e0a07 */
[C---:B------:R-:W-:Y:S01]  /*4720*/  ISETP.GT.U32.AND P1, PT, R6.reuse, R91, PT ;  /* 0x0000005b0600720c */ /* 0x040fe20003f24070 */
[C---:B------:R-:W-:Y:S02]  /*4730*/  IMAD R85, R6.reuse, R4, R85 ;  /* 0x0000000406557224 */ /* 0x040fe400078e0255 */
[----:B------:R-:W-:-:S02]  /*4740*/  IMAD R87, R6, R7, R87 ;  /* 0x0000000706577224 */ /* 0x000fc400078e0257 */
[----:B------:R-:W-:-:S03]  /*4750*/  IMAD.HI.U32 R4, R9, R83, RZ ;  /* 0x0000005309047227 */ /* 0x000fc600078e00ff */
[----:B------:R-:W-:Y:S01]  /*4760*/  ISETP.GT.U32.AND P6, PT, R6, R87, PT ;  /* 0x000000570600720c */ /* 0x000fe20003fc4070 */
[----:B------:R-:W-:Y:S02]  /*4770*/  IMAD.MOV R4, RZ, RZ, -R4 ;  /* 0x000000ffff047224 */ /* 0x000fe400078e0a04 */
[----:B------:R-:W-:Y:S01]  /*4780*/  @!P4 IMAD.MOV R99, RZ, RZ, -R99 ;  /* 0x000000ffff63c224 */ /* 0x000fe200078e0a63 */
[----:B------:R-:W-:Y:S01]  /*4790*/  ISETP.GE.AND P4, PT, R93, RZ, PT ;  /* 0x000000ff5d00720c */ /* 0x000fe20003f86270 */
[----:B------:R-:W-:-:S04]  /*47a0*/  IMAD.HI.U32 R7, R9, R81, RZ ;  /* 0x0000005109077227 */ /* 0x000fc800078e00ff */
[C---:B------:R-:W-:Y:S02]  /*47b0*/  IMAD R83, R6.reuse, R4, R83 ;  /* 0x0000000406537224 */ /* 0x040fe400078e0253 */
[----:B------:R-:W-:Y:S01]  /*47c0*/  @!P1 IMAD.IADD R91, R91, 0x1, -R6 ;  /* 0x000000015b5b9824 */ /* 0x000fe200078e0a06 */
[C---:B------:R-:W-:Y:S01]  /*47d0*/  ISETP.GT.U32.AND P1, PT, R6.reuse, R85, PT ;  /* 0x000000550600720c */ /* 0x040fe20003f24070 */
[----:B------:R-:W-:Y:S02]  /*47e0*/  IMAD.MOV.U32 R93, RZ, RZ, R11 ;  /* 0x000000ffff5d7224 */ /* 0x000fe400078e000b */
[----:B------:R-:W-:Y:S02]  /*47f0*/  IMAD.MOV R7, RZ, RZ, -R7 ;  /* 0x000000ffff077224 */ /* 0x000fe400078e0a07 */
[----:B------:R-:W-:Y:S01]  /*4800*/  @!P5 IMAD.MOV R93, RZ, RZ, -R93 ;  /* 0x000000ffff5dd224 */ /* 0x000fe200078e0a5d */
[C---:B------:R-:W-:Y:S01]  /*4810*/  ISETP.GT.U32.AND P5, PT, R6.reuse, R83, PT ;  /* 0x000000530600720c */ /* 0x040fe20003fa4070 */
[----:B------:R-:W-:-:S02]  /*4820*/  IMAD R81, R6, R7, R81 ;  /* 0x0000000706517224 */ /* 0x000fc400078e0251 */
[----:B------:R-:W-:Y:S01]  /*4830*/  @!P6 IMAD.IADD R87, R87, 0x1, -R6 ;  /* 0x000000015757e824 */ /* 0x000fe200078e0a06 */
[C---:B------:R-:W-:Y:S01]  /*4840*/  ISETP.GT.U32.AND P6, PT, R6.reuse, R5, PT ;  /* 0x000000050600720c */ /* 0x040fe20003fc4070 */
[----:B------:R-:W-:Y:S01]  /*4850*/  @!P2 IMAD.MOV R91, RZ, RZ, -R91 ;  /* 0x000000ffff5ba224 */ /* 0x000fe200078e0a5b */
[----:B------:R-:W-:Y:S01]  /*4860*/  ISETP.GT.U32.AND P2, PT, R6, R81, PT ;  /* 0x000000510600720c */ /* 0x000fe20003f44070 */
[----:B------:R-:W-:-:S04]  /*4870*/  IMAD.HI.U32 R8, R9, R79, RZ ;  /* 0x0000004f09087227 */ /* 0x000fc800078e00ff */
[----:B------:R-:W-:Y:S01]  /*4880*/  @!P1 IMAD.IADD R85, R85, 0x1, -R6 ;  /* 0x0000000155559824 */ /* 0x000fe200078e0a06 */
[----:B------:R-:W-:Y:S01]  /*4890*/  ISETP.GE.AND P1, PT, R166, RZ, PT ;  /* 0x000000ffa600720c */ /* 0x000fe20003f26270 */
[----:B------:R-:W-:Y:S02]  /*48a0*/  IMAD.MOV R8, RZ, RZ, -R8 ;  /* 0x000000ffff087224 */ /* 0x000fe400078e0a08 */
[----:B------:R-:W-:Y:S01]  /*48b0*/  @!P5 IMAD.IADD R83, R83, 0x1, -R6 ;  /* 0x000000015353d824 */ /* 0x000fe200078e0a06 */
[C---:B------:R-:W-:Y:S01]  /*48c0*/  ISETP.GT.U32.AND P5, PT, R6.reuse, R85, PT ;  /* 0x000000550600720c */ /* 0x040fe20003fa4070 */
[----:B------:R-:W-:Y:S02]  /*48d0*/  IMAD R79, R6, R8, R79 ;  /* 0x00000008064f7224 */ /* 0x000fe400078e024f */
[----:B------:R-:W-:-:S04]  /*48e0*/  IMAD.HI.U32 R4, R9, R77, RZ ;  /* 0x0000004d09047227 */ /* 0x000fc800078e00ff */
[----:B------:R-:W-:Y:S02]  /*48f0*/  IMAD.MOV R4, RZ, RZ, -R4 ;  /* 0x000000ffff047224 */ /* 0x000fe400078e0a04 */
[--C-:B------:R-:W-:Y:S01]  /*4900*/  @!P6 IMAD.IADD R5, R5, 0x1, -R6.reuse ;  /* 0x000000010505e824 */ /* 0x100fe200078e0a06 */
[C---:B------:R-:W-:Y:S01]  /*4910*/  ISETP.GT.U32.AND P6, PT, R6.reuse, R79, PT ;  /* 0x0000004f0600720c */ /* 0x040fe20003fc4070 */
[----:B------:R-:W-:Y:S01]  /*4920*/  @!P2 IMAD.IADD R81, R81, 0x1, -R6 ;  /* 0x000000015151a824 */ /* 0x000fe200078e0a06 */
[----:B------:R-:W-:Y:S01]  /*4930*/  ISETP.GT.U32.AND P2, PT, R6, R83, PT ;  /* 0x000000530600720c */ /* 0x000fe20003f44070 */
[----:B------:R-:W-:-:S04]  /*4940*/  IMAD.HI.U32 R7, R9, R75, RZ ;  /* 0x0000004b09077227 */ /* 0x000fc800078e00ff */
[----:B------:R-:W-:Y:S01]  /*4950*/  @!P0 IMAD.MOV R95, RZ, RZ, -R95 ;  /* 0x000000ffff5f8224 */ /* 0x000fe200078e0a5f */
[C---:B------:R-:W-:Y:S01]  /*4960*/  ISETP.GT.U32.AND P0, PT, R6.reuse, R87, PT ;  /* 0x000000570600720c */ /* 0x040fe20003f04070 */
[C---:B------:R-:W-:Y:S02]  /*4970*/  IMAD R77, R6.reuse, R4, R77 ;  /* 0x00000004064d7224 */ /* 0x040fe400078e024d */
[----:B------:R-:W-:Y:S02]  /*4980*/  IMAD.MOV R7, RZ, RZ, -R7 ;  /* 0x000000ffff077224 */ /* 0x000fe400078e0a07 */
[--C-:B------:R-:W-:Y:S01]  /*4990*/  @!P5 IMAD.IADD R85, R85, 0x1, -R6.reuse ;  /* 0x000000015555d824 */ /* 0x100fe200078e0a06 */
[C---:B------:R-:W-:Y:S01]  /*49a0*/  ISETP.GT.U32.AND P5, PT, R6.reuse, R77, PT ;  /* 0x0000004d0600720c */ /* 0x040fe20003fa4070 */
[----:B------:R-:W-:Y:S01]  /*49b0*/  IMAD R75, R6, R7, R75 ;  /* 0x00000007064b7224 */ /* 0x000fe200078e024b */
[----:B------:R-:W-:Y:S01]  /*49c0*/  IABS R7, R22 ;  /* 0x0000001600077213 */ /* 0x000fe20000000000 */
[----:B------:R-:W-:-:S02]  /*49d0*/  @!P6 IMAD.IADD R79, R79, 0x1, -R6 ;  /* 0x000000014f4fe824 */ /* 0x000fc400078e0a06 */
[--C-:B------:R-:W-:Y:S01]  /*49e0*/  @!P2 IMAD.IADD R83, R83, 0x1, -R6.reuse ;  /* 0x000000015353a824 */ /* 0x100fe200078e0a06 */
[C---:B------:R-:W-:Y:S01]  /*49f0*/  ISETP.GT.U32.AND P2, PT, R6.reuse, R75, PT ;  /* 0x0000004b0600720c */ /* 0x040fe20003f44070 */
[----:B------:R-:W-:Y:S01]  /*4a00*/  @!P0 IMAD.IADD R87, R87, 0x1, -R6 ;  /* 0x0000000157578824 */ /* 0x000fe200078e0a06 */
[----:B------:R-:W-:Y:S01]  /*4a10*/  ISETP.GE.AND P0, PT, R89, RZ, PT ;  /* 0x000000ff5900720c */ /* 0x000fe20003f06270 */
[----:B------:R-:W-:Y:S01]  /*4a20*/  IMAD.HI.U32 R4, R9, R73, RZ ;  /* 0x0000004909047227 */ /* 0x000fe200078e00ff */
[----:B------:R-:W-:-:S03]  /*4a30*/  ISETP.GT.U32.AND P6, PT, R6, R79, PT ;  /* 0x0000004f0600720c */ /* 0x000fc60003fc4070 */
[----:B------:R-:W-:Y:S01]  /*4a40*/  @!P5 IMAD.IADD R77, R77, 0x1, -R6 ;  /* 0x000000014d4dd824 */ /* 0x000fe200078e0a06 */
[----:B------:R-:W-:Y:S01]  /*4a50*/  ISETP.GE.AND P5, PT, R162, RZ, PT ;  /* 0x000000ffa200720c */ /* 0x000fe20003fa6270 */
[----:B------:R-:W-:Y:S02]  /*4a60*/  IMAD.MOV R4, RZ, RZ, -R4 ;  /* 0x000000ffff047224 */ /* 0x000fe400078e0a04 */
[----:B------:R-:W-:Y:S02]  /*4a70*/  IMAD.MOV.U32 R89, RZ, RZ, R5 ;  /* 0x000000ffff597224 */ /* 0x000fe400078e0005 */
[----:B------:R-:W-:Y:S02]  /*4a80*/  IMAD R73, R6, R4, R73 ;  /* 0x0000000406497224 */ /* 0x000fe400078e0249 */
[----:B------:R-:W-:Y:S01]  /*4a90*/  @!P2 IMAD.IADD R75, R75, 0x1, -R6 ;  /* 0x000000014b4ba824 */ /* 0x000fe200078e0a06 */
[----:B------:R-:W-:Y:S01]  /*4aa0*/  ISETP.GE.AND P2, PT, R164, RZ, PT ;  /* 0x000000ffa400720c */ /* 0x000fe20003f46270 */
[----:B------:R-:W-:-:S04]  /*4ab0*/  IMAD.HI.U32 R4, R9, R71, RZ ;  /* 0x0000004709047227 */ /* 0x000fc800078e00ff */
[----:B------:R-:W-:Y:S01]  /*4ac0*/  @!P6 IMAD.IADD R79, R79, 0x1, -R6 ;  /* 0x000000014f4fe824 */ /* 0x000fe200078e0a06 */
[C---:B------:R-:W-:Y:S01]  /*4ad0*/  ISETP.GT.U32.AND P6, PT, R6.reuse, R73, PT ;  /* 0x000000490600720c */ /* 0x040fe20003fc4070 */
[----:B------:R-:W-:Y:S01]  /*4ae0*/  @!P0 IMAD.MOV R85, RZ, RZ, -R85 ;  /* 0x000000ffff558224 */ /* 0x000fe200078e0a55 */
[C---:B------:R-:W-:Y:S01]  /*4af0*/  ISETP.GT.U32.AND P0, PT, R6.reuse, R75, PT ;  /* 0x0000004b0600720c */ /* 0x040fe20003f04070 */
[----:B------:R-:W-:Y:S02]  /*4b00*/  IMAD.MOV R4, RZ, RZ, -R4 ;  /* 0x000000ffff047224 */ /* 0x000fe400078e0a04 */
[----:B------:R-:W-:Y:S01]  /*4b10*/  @!P4 IMAD.MOV R89, RZ, RZ, -R89 ;  /* 0x000000ffff59c224 */ /* 0x000fe200078e0a59 */
[----:B------:R-:W-:Y:S01]  /*4b20*/  ISETP.GT.U32.AND P4, PT, R6, R81, PT ;  /* 0x000000510600720c */ /* 0x000fe20003f84070 */
[----:B------:R-:W-:Y:S01]  /*4b30*/  @!P5 IMAD.MOV R79, RZ, RZ, -R79 ;  /* 0x000000ffff4fd224 */ /* 0x000fe200078e0a4f */
[----:B------:R-:W-:Y:S01]  /*4b40*/  ISETP.GE.AND P5, PT, R154, RZ, PT ;  /* 0x000000ff9a00720c */ /* 0x000fe20003fa6270 */
[----:B------:R-:W-:-:S02]  /*4b50*/  IMAD R71, R6, R4, R71 ;  /* 0x0000000406477224 */ /* 0x000fc400078e0247 */
[----:B------:R-:W-:-:S04]  /*4b60*/  IMAD.HI.U32 R4, R9, R67, RZ ;  /* 0x0000004309047227 */ /* 0x000fc800078e00ff */
[----:B------:R-:W-:Y:S02]  /*4b70*/  IMAD.MOV R4, RZ, RZ, -R4 ;  /* 0x000000ffff047224 */ /* 0x000fe400078e0a04 */
[--C-:B------:R-:W-:Y:S01]  /*4b80*/  @!P0 IMAD.IADD R75, R75, 0x1, -R6.reuse ;  /* 0x000000014b4b8824 */ /* 0x100fe200078e0a06 */
[----:B------:R-:W-:Y:S01]  /*4b90*/  ISETP.GE.AND P0, PT, R150, RZ, PT ;  /* 0x000000ff9600720c */ /* 0x000fe20003f06270 */
[----:B------:R-:W-:Y:S02]  /*4ba0*/  IMAD R67, R6, R4, R67 ;  /* 0x0000000406437224 */ /* 0x000fe400078e0243 */
[----:B------:R-:W-:Y:S01]  /*4bb0*/  @!P4 IMAD.IADD R81, R81, 0x1, -R6 ;  /* 0x000000015151c824 */ /* 0x000fe200078e0a06 */
[----:B------:R-:W-:Y:S01]  /*4bc0*/  ISETP.GE.AND P4, PT, R160, RZ, PT ;  /* 0x000000ffa000720c */ /* 0x000fe20003f86270 */
[----:B------:R-:W-:-:S04]  /*4bd0*/  IMAD.HI.U32 R5, R9, R69, RZ ;  /* 0x0000004509057227 */ /* 0x000fc800078e00ff */
[----:B------:R-:W-:Y:S01]  /*4be0*/  @!P5 IMAD.MOV R75, RZ, RZ, -R75 ;  /* 0x000000ffff4bd224 */ /* 0x000fe200078e0a4b */
[C---:B------:R-:W-:Y:S01]  /*4bf0*/  ISETP.GT.U32.AND P5, PT, R6.reuse, R67, PT ;  /* 0x000000430600720c */ /* 0x040fe20003fa4070 */
[----:B------:R-:W-:Y:S02]  /*4c00*/  IMAD.MOV R5, RZ, RZ, -R5 ;  /* 0x000000ffff057224 */ /* 0x000fe400078e0a05 */
[----:B------:R-:W-:Y:S01]  /*4c10*/  @!P1 IMAD.MOV R83, RZ, RZ, -R83 ;  /* 0x000000ffff539224 */ /* 0x000fe200078e0a53 */
[C---:B------:R-:W-:Y:S01]  /*4c20*/  ISETP.GT.U32.AND P1, PT, R6.reuse, R71, PT ;  /* 0x000000470600720c */ /* 0x040fe20003f24070 */
[C---:B------:R-:W-:Y:S02]  /*4c30*/  IMAD R69, R6.reuse, R5, R69 ;  /* 0x0000000506457224 */ /* 0x040fe400078e0245 */
[----:B------:R-:W-:Y:S02]  /*4c40*/  @!P4 IMAD.MOV R81, RZ, RZ, -R81 ;  /* 0x000000ffff51c224 */ /* 0x000fe400078e0a51 */
[----:B------:R-:W-:Y:S01]  /*4c50*/  @!P6 IMAD.IADD R73, R73, 0x1, -R6 ;  /* 0x000000014949e824 */ /* 0x000fe200078e0a06 */
[----:B------:R-:W-:Y:S01]  /*4c60*/  ISETP.GT.U32.AND P4, PT, R6, R69, PT ;  /* 0x000000450600720c */ /* 0x000fe20003f84070 */
[----:B------:R-:W-:-:S03]  /*4c70*/  IMAD.HI.U32 R5, R9, R61, RZ ;  /* 0x0000003d09057227 */ /* 0x000fc600078e00ff */
[----:B------:R-:W-:Y:S01]  /*4c80*/  ISETP.GT.U32.AND P6, PT, R6, R73, PT ;  /* 0x000000490600720c */ /* 0x000fe20003fc4070 */
[--C-:B------:R-:W-:Y:S02]  /*4c90*/  @!P5 IMAD.IADD R67, R67, 0x1, -R6.reuse ;  /* 0x000000014343d824 */ /* 0x100fe400078e0a06 */
[----:B------:R-:W-:Y:S01]  /*4ca0*/  @!P1 IMAD.IADD R71, R71, 0x1, -R6 ;  /* 0x0000000147479824 */ /* 0x000fe200078e0a06 */
[----:B------:R-:W-:Y:S01]  /*4cb0*/  ISETP.GE.AND P1, PT, R148, RZ, PT ;  /* 0x000000ff9400720c */ /* 0x000fe20003f26270 */
[----:B------:R-:W-:Y:S01]  /*4cc0*/  IMAD.MOV R5, RZ, RZ, -R5 ;  /* 0x000000ffff057224 */ /* 0x000fe200078e0a05 */
[----:B------:R-:W-:Y:S01]  /*4cd0*/  ISETP.GT.U32.AND P5, PT, R6, R67, PT ;  /* 0x000000430600720c */ /* 0x000fe20003fa4070 */
[----:B------:R-:W-:-:S04]  /*4ce0*/  IMAD.HI.U32 R4, R9, R65, RZ ;  /* 0x0000004109047227 */ /* 0x000fc800078e00ff */
[--C-:B------:R-:W-:Y:S02]  /*4cf0*/  @!P4 IMAD.IADD R69, R69, 0x1, -R6.reuse ;  /* 0x000000014545c824 */ /* 0x100fe400078e0a06 */
[C---:B------:R-:W-:Y:S02]  /*4d00*/  IMAD R61, R6.reuse, R5, R61 ;  /* 0x00000005063d7224 */ /* 0x040fe400078e023d */
[----:B------:R-:W-:Y:S01]  /*4d10*/  @!P6 IMAD.IADD R73, R73, 0x1, -R6 ;  /* 0x000000014949e824 */ /* 0x000fe200078e0a06 */
[----:B------:R-:W-:Y:S01]  /*4d20*/  ISETP.GT.U32.AND P4, PT, R6, R69, PT ;  /* 0x000000450600720c */ /* 0x000fe20003f84070 */
[----:B------:R-:W-:Y:S01]  /*4d30*/  IMAD.MOV R4, RZ, RZ, -R4 ;  /* 0x000000ffff047224 */ /* 0x000fe200078e0a04 */
[----:B------:R-:W-:Y:S01]  /*4d40*/  ISETP.GE.AND P6, PT, R152, RZ, PT ;  /* 0x000000ff9800720c */ /* 0x000fe20003fc6270 */
[----:B------:R-:W-:Y:S02]  /*4d50*/  @!P5 IMAD.IADD R67, R67, 0x1, -R6 ;  /* 0x000000014343d824 */ /* 0x000fe400078e0a06 */
[----:B------:R-:W-:-:S02]  /*4d60*/  IMAD R65, R6, R4, R65 ;  /* 0x0000000406417224 */ /* 0x000fc400078e0241 */
[----:B------:R-:W-:Y:S01]  /*4d70*/  @!P1 IMAD.MOV R67, RZ, RZ, -R67 ;  /* 0x000000ffff439224 */ /* 0x000fe200078e0a43 */
[----:B------:R-:W-:Y:S01]  /*4d80*/  ISETP.GT.U32.AND P1, PT, R6, R61, PT ;  /* 0x0000003d0600720c */ /* 0x000fe20003f24070 */
[----:B------:R-:W-:-:S04]  /*4d90*/  IMAD.HI.U32 R4, R9, R63, RZ ;  /* 0x0000003f09047227 */ /* 0x000fc800078e00ff */
[----:B------:R-:W-:Y:S01]  /*4da0*/  @!P4 IMAD.IADD R69, R69, 0x1, -R6 ;  /* 0x000000014545c824 */ /* 0x000fe200078e0a06 */
[----:B------:R-:W-:Y:S01]  /*4db0*/  ISETP.GE.AND P4, PT, R146, RZ, PT ;  /* 0x000000ff9200720c */ /* 0x000fe20003f86270 */
[----:B------:R-:W-:Y:S01]  /*4dc0*/  @!P3 IMAD.MOV R87, RZ, RZ, -R87 ;  /* 0x000000ffff57b224 */ /* 0x000fe200078e0a57 */
[----:B------:R-:W-:Y:S01]  /*4dd0*/  ISETP.GT.U32.AND P3, PT, R6, R77, PT ;  /* 0x0000004d0600720c */ /* 0x000fe20003f64070 */
[----:B------:R-:W-:Y:S01]  /*4de0*/  @!P6 IMAD.MOV R69, RZ, RZ, -R69 ;  /* 0x000000ffff45e224 */ /* 0x000fe200078e0a45 */
[----:B------:R-:W-:Y:S01]  /*4df0*/  ISETP.GE.AND P6, PT, R2, RZ, PT ;  /* 0x000000ff0200720c */ /* 0x000fe20003fc6270 */
[----:B------:R-:W-:Y:S02]  /*4e00*/  IMAD.MOV R4, RZ, RZ, -R4 ;  /* 0x000000ffff047224 */ /* 0x000fe400078e0a04 */
[----:B------:R-:W-:-:S04]  /*4e10*/  IMAD.HI.U32 R2, R9, R59, RZ ;  /* 0x0000003b09027227 */ /* 0x000fc800078e00ff */
[----:B------:R-:W-:Y:S02]  /*4e20*/  @!P1 IMAD.IADD R61, R61, 0x1, -R6 ;  /* 0x000000013d3d9824 */ /* 0x000fe400078e0a06 */
[C---:B------:R-:W-:Y:S02]  /*4e30*/  IMAD R63, R6.reuse, R4, R63 ;  /* 0x00000004063f7224 */ /* 0x040fe400078e023f */
[----:B------:R-:W-:Y:S01]  /*4e40*/  IMAD.MOV R4, RZ, RZ, -R2 ;  /* 0x000000ffff047224 */ /* 0x000fe200078e0a02 */
[C---:B------:R-:W-:Y:S01]  /*4e50*/  ISETP.GT.U32.AND P1, PT, R6.reuse, R61, PT ;  /* 0x0000003d0600720c */ /* 0x040fe20003f24070 */
[----:B------:R-:W-:Y:S01]  /*4e60*/  IMAD.HI.U32 R2, R9, R57, RZ ;  /* 0x0000003909027227 */ /* 0x000fe200078e00ff */
[----:B------:R-:W-:-:S03]  /*4e70*/  ISETP.GT.U32.AND P5, PT, R6, R63, PT ;  /* 0x0000003f0600720c */ /* 0x000fc60003fa4070 */
[----:B------:R-:W-:Y:S02]  /*4e80*/  IMAD.MOV R5, RZ, RZ, -R2 ;  /* 0x000000ffff057224 */ /* 0x000fe400078e0a02 */
[----:B------:R-:W-:-:S04]  /*4e90*/  IMAD.HI.U32 R2, R9, R53, RZ ;  /* 0x0000003509027227 */ /* 0x000fc800078e00ff */
[----:B------:R-:W-:Y:S01]  /*4ea0*/  @!P3 IMAD.IADD R77, R77, 0x1, -R6 ;  /* 0x000000014d4db824 */ /* 0x000fe200078e0a06 */
[----:B------:R-:W-:Y:S01]  /*4eb0*/  ISETP.GE.AND P3, PT, R156, RZ, PT ;  /* 0x000000ff9c00720c */ /* 0x000fe20003f66270 */
[----:B------:R-:W-:Y:S02]  /*4ec0*/  IMAD.MOV R2, RZ, RZ, -R2 ;  /* 0x000000ffff027224 */ /* 0x000fe400078e0a02 */
[----:B------:R-:W-:Y:S01]  /*4ed0*/  @!P2 IMAD.MOV R77, RZ, RZ, -R77 ;  /* 0x000000ffff4da224 */ /* 0x000fe200078e0a4d */
[C---:B------:R-:W-:Y:S01]  /*4ee0*/  ISETP.GT.U32.AND P2, PT, R6.reuse, R71, PT ;  /* 0x000000470600720c */ /* 0x040fe20003f44070 */
[----:B------:R-:W-:Y:S02]  /*4ef0*/  IMAD R53, R6, R2, R53 ;  /* 0x0000000206357224 */ /* 0x000fe400078e0235 */
[----:B------:R-:W-:Y:S02]  /*4f00*/  @!P1 IMAD.IADD R61, R61, 0x1, -R6 ;  /* 0x000000013d3d9824 */ /* 0x000fe400078e0a06 */
[----:B------:R-:W-:-:S04]  /*4f10*/  IMAD.HI.U32 R2, R9, R51, RZ ;  /* 0x0000003309027227 */ /* 0x000fc800078e00ff */
[----:B------:R-:W-:Y:S01]  /*4f20*/  @!P4 IMAD.MOV R61, RZ, RZ, -R61 ;  /* 0x000000ffff3dc224 */ /* 0x000fe200078e0a3d */
[----:B------:R-:W-:Y:S01]  /*4f30*/  ISETP.GT.U32.AND P4, PT, R6, R53, PT ;  /* 0x000000350600720c */ /* 0x000fe20003f84070 */
[----:B------:R-:W-:Y:S02]  /*4f40*/  IMAD.MOV R2, RZ, RZ, -R2 ;  /* 0x000000ffff027224 */ /* 0x000fe400078e0a02 */
[----:B------:R-:W-:Y:S01]  /*4f50*/  @!P2 IMAD.IADD R71, R71, 0x1, -R6 ;  /* 0x000000014747a824 */ /* 0x000fe200078e0a06 */
[----:B------:R-:W-:Y:S01]  /*4f60*/  ISETP.GE.AND P2, PT, R144, RZ, PT ;  /* 0x000000ff9000720c */ /* 0x000fe20003f46270 */
[C---:B------:R-:W-:Y:S02]  /*4f70*/  IMAD R51, R6.reuse, R2, R51 ;  /* 0x0000000206337224 */ /* 0x040fe400078e0233 */
[----:B------:R-:W-:Y:S01]  /*4f80*/  @!P0 IMAD.MOV R71, RZ, RZ, -R71 ;  /* 0x000000ffff478224 */ /* 0x000fe200078e0a47 */
[----:B------:R-:W-:Y:S01]  /*4f90*/  ISETP.GT.U32.AND P0, PT, R6, R65, PT ;  /* 0x000000410600720c */ /* 0x000fe20003f04070 */
[----:B------:R-:W-:-:S04]  /*4fa0*/  IMAD.HI.U32 R2, R9, R49, RZ ;  /* 0x0000003109027227 */ /* 0x000fc800078e00ff */
[----:B------:R-:W-:Y:S02]  /*4fb0*/  @!P4 IMAD.IADD R53, R53, 0x1, -R6 ;  /* 0x000000013535c824 */ /* 0x000fe400078e0a06 */
[----:B------:R-:W-:Y:S02]  /*4fc0*/  IMAD.MOV R2, RZ, RZ, -R2 ;  /* 0x000000ffff027224 */ /* 0x000fe400078e0a02 */
[C---:B------:R-:W-:Y:S01]  /*4fd0*/  IMAD R59, R6.reuse, R4, R59 ;  /* 0x00000004063b7224 */ /* 0x040fe200078e023b */
[C---:B------:R-:W-:Y:S01]  /*4fe0*/  ISETP.GT.U32.AND P4, PT, R6.reuse, R53, PT ;  /* 0x000000350600720c */ /* 0x040fe20003f84070 */
[----:B------:R-:W-:Y:S02]  /*4ff0*/  IMAD R49, R6, R2, R49 ;  /* 0x0000000206317224 */ /* 0x000fe400078e0231 */
[----:B------:R-:W-:Y:S02]  /*5000*/  @!P0 IMAD.IADD R65, R65, 0x1, -R6 ;  /* 0x0000000141418824 */ /* 0x000fe400078e0a06 */
[----:B------:R-:W-:-:S03]  /*5010*/  IMAD.HI.U32 R4, R9, R55, RZ ;  /* 0x0000003709047227 */ /* 0x000fc600078e00ff */
[----:B------:R-:W-:Y:S01]  /*5020*/  ISETP.GT.U32.AND P0, PT, R6, R65, PT ;  /* 0x000000410600720c */ /* 0x000fe20003f04070 */
[----:B------:R-:W-:Y:S02]  /*5030*/  IMAD.MOV R4, RZ, RZ, -R4 ;  /* 0x000000ffff047224 */ /* 0x000fe400078e0a04 */
[----:B------:R-:W-:Y:S01]  /*5040*/  @!P3 IMAD.MOV R73, RZ, RZ, -R73 ;  /* 0x000000ffff49b224 */ /* 0x000fe200078e0a49 */
[----:B------:R-:W-:Y:S01]  /*5050*/  ISETP.GE.AND P3, PT, R142, RZ, PT ;  /* 0x000000ff8e00720c */ /* 0x000fe20003f66270 */
[--C-:B------:R-:W-:Y:S01]  /*5060*/  @!P4 IMAD.IADD R53, R53, 0x1, -R6.reuse ;  /* 0x000000013535c824 */ /* 0x100fe200078e0a06 */
[C---:B------:R-:W-:Y:S01]  /*5070*/  ISETP.GT.U32.AND P4, PT, R6.reuse, R49, PT ;  /* 0x000000310600720c */ /* 0x040fe20003f84070 */
[C---:B------:R-:W-:Y:S02]  /*5080*/  IMAD R55, R6.reuse, R4, R55 ;  /* 0x0000000406377224 */ /* 0x040fe400078e0237 */
[C---:B------:R-:W-:Y:S02]  /*5090*/  IMAD R57, R6.reuse, R5, R57 ;  /* 0x0000000506397224 */ /* 0x040fe400078e0239 */
[--C-:B------:R-:W-:Y:S01]  /*50a0*/  @!P5 IMAD.IADD R63, R63, 0x1, -R6.reuse ;  /* 0x000000013f3fd824 */ /* 0x100fe200078e0a06 */
[C---:B------:R-:W-:Y:S01]  /*50b0*/  ISETP.GT.U32.AND P1, PT, R6.reuse, R55, PT ;  /* 0x000000370600720c */ /* 0x040fe20003f24070 */
[----:B------:R-:W-:Y:S01]  /*50c0*/  @!P0 IMAD.IADD R65, R65, 0x1, -R6 ;  /* 0x0000000141418824 */ /* 0x000fe200078e0a06 */
[C---:B------:R-:W-:Y:S01]  /*50d0*/  ISETP.GT.U32.AND P0, PT, R6.reuse, R59, PT ;  /* 0x0000003b0600720c */ /* 0x040fe20003f04070 */
[----:B------:R-:W-:Y:S01]  /*50e0*/  IMAD.HI.U32 R2, R9, R45, RZ ;  /* 0x0000002d09027227 */ /* 0x000fe200078e00ff */
[----:B------:R-:W-:-:S03]  /*50f0*/  ISETP.GT.U32.AND P5, PT, R6, R63, PT ;  /* 0x0000003f0600720c */ /* 0x000fc60003fa4070 */
[----:B------:R-:W-:Y:S02]  /*5100*/  @!P4 IMAD.IADD R49, R49, 0x1, -R6 ;  /* 0x000000013131c824 */ /* 0x000fe400078e0a06 */
[----:B------:R-:W-:Y:S01]  /*5110*/  @!P3 IMAD.MOV R65, RZ, RZ, -R65 ;  /* 0x000000ffff41b224 */ /* 0x000fe200078e0a41 */
[C---:B------:R-:W-:Y:S01]  /*5120*/  ISETP.GT.U32.AND P3, PT, R6.reuse, R57, PT ;  /* 0x000000390600720c */ /* 0x040fe20003f64070 */
[----:B------:R-:W-:Y:S01]  /*5130*/  IMAD.MOV R2, RZ, RZ, -R2 ;  /* 0x000000ffff027224 */ /* 0x000fe200078e0a02 */
[C---:B------:R-:W-:Y:S01]  /*5140*/  ISETP.GT.U32.AND P4, PT, R6.reuse, R49, PT ;  /* 0x000000310600720c */ /* 0x040fe20003f84070 */
[--C-:B------:R-:W-:Y:S02]  /*5150*/  @!P1 IMAD.IADD R55, R55, 0x1, -R6.reuse ;  /* 0x0000000137379824 */ /* 0x100fe400078e0a06 */
[C---:B------:R-:W-:Y:S02]  /*5160*/  IMAD R45, R6.reuse, R2, R45 ;  /* 0x00000002062d7224 */ /* 0x040fe400078e022d */
[----:B------:R-:W-:Y:S01]  /*5170*/  @!P5 IMAD.IADD R63, R63, 0x1, -R6 ;  /* 0x000000013f3fd824 */ /* 0x000fe200078e0a06 */
[----:B------:R-:W-:Y:S01]  /*5180*/  ISETP.GT.U32.AND P1, PT, R6, R55, PT ;  /* 0x000000370600720c */ /* 0x000fe20003f24070 */
[----:B------:R-:W-:Y:S01]  /*5190*/  IMAD.HI.U32 R4, R9, R47, RZ ;  /* 0x0000002f09047227 */ /* 0x000fe200078e00ff */
[----:B------:R-:W-:-:S03]  /*51a0*/  ISETP.GE.AND P5, PT, R140, RZ, PT ;  /* 0x000000ff8c00720c */ /* 0x000fc60003fa6270 */
[--C-:B------:R-:W-:Y:S01]  /*51b0*/  @!P3 IMAD.IADD R57, R57, 0x1, -R6.reuse ;  /* 0x000000013939b824 */ /* 0x100fe200078e0a06 */
[----:B------:R-:W-:Y:S01]  /*51c0*/  ISETP.GE.AND P3, PT, R136, RZ, PT ;  /* 0x000000ff8800720c */ /* 0x000fe20003f66270 */
[--C-:B------:R-:W-:Y:S01]  /*51d0*/  @!P4 IMAD.IADD R49, R49, 0x1, -R6.reuse ;  /* 0x000000013131c824 */ /* 0x100fe200078e0a06 */
[C---:B------:R-:W-:Y:S01]  /*51e0*/  ISETP.GT.U32.AND P4, PT, R6.reuse, R45, PT ;  /* 0x0000002d0600720c */ /* 0x040fe20003f84070 */
[----:B------:R-:W-:Y:S02]  /*51f0*/  @!P0 IMAD.IADD R59, R59, 0x1, -R6 ;  /* 0x000000013b3b8824 */ /* 0x000fe400078e0a06 */
[----:B------:R-:W-:Y:S01]  /*5200*/  @!P2 IMAD.MOV R63, RZ, RZ, -R63 ;  /* 0x000000ffff3fa224 */ /* 0x000fe200078e0a3f */
[C---:B------:R-:W-:Y:S01]  /*5210*/  ISETP.GT.U32.AND P2, PT, R6.reuse, R57, PT ;  /* 0x000000390600720c */ /* 0x040fe20003f44070 */
[----:B------:R-:W-:Y:S01]  /*5220*/  IMAD.MOV R4, RZ, RZ, -R4 ;  /* 0x000000ffff047224 */ /* 0x000fe200078e0a04 */
[----:B------:R-:W-:Y:S01]  /*5230*/  ISETP.GT.U32.AND P0, PT, R6, R59, PT ;  /* 0x0000003b0600720c */ /* 0x000fe20003f04070 */
[----:B------:R-:W-:Y:S01]  /*5240*/  @!P1 IMAD.IADD R55, R55, 0x1, -R6 ;  /* 0x0000000137379824 */ /* 0x000fe200078e0a06 */
[----:B------:R-:W-:Y:S01]  /*5250*/  ISETP.GE.AND P1, PT, R134, RZ, PT ;  /* 0x000000ff8600720c */ /* 0x000fe20003f26270 */
[----:B------:R-:W-:-:S02]  /*5260*/  IMAD R47, R6, R4, R47 ;  /* 0x00000004062f7224 */ /* 0x000fc400078e022f */
[----:B------:R-:W-:Y:S02]  /*5270*/  @!P3 IMAD.MOV R55, RZ, RZ, -R55 ;  /* 0x000000ffff37b224 */ /* 0x000fe400078e0a37 */
[----:B------:R-:W-:Y:S01]  /*5280*/  @!P4 IMAD.IADD R45, R45, 0x1, -R6 ;  /* 0x000000012d2dc824 */ /* 0x000fe200078e0a06 */
[----:B------:R-:W-:Y:S01]  /*5290*/  ISETP.GT.U32.AND P3, PT, R6, R47, PT ;  /* 0x0000002f0600720c */ /* 0x000fe20003f64070 */
[----:B------:R-:W-:-:S03]  /*52a0*/  IMAD.HI.U32 R5, R9, R41, RZ ;  /* 0x0000002909057227 */ /* 0x000fc600078e00ff */
[C---:B------:R-:W-:Y:S01]  /*52b0*/  ISETP.GT.U32.AND P4, PT, R6.reuse, R45, PT ;  /* 0x0000002d0600720c */ /* 0x040fe20003f84070 */
[----:B------:R-:W-:Y:S01]  /*52c0*/  @!P2 IMAD.IADD R57, R57, 0x1, -R6 ;  /* 0x000000013939a824 */ /* 0x000fe200078e0a06 */
[----:B------:R-:W-:Y:S01]  /*52d0*/  ISETP.GT.U32.AND P2, PT, R6, R51, PT ;  /* 0x000000330600720c */ /* 0x000fe20003f44070 */
[----:B------:R-:W-:-:S04]  /*52e0*/  IMAD.HI.U32 R2, R9, R39, RZ ;  /* 0x0000002709027227 */ /* 0x000fc800078e00ff */
[----:B------:R-:W-:Y:S01]  /*52f0*/  @!P0 IMAD.IADD R59, R59, 0x1, -R6 ;  /* 0x000000013b3b8824 */ /* 0x000fe200078e0a06 */
[----:B------:R-:W-:Y:S01]  /*5300*/  ISETP.GE.AND P0, PT, R138, RZ, PT ;  /* 0x000000ff8a00720c */ /* 0x000fe20003f06270 */
[----:B------:R-:W-:Y:S02]  /*5310*/  IMAD.MOV R5, RZ, RZ, -R5 ;  /* 0x000000ffff057224 */ /* 0x000fe400078e0a05 */
[----:B------:R-:W-:Y:S02]  /*5320*/  IMAD.MOV R2, RZ, RZ, -R2 ;  /* 0x000000ffff027224 */ /* 0x000fe400078e0a02 */
[--C-:B------:R-:W-:Y:S02]  /*5330*/  @!P3 IMAD.IADD R47, R47, 0x1, -R6.reuse ;  /* 0x000000012f2fb824 */ /* 0x100fe400078e0a06 */
[C---:B------:R-:W-:Y:S02]  /*5340*/  IMAD R41, R6.reuse, R5, R41 ;  /* 0x0000000506297224 */ /* 0x040fe400078e0229 */
[C---:B------:R-:W-:Y:S01]  /*5350*/  IMAD R39, R6.reuse, R2, R39 ;  /* 0x0000000206277224 */ /* 0x040fe200078e0227 */
[----:B------:R-:W-:Y:S01]  /*5360*/  ISETP.GT.U32.AND P3, PT, R6, R47, PT ;  /* 0x0000002f0600720c */ /* 0x000fe20003f64070 */
[----:B------:R-:W-:-:S02]  /*5370*/  @!P2 IMAD.IADD R51, R51, 0x1, -R6 ;  /* 0x000000013333a824 */ /* 0x000fc400078e0a06 */
[----:B------:R-:W-:Y:S01]  /*5380*/  @!P1 IMAD.MOV R49, RZ, RZ, -R49 ;  /* 0x000000ffff319224 */ /* 0x000fe200078e0a31 */
[C---:B------:R-:W-:Y:S01]  /*5390*/  ISETP.GT.U32.AND P1, PT, R6.reuse, R41, PT ;  /* 0x000000290600720c */ /* 0x040fe20003f24070 */
[----:B------:R-:W-:Y:S01]  /*53a0*/  @!P4 IMAD.IADD R45, R45, 0x1, -R6 ;  /* 0x000000012d2dc824 */ /* 0x000fe200078e0a06 */
[C---:B------:R-:W-:Y:S01]  /*53b0*/  ISETP.GT.U32.AND P4, PT, R6.reuse, R39, PT ;  /* 0x000000270600720c */ /* 0x040fe20003f84070 */
[----:B------:R-:W-:Y:S01]  /*53c0*/  IMAD.HI.U32 R4, R9, R43, RZ ;  /* 0x0000002b09047227 */ /* 0x000fe200078e00ff */
[----:B------:R-:W-:-:S03]  /*53d0*/  ISETP.GT.U32.AND P2, PT, R6, R51, PT ;  /* 0x000000330600720c */ /* 0x000fc60003f44070 */
[----:B------:R-:W-:Y:S01]  /*53e0*/  @!P0 IMAD.MOV R53, RZ, RZ, -R53 ;  /* 0x000000ffff358224 */ /* 0x000fe200078e0a35 */
[----:B------:R-:W-:Y:S01]  /*53f0*/  ISETP.GE.AND P0, PT, R126, RZ, PT ;  /* 0x000000ff7e00720c */ /* 0x000fe20003f06270 */
[----:B------:R-:W-:Y:S02]  /*5400*/  IMAD.MOV R4, RZ, RZ, -R4 ;  /* 0x000000ffff047224 */ /* 0x000fe400078e0a04 */
[----:B------:R-:W-:Y:S01]  /*5410*/  @!P6 IMAD.MOV R59, RZ, RZ, -R59 ;  /* 0x000000ffff3be224 */ /* 0x000fe200078e0a3b */
[----:B------:R-:W-:Y:S01]  /*5420*/  ISETP.GE.AND P6, PT, R132, RZ, PT ;  /* 0x000000ff8400720c */ /* 0x000fe20003fc6270 */
[----:B------:R-:W-:Y:S02]  /*5430*/  IMAD R43, R6, R4, R43 ;  /* 0x00000004062b7224 */ /* 0x000fe400078e022b */
[----:B------:R-:W-:-:S04]  /*5440*/  IMAD.HI.U32 R2, R9, R37, RZ ;  /* 0x0000002509027227 */ /* 0x000fc800078e00ff */
[--C-:B------:R-:W-:Y:S01]  /*5450*/  @!P3 IMAD.IADD R47, R47, 0x1, -R6.reuse ;  /* 0x000000012f2fb824 */ /* 0x100fe200078e0a06 */
[----:B------:R-:W-:Y:S01]  /*5460*/  ISETP.GT.U32.AND P3, PT, R6, R43, PT ;  /* 0x0000002b0600720c */ /* 0x000fe20003f64070 */
[--C-:B------:R-:W-:Y:S02]  /*5470*/  @!P1 IMAD.IADD R41, R41, 0x1, -R6.reuse ;  /* 0x0000000129299824 */ /* 0x100fe400078e0a06 */
[----:B------:R-:W-:Y:S01]  /*5480*/  @!P4 IMAD.IADD R39, R39, 0x1, -R6 ;  /* 0x000000012727c824 */ /* 0x000fe200078e0a06 */
[----:B------:R-:W-:Y:S01]  /*5490*/  ISETP.GE.AND P4, PT, R118, RZ, PT ;  /* 0x000000ff7600720c */ /* 0x000fe20003f86270 */
[----:B------:R-:W-:Y:S01]  /*54a0*/  IMAD.HI.U32 R4, R9, R35, RZ ;  /* 0x0000002309047227 */ /* 0x000fe200078e00ff */
[----:B------:R-:W-:-:S03]  /*54b0*/  ISETP.GT.U32.AND P1, PT, R6, R41, PT ;  /* 0x000000290600720c */ /* 0x000fc60003f24070 */
[----:B------:R-:W-:Y:S02]  /*54c0*/  IMAD.MOV R2, RZ, RZ, -R2 ;  /* 0x000000ffff027224 */ /* 0x000fe400078e0a02 */
[----:B------:R-:W-:Y:S01]  /*54d0*/  @!P2 IMAD.IADD R51, R51, 0x1, -R6 ;  /* 0x000000013333a824 */ /* 0x000fe200078e0a06 */
[----:B------:R-:W-:Y:S01]  /*54e0*/  ISETP.GE.AND P2, PT, R128, RZ, PT ;  /* 0x000000ff8000720c */ /* 0x000fe20003f46270 */
[----:B------:R-:W-:Y:S01]  /*54f0*/  @!P0 IMAD.MOV R45, RZ, RZ, -R45 ;  /* 0x000000ffff2d8224 */ /* 0x000fe200078e0a2d */
[C---:B------:R-:W-:Y:S01]  /*5500*/  ISETP.GT.U32.AND P0, PT, R6.reuse, R39, PT ;  /* 0x000000270600720c */ /* 0x040fe20003f04070 */
[----:B------:R-:W-:Y:S02]  /*5510*/  IMAD.MOV R4, RZ, RZ, -R4 ;  /* 0x000000ffff047224 */ /* 0x000fe400078e0a04 */
[----:B------:R-:W-:Y:S02]  /*5520*/  IMAD R37, R6, R2, R37 ;  /* 0x0000000206257224 */ /* 0x000fe400078e0225 */
[----:B------:R-:W-:-:S04]  /*5530*/  IMAD.HI.U32 R2, R9, R33, RZ ;  /* 0x0000002109027227 */ /* 0x000fc800078e00ff */
[----:B------:R-:W-:Y:S01]  /*5540*/  @!P6 IMAD.MOV R51, RZ, RZ, -R51 ;  /* 0x000000ffff33e224 */ /* 0x000fe200078e0a33 */
[----:B------:R-:W-:Y:S01]  /*5550*/  ISETP.GE.AND P6, PT, R124, RZ, PT ;  /* 0x000000ff7c00720c */ /* 0x000fe20003fc6270 */
[----:B------:R-:W-:Y:S02]  /*5560*/  IMAD R35, R6, R4, R35 ;  /* 0x0000000406237224 */ /* 0x000fe400078e0223 */
[----:B------:R-:W-:-:S04]  /*5570*/  IMAD.HI.U32 R4, R9, R31, RZ ;  /* 0x0000001f09047227 */ /* 0x000fc800078e00ff */
[----:B------:R-:W-:Y:S02]  /*5580*/  IMAD.MOV R5, RZ, RZ, -R2 ;  /* 0x000000ffff057224 */ /* 0x000fe400078e0a02 */
[----:B------:R-:W-:Y:S02]  /*5590*/  @!P3 IMAD.IADD R43, R43, 0x1, -R6 ;  /* 0x000000012b2bb824 */ /* 0x000fe400078e0a06 */
[----:B------:R-:W-:Y:S02]  /*55a0*/  IMAD.MOV R4, RZ, RZ, -R4 ;  /* 0x000000ffff047224 */ /* 0x000fe400078e0a04 */
[C---:B------:R-:W-:Y:S01]  /*55b0*/  IMAD R33, R6.reuse, R5, R33 ;  /* 0x0000000506217224 */ /* 0x040fe200078e0221 */
[C---:B------:R-:W-:Y:S01]  /*55c0*/  ISETP.GT.U32.AND P3, PT, R6.reuse, R43, PT ;  /* 0x0000002b0600720c */ /* 0x040fe20003f64070 */
[----:B------:R-:W-:Y:S01]  /*55d0*/  @!P1 IMAD.IADD R41, R41, 0x1, -R6 ;  /* 0x0000000129299824 */ /* 0x000fe200078e0a06 */
        /* <DEDUP_REMOVED lines=8> */
[----:B------:R-:W-:Y:S01]  /*5660*/  ISETP.GT.U32.AND P3, PT, R6, R37, PT ;  /* 0x000000250600720c */ /* 0x000fe20003f64070 */
[----:B------:R-:W-:Y:S02]  /*5670*/  IMAD.MOV R2, RZ, RZ, -R2 ;  /* 0x000000ffff027224 */ /* 0x000fe400078e0a02 */
[----:B------:R-:W-:Y:S02]  /*5680*/  @!P2 IMAD.MOV R43, RZ, RZ, -R43 ;  /* 0x000000ffff2ba224 */ /* 0x000fe400078e0a2b */
[--C-:B------:R-:W-:Y:S01]  /*5690*/  @!P0 IMAD.IADD R33, R33, 0x1, -R6.reuse ;  /* 0x0000000121218824 */ /* 0x100fe200078e0a06 */
[----:B------:R-:W-:Y:S01]  /*56a0*/  ISETP.GE.AND P0, PT, R112, RZ, PT ;  /* 0x000000ff7000720c */ /* 0x000fe20003f06270 */
[----:B------:R-:W-:Y:S02]  /*56b0*/  @!P6 IMAD.IADD R31, R31, 0x1, -R6 ;  /* 0x000000011f1fe824 */ /* 0x000fe400078e0a06 */
[C---:B------:R-:W-:Y:S01]  /*56c0*/  IMAD R29, R6.reuse, R2, R29 ;  /* 0x00000002061d7224 */ /* 0x040fe200078e021d */
[----:B------:R-:W-:Y:S01]  /*56d0*/  ISETP.GT.U32.AND P6, PT, R6, R33, PT ;  /* 0x000000210600720c */ /* 0x000fe20003fc4070 */
[----:B------:R-:W-:-:S04]  /*56e0*/  IMAD.HI.U32 R2, R9, R27, RZ ;  /* 0x0000001b09027227 */ /* 0x000fc800078e00ff */
[----:B------:R-:W-:Y:S02]  /*56f0*/  IMAD.MOV R2, RZ, RZ, -R2 ;  /* 0x000000ffff027224 */ /* 0x000fe400078e0a02 */
[--C-:B------:R-:W-:Y:S01]  /*5700*/  @!P3 IMAD.IADD R37, R37, 0x1, -R6.reuse ;  /* 0x000000012525b824 */ /* 0x100fe200078e0a06 */
[----:B------:R-:W-:Y:S01]  /*5710*/  ISETP.GE.AND P3, PT, R120, RZ, PT ;  /* 0x000000ff7800720c */ /* 0x000fe20003f66270 */
[C---:B------:R-:W-:Y:S02]  /*5720*/  IMAD R27, R6.reuse, R2, R27 ;  /* 0x00000002061b7224 */ /* 0x040fe400078e021b */
[----:B------:R-:W-:Y:S01]  /*5730*/  @!P5 IMAD.MOV R57, RZ, RZ, -R57 ;  /* 0x000000ffff39d224 */ /* 0x000fe200078e0a39 */
[C---:B------:R-:W-:Y:S01]  /*5740*/  ISETP.GT.U32.AND P2, PT, R6.reuse, R37, PT ;  /* 0x000000250600720c */ /* 0x040fe20003f44070 */
[--C-:B------:R-:W-:Y:S01]  /*5750*/  @!P6 IMAD.IADD R33, R33, 0x1, -R6.reuse ;  /* 0x000000012121e824 */ /* 0x100fe200078e0a06 */
[----:B------:R-:W-:Y:S01]  /*5760*/  ISETP.GT.U32.AND P6, PT, R6, R27, PT ;  /* 0x0000001b0600720c */ /* 0x000fe20003fc4070 */
[----:B------:R-:W-:Y:S01]  /*5770*/  @!P1 IMAD.IADD R35, R35, 0x1, -R6 ;  /* 0x0000000123239824 */ /* 0x000fe200078e0a06 */
[----:B------:R-:W-:Y:S01]  /*5780*/  ISETP.GE.AND P5, PT, R130, RZ, PT ;  /* 0x000000ff8200720c */ /* 0x000fe20003fa6270 */
[----:B------:R-:W-:-:S03]  /*5790*/  IMAD.HI.U32 R2, R9, R25, RZ ;  /* 0x0000001909027227 */ /* 0x000fc600078e00ff */
[----:B------:R-:W-:Y:S01]  /*57a0*/  ISETP.GT.U32.AND P1, PT, R6, R35, PT ;  /* 0x000000230600720c */ /* 0x000fe20003f24070 */
[----:B------:R-:W-:Y:S02]  /*57b0*/  IMAD.MOV R2, RZ, RZ, -R2 ;  /* 0x000000ffff027224 */ /* 0x000fe400078e0a02 */
[----:B------:R-:W-:-:S04]  /*57c0*/  IMAD.HI.U32 R5, R9, R7, RZ ;  /* 0x0000000709057227 */ /* 0x000fc800078e00ff */
[--C-:B------:R-:W-:Y:S01]  /*57d0*/  @!P2 IMAD.IADD R37, R37, 0x1, -R6.reuse ;  /* 0x000000012525a824 */ /* 0x100fe200078e0a06 */
[----:B------:R-:W-:Y:S01]  /*57e0*/  ISETP.GT.U32.AND P2, PT, R6, R29, PT ;  /* 0x0000001d0600720c */ /* 0x000fe20003f44070 */
[--C-:B------:R-:W-:Y:S02]  /*57f0*/  @!P6 IMAD.IADD R27, R27, 0x1, -R6.reuse ;  /* 0x000000011b1be824 */ /* 0x100fe400078e0a06 */
[----:B------:R-:W-:Y:S01]  /*5800*/  @!P5 IMAD.MOV R47, RZ, RZ, -R47 ;  /* 0x000000ffff2fd224 */ /* 0x000fe200078e0a2f */
[----:B------:R-:W-:Y:S01]  /*5810*/  ISETP.GE.AND P5, PT, R122, RZ, PT ;  /* 0x000000ff7a00720c */ /* 0x000fe20003fa6270 */
[C---:B------:R-:W-:Y:S01]  /*5820*/  IMAD R25, R6.reuse, R2, R25 ;  /* 0x0000000206197224 */ /* 0x040fe200078e0219 */
[----:B------:R-:W-:Y:S01]  /*5830*/  ISETP.GT.U32.AND P6, PT, R6, R27, PT ;  /* 0x0000001b0600720c */ /* 0x000fe20003fc4070 */
[----:B------:R-:W-:Y:S01]  /*5840*/  @!P1 IMAD.IADD R35, R35, 0x1, -R6 ;  /* 0x0000000123239824 */ /* 0x000fe200078e0a06 */
[----:B------:R-:W-:Y:S01]  /*5850*/  IABS R2, R15 ;  /* 0x0000000f00027213 */ /* 0x000fe20000000000 */
[----:B------:R-:W-:Y:S01]  /*5860*/  IMAD.MOV R5, RZ, RZ, -R5 ;  /* 0x000000ffff057224 */ /* 0x000fe200078e0a05 */
[----:B------:R-:W-:Y:S01]  /*5870*/  ISETP.GE.AND P1, PT, R116, RZ, PT ;  /* 0x000000ff7400720c */ /* 0x000fe20003f26270 */
[----:B------:R-:W-:-:S02]  /*5880*/  @!P3 IMAD.MOV R35, RZ, RZ, -R35 ;  /* 0x000000ffff23b224 */ /* 0x000fc400078e0a23 */
[--C-:B------:R-:W-:Y:S01]  /*5890*/  @!P2 IMAD.IADD R29, R29, 0x1, -R6.reuse ;  /* 0x000000011d1da824 */ /* 0x100fe200078e0a06 */
[----:B------:R-:W-:Y:S01]  /*58a0*/  ISETP.GE.AND P2, PT, R23, RZ, PT ;  /* 0x000000ff1700720c */ /* 0x000fe20003f46270 */
[----:B------:R-:W-:Y:S01]  /*58b0*/  @!P4 IMAD.MOV R37, RZ, RZ, -R37 ;  /* 0x000000ffff25c224 */ /* 0x000fe200078e0a25 */
[----:B------:R-:W-:Y:S01]  /*58c0*/  IABS R23, R110 ;  /* 0x0000006e00177213 */ /* 0x000fe20000000000 */
[----:B------:R-:W-:Y:S01]  /*58d0*/  @!P5 IMAD.MOV R39, RZ, RZ, -R39 ;  /* 0x000000ffff27d224 */ /* 0x000fe200078e0a27 */
[----:B------:R-:W-:Y:S01]  /*58e0*/  ISETP.GE.AND P5, PT, R114, RZ, PT ;  /* 0x000000ff7200720c */ /* 0x000fe20003fa6270 */
[----:B------:R-:W-:Y:S01]  /*58f0*/  @!P6 IMAD.IADD R27, R27, 0x1, -R6 ;  /* 0x000000011b1be824 */ /* 0x000fe200078e0a06 */
[C---:B------:R-:W-:Y:S01]  /*5900*/  ISETP.GT.U32.AND P6, PT, R6.reuse, R25, PT ;  /* 0x000000190600720c */ /* 0x040fe20003fc4070 */
[----:B------:R-:W-:Y:S01]  /*5910*/  IMAD.HI.U32 R4, R9, R23, RZ ;  /* 0x0000001709047227 */ /* 0x000fe200078e00ff */
[C---:B------:R-:W-:Y:S02]  /*5920*/  ISETP.GT.U32.AND P3, PT, R6.reuse, R29, PT ;  /* 0x0000001d0600720c */ /* 0x040fe40003f64070 */
[----:B------:R-:W-:Y:S01]  /*5930*/  ISETP.GT.U32.AND P4, PT, R6, R31, PT ;  /* 0x0000001f0600720c */ /* 0x000fe20003f84070 */
[----:B------:R-:W-:-:S02]  /*5940*/  IMAD.MOV R4, RZ, RZ, -R4 ;  /* 0x000000ffff047224 */ /* 0x000fc400078e0a04 */
[----:B------:R-:W-:Y:S02]  /*5950*/  @!P2 IMAD.MOV R27, RZ, RZ, -R27 ;  /* 0x000000ffff1ba224 */ /* 0x000fe400078e0a1b */
[----:B------:R-:W-:Y:S02]  /*5960*/  IMAD R23, R6, R4, R23 ;  /* 0x0000000406177224 */ /* 0x000fe400078e0217 */
[----:B------:R-:W-:Y:S01]  /*5970*/  @!P5 IMAD.MOV R33, RZ, RZ, -R33 ;  /* 0x000000ffff21d224 */ /* 0x000fe200078e0a21 */
[----:B------:R-:W-:Y:S01]  /*5980*/  ISETP.GE.AND P5, PT, R22, RZ, PT ;  /* 0x000000ff1600720c */ /* 0x000fe20003fa6270 */
[----:B------:R-:W-:Y:S01]  /*5990*/  @!P6 IMAD.IADD R25, R25, 0x1, -R6 ;  /* 0x000000011919e824 */ /* 0x000fe200078e0a06 */
[C---:B------:R-:W-:Y:S01]  /*59a0*/  ISETP.GT.U32.AND P6, PT, R6.reuse, R23, PT ;  /* 0x000000170600720c */ /* 0x040fe20003fc4070 */
[----:B------:R-:W-:Y:S02]  /*59b0*/  IMAD R22, R6, R5, R7 ;  /* 0x0000000506167224 */ /* 0x000fe400078e0207 */
[----:B------:R-:W-:-:S02]  /*59c0*/  IMAD.MOV.U32 R5, RZ, RZ, R2 ;  /* 0x000000ffff057224 */ /* 0x000fc400078e0002 */
[----:B------:R-:W-:Y:S01]  /*59d0*/  @!P3 IMAD.IADD R29, R29, 0x1, -R6 ;  /* 0x000000011d1db824 */ /* 0x000fe200078e0a06 */
[----:B------:R-:W-:Y:S01]  /*59e0*/  ISETP.GE.AND P3, PT, R110, RZ, PT ;  /* 0x000000ff6e00720c */ /* 0x000fe20003f66270 */
[----:B------:R-:W-:-:S04]  /*59f0*/  IMAD.HI.U32 R2, R9, R5, RZ ;  /* 0x0000000509027227 */ /* 0x000fc800078e00ff */
[----:B------:R-:W-:-:S04]  /*5a00*/  IMAD.HI.U32 R4, R9, R10, RZ ;  /* 0x0000000a09047227 */ /* 0x000fc800078e00ff */
[----:B------:R-:W-:Y:S02]  /*5a10*/  IMAD.MOV R7, RZ, RZ, -R2 ;  /* 0x000000ffff077224 */ /* 0x000fe400078e0a02 */
[----:B------:R-:W-:Y:S01]  /*5a20*/  @!P0 IMAD.MOV R29, RZ, RZ, -R29 ;  /* 0x000000ffff1d8224 */ /* 0x000fe200078e0a1d */
[----:B------:R-:W-:Y:S01]  /*5a30*/  ISETP.GT.U32.AND P0, PT, R6, R22, PT ;  /* 0x000000160600720c */ /* 0x000fe20003f04070 */
[----:B------:R-:W-:Y:S02]  /*5a40*/  IMAD.MOV R11, RZ, RZ, -R4 ;  /* 0x000000ffff0b7224 */ /* 0x000fe400078e0a04 */
[----:B------:R-:W-:-:S04]  /*5a50*/  IMAD.HI.U32 R4, R9, R13, RZ ;  /* 0x0000000d09047227 */ /* 0x000fc800078e00ff */
[--C-:B------:R-:W-:Y:S01]  /*5a60*/  @!P4 IMAD.IADD R31, R31, 0x1, -R6.reuse ;  /* 0x000000011f1fc824 */ /* 0x100fe200078e0a06 */
[----:B------:R-:W-:Y:S01]  /*5a70*/  ISETP.GE.AND P4, PT, R108, RZ, PT ;  /* 0x000000ff6c00720c */ /* 0x000fe20003f86270 */
[C---:B------:R-:W-:Y:S02]  /*5a80*/  IMAD R5, R6.reuse, R7, R5 ;  /* 0x0000000706057224 */ /* 0x040fe400078e0205 */
[----:B------:R-:W-:Y:S02]  /*5a90*/  @!P6 IMAD.IADD R23, R23, 0x1, -R6 ;  /* 0x000000011717e824 */ /* 0x000fe400078e0a06 */
[----:B------:R-:W-:Y:S01]  /*5aa0*/  IMAD.MOV R4, RZ, RZ, -R4 ;  /* 0x000000ffff047224 */ /* 0x000fe200078e0a04 */
[C---:B------:R-:W-:Y:S01]  /*5ab0*/  ISETP.GT.U32.AND P2, PT, R6.reuse, R5, PT ;  /* 0x000000050600720c */ /* 0x040fe20003f44070 */
[----:B------:R-:W-:Y:S01]  /*5ac0*/  @!P1 IMAD.MOV R31, RZ, RZ, -R31 ;  /* 0x000000ffff1f9224 */ /* 0x000fe200078e0a1f */
[C---:B------:R-:W-:Y:S01]  /*5ad0*/  ISETP.GT.U32.AND P1, PT, R6.reuse, R25, PT ;  /* 0x000000190600720c */ /* 0x040fe20003f24070 */
[----:B------:R-:W-:Y:S01]  /*5ae0*/  IMAD.HI.U32 R2, R9, R12, RZ ;  /* 0x0000000c09027227 */ /* 0x000fe200078e00ff */
[----:B------:R-:W-:-:S03]  /*5af0*/  ISETP.GT.U32.AND P6, PT, R6, R23, PT ;  /* 0x000000170600720c */ /* 0x000fc60003fc4070 */
[C---:B------:R-:W-:Y:S02]  /*5b00*/  IMAD R13, R6.reuse, R4, R13 ;  /* 0x00000004060d7224 */ /* 0x040fe400078e020d */
[----:B------:R-:W-:Y:S02]  /*5b10*/  IMAD R7, R6, R11, R10 ;  /* 0x0000000b06077224 */ /* 0x000fe400078e020a */
[----:B------:R-:W-:Y:S02]  /*5b20*/  IMAD.MOV R11, RZ, RZ, -R2 ;  /* 0x000000ffff0b7224 */ /* 0x000fe400078e0a02 */
[----:B------:R-:W-:Y:S01]  /*5b30*/  @!P0 IMAD.IADD R22, R22, 0x1, -R6 ;  /* 0x0000000116168824 */ /* 0x000fe200078e0a06 */
[C---:B------:R-:W-:Y:S01]  /*5b40*/  ISETP.GT.U32.AND P0, PT, R6.reuse, R13, PT ;  /* 0x0000000d0600720c */ /* 0x040fe20003f04070 */
[C---:B------:R-:W-:Y:S01]  /*5b50*/  IMAD R11, R6.reuse, R11, R12 ;  /* 0x0000000b060b7224 */ /* 0x040fe200078e020c */
[----:B------:R-:W-:Y:S01]  /*5b60*/  IABS R12, R100 ;  /* 0x00000064000c7213 */ /* 0x000fe20000000000 */
[--C-:B------:R-:W-:Y:S01]  /*5b70*/  @!P1 IMAD.IADD R25, R25, 0x1, -R6.reuse ;  /* 0x0000000119199824 */ /* 0x100fe200078e0a06 */
[C---:B------:R-:W-:Y:S01]  /*5b80*/  ISETP.GT.U32.AND P1, PT, R6.reuse, R7, PT ;  /* 0x000000070600720c */ /* 0x040fe20003f24070 */
[--C-:B------:R-:W-:Y:S01]  /*5b90*/  @!P6 IMAD.IADD R23, R23, 0x1, -R6.reuse ;  /* 0x000000011717e824 */ /* 0x100fe200078e0a06 */
[C---:B------:R-:W-:Y:S01]  /*5ba0*/  ISETP.GT.U32.AND P6, PT, R6.reuse, R11, PT ;  /* 0x0000000b0600720c */ /* 0x040fe20003fc4070 */
[----:B------:R-:W-:Y:S01]  /*5bb0*/  @!P2 IMAD.IADD R5, R5, 0x1, -R6 ;  /* 0x000000010505a824 */ /* 0x000fe200078e0a06 */
[----:B------:R-:W-:Y:S01]  /*5bc0*/  ISETP.GT.U32.AND P2, PT, R6, R22, PT ;  /* 0x000000160600720c */ /* 0x000fe20003f44070 */
[----:B------:R-:W-:-:S04]  /*5bd0*/  IMAD.HI.U32 R8, R9, R229, RZ ;  /* 0x000000e509087227 */ /* 0x000fc800078e00ff */
[----:B------:R-:W-:Y:S02]  /*5be0*/  IMAD.MOV R8, RZ, RZ, -R8 ;  /* 0x000000ffff087224 */ /* 0x000fe400078e0a08 */
[----:B------:R-:W-:Y:S02]  /*5bf0*/  @!P0 IMAD.IADD R13, R13, 0x1, -R6 ;  /* 0x000000010d0d8824 */ /* 0x000fe400078e0a06 */
[C---:B------:R-:W-:Y:S02]  /*5c00*/  IMAD R229, R6.reuse, R8, R229 ;  /* 0x0000000806e57224 */ /* 0x040fe400078e02e5 */
[----:B------:R-:W-:Y:S01]  /*5c10*/  @!P4 IMAD.MOV R25, RZ, RZ, -R25 ;  /* 0x000000ffff19c224 */ /* 0x000fe200078e0a19 */
[----:B------:R-:W-:Y:S01]  /*5c20*/  ISETP.GT.U32.AND P4, PT, R6, R13, PT ;  /* 0x0000000d0600720c */ /* 0x000fe20003f84070 */
[----:B------:R-:W-:-:S04]  /*5c30*/  IMAD.HI.U32 R2, R9, R239, RZ ;  /* 0x000000ef09027227 */ /* 0x000fc800078e00ff */
[----:B------:R-:W-:-:S04]  /*5c40*/  IMAD.HI.U32 R10, R9, R12, RZ ;  /* 0x0000000c090a7227 */ /* 0x000fc800078e00ff */
[--C-:B------:R-:W-:Y:S01]  /*5c50*/  @!P1 IMAD.IADD R7, R7, 0x1, -R6.reuse ;  /* 0x0000000107079824 */ /* 0x100fe200078e0a06 */
[----:B------:R-:W-:Y:S01]  /*5c60*/  ISETP.GT.U32.AND P1, PT, R6, R5, PT ;  /* 0x000000050600720c */ /* 0x000fe20003f24070 */
[--C-:B------:R-:W-:Y:S02]  /*5c70*/  @!P6 IMAD.IADD R11, R11, 0x1, -R6.reuse ;  /* 0x000000010b0be824 */ /* 0x100fe400078e0a06 */
[----:B------:R-:W-:Y:S01]  /*5c80*/  @!P2 IMAD.IADD R22, R22, 0x1, -R6 ;  /* 0x000000011616a824 */ /* 0x000fe200078e0a06 */
[C---:B------:R-:W-:Y:S01]  /*5c90*/  ISETP.GT.U32.AND P2, PT, R6.reuse, R229, PT ;  /* 0x000000e50600720c */ /* 0x040fe20003f44070 */
[----:B------:R-:W-:Y:S01]  /*5ca0*/  IMAD.MOV R2, RZ, RZ, -R2 ;  /* 0x000000ffff027224 */ /* 0x000fe200078e0a02 */
[C---:B------:R-:W-:Y:S01]  /*5cb0*/  ISETP.GT.U32.AND P0, PT, R6.reuse, R11, PT ;  /* 0x0000000b0600720c */ /* 0x040fe20003f04070 */
[----:B------:R-:W-:Y:S01]  /*5cc0*/  IMAD.MOV R10, RZ, RZ, -R10 ;  /* 0x000000ffff0a7224 */ /* 0x000fe200078e0a0a */
[----:B------:R-:W-:Y:S01]  /*5cd0*/  ISETP.GT.U32.AND P6, PT, R6, R7, PT ;  /* 0x000000070600720c */ /* 0x000fe20003fc4070 */
[----:B------:R-:W-:-:S04]  /*5ce0*/  IMAD.HI.U32 R4, R9, R249, RZ ;  /* 0x000000f909047227 */ /* 0x000fc800078e00ff */
[----:B------:R-:W-:Y:S02]  /*5cf0*/  IMAD R239, R6, R2, R239 ;  /* 0x0000000206ef7224 */ /* 0x000fe400078e02ef */
[----:B------:R-:W-:-:S04]  /*5d00*/  IMAD.HI.U32 R8, R9, R251, RZ ;  /* 0x000000fb09087227 */ /* 0x000fc800078e00ff */
[C---:B------:R-:W-:Y:S01]  /*5d10*/  IMAD R2, R6.reuse, R10, R12 ;  /* 0x0000000a06027224 */ /* 0x040fe200078e020c */
[----:B------:R-:W-:Y:S01]  /*5d20*/  IABS R10, R96 ;  /* 0x00000060000a7213 */ /* 0x000fe20000000000 */
[----:B------:R-:W-:Y:S01]  /*5d30*/  IMAD.MOV R4, RZ, RZ, -R4 ;  /* 0x000000ffff047224 */ /* 0x000fe200078e0a04 */
[----:B------:R-:W-:Y:S01]  /*5d40*/  IABS R12, R16 ;  /* 0x00000010000c7213 */ /* 0x000fe20000000000 */
[----:B------:R-:W-:Y:S02]  /*5d50*/  IMAD.MOV R8, RZ, RZ, -R8 ;  /* 0x000000ffff087224 */ /* 0x000fe400078e0a08 */
[----:B------:R-:W-:Y:S01]  /*5d60*/  @!P4 IMAD.IADD R13, R13, 0x1, -R6 ;  /* 0x000000010d0dc824 */ /* 0x000fe200078e0a06 */
[C---:B------:R-:W-:Y:S01]  /*5d70*/  ISETP.GT.U32.AND P4, PT, R6.reuse, R2, PT ;  /* 0x000000020600720c */ /* 0x040fe20003f84070 */
[----:B------:R-:W-:Y:S02]  /*5d80*/  IMAD R249, R6, R4, R249 ;  /* 0x0000000406f97224 */ /* 0x000fe400078e02f9 */
[----:B------:R-:W-:-:S04]  /*5d90*/  IMAD.HI.U32 R4, R9, R10, RZ ;  /* 0x0000000a09047227 */ /* 0x000fc800078e00ff */
[C---:B------:R-:W-:Y:S02]  /*5da0*/  IMAD R251, R6.reuse, R8, R251 ;  /* 0x0000000806fb7224 */ /* 0x040fe400078e02fb */
[--C-:B------:R-:W-:Y:S01]  /*5db0*/  @!P1 IMAD.IADD R5, R5, 0x1, -R6.reuse ;  /* 0x0000000105059824 */ /* 0x100fe200078e0a06 */
[C---:B------:R-:W-:Y:S01]  /*5dc0*/  ISETP.GT.U32.AND P1, PT, R6.reuse, R239, PT ;  /* 0x000000ef0600720c */ /* 0x040fe20003f24070 */
[----:B------:R-:W-:Y:S01]  /*5dd0*/  @!P2 IMAD.IADD R229, R229, 0x1, -R6 ;  /* 0x00000001e5e5a824 */ /* 0x000fe200078e0a06 */
[----:B------:R-:W-:Y:S01]  /*5de0*/  ISETP.GE.AND P2, PT, R15, RZ, PT ;  /* 0x000000ff0f00720c */ /* 0x000fe20003f46270 */
[----:B------:R-:W-:Y:S02]  /*5df0*/  IMAD.MOV R15, RZ, RZ, -R4 ;  /* 0x000000ffff0f7224 */ /* 0x000fe400078e0a04 */
[----:B------:R-:W-:Y:S01]  /*5e00*/  @!P0 IMAD.IADD R11, R11, 0x1, -R6 ;  /* 0x000000010b0b8824 */ /* 0x000fe200078e0a06 */
[C---:B------:R-:W-:Y:S01]  /*5e10*/  ISETP.GT.U32.AND P0, PT, R6.reuse, R251, PT ;  /* 0x000000fb0600720c */ /* 0x040fe20003f04070 */
[----:B------:R-:W-:-:S02]  /*5e20*/  IMAD R4, R6, R15, R10 ;  /* 0x0000000f06047224 */ /* 0x000fc400078e020a */
[----:B------:R-:W-:Y:S02]  /*5e30*/  @!P4 IMAD.IADD R2, R2, 0x1, -R6 ;  /* 0x000000010202c824 */ /* 0x000fe400078e0a06 */
[----:B------:R-:W-:Y:S01]  /*5e40*/  IMAD.HI.U32 R8, R9, R12, RZ ;  /* 0x0000000c09087227 */ /* 0x000fe200078e00ff */
[----:B------:R-:W-:-:S03]  /*5e50*/  ISETP.GT.U32.AND P4, PT, R6, R4, PT ;  /* 0x000000040600720c */ /* 0x000fc60003f84070 */
[--C-:B------:R-:W-:Y:S01]  /*5e60*/  @!P6 IMAD.IADD R7, R7, 0x1, -R6.reuse ;  /* 0x000000010707e824 */ /* 0x100fe200078e0a06 */
[C---:B------:R-:W-:Y:S01]  /*5e70*/  ISETP.GT.U32.AND P6, PT, R6.reuse, R249, PT ;  /* 0x000000f90600720c */ /* 0x040fe20003fc4070 */
[----:B------:R-:W-:Y:S01]  /*5e80*/  @!P1 IMAD.IADD R239, R239, 0x1, -R6 ;  /* 0x00000001efef9824 */ /* 0x000fe200078e0a06 */
[----:B------:R-:W-:Y:S01]  /*5e90*/  ISETP.GE.AND P1, PT, R17, RZ, PT ;  /* 0x000000ff1100720c */ /* 0x000fe20003f26270 */
[----:B------:R-:W-:Y:S02]  /*5ea0*/  IMAD.MOV R17, RZ, RZ, -R8 ;  /* 0x000000ffff117224 */ /* 0x000fe400078e0a08 */
[----:B------:R-:W-:Y:S01]  /*5eb0*/  @!P0 IMAD.IADD R251, R251, 0x1, -R6 ;  /* 0x00000001fbfb8824 */ /* 0x000fe200078e0a06 */
[----:B------:R-:W-:Y:S01]  /*5ec0*/  ISETP.GE.AND P0, PT, R21, RZ, PT ;  /* 0x000000ff1500720c */ /* 0x000fe20003f06270 */
[----:B------:R-:W-:Y:S01]  /*5ed0*/  IMAD R8, R6, R17, R12 ;  /* 0x0000001106087224 */ /* 0x000fe200078e020c */
[----:B------:R-:W-:Y:S01]  /*5ee0*/  IABS R21, R88 ;  /* 0x0000005800157213 */ /* 0x000fe20000000000 */
[----:B------:R-:W-:-:S02]  /*5ef0*/  @!P4 IMAD.IADD R4, R4, 0x1, -R6 ;  /* 0x000000010404c824 */ /* 0x000fc400078e0a06 */
[----:B------:R-:W-:Y:S01]  /*5f00*/  @!P3 IMAD.MOV R23, RZ, RZ, -R23 ;  /* 0x000000ffff17b224 */ /* 0x000fe200078e0a17 */
[C---:B------:R-:W-:Y:S01]  /*5f10*/  ISETP.GT.U32.AND P4, PT, R6.reuse, R8, PT ;  /* 0x000000080600720c */ /* 0x040fe20003f84070 */
[----:B------:R-:W-:Y:S01]  /*5f20*/  IMAD.HI.U32 R12, R9, R21, RZ ;  /* 0x00000015090c7227 */ /* 0x000fe200078e00ff */
[----:B------:R-:W-:-:S03]  /*5f30*/  ISETP.GT.U32.AND P3, PT, R6, R229, PT ;  /* 0x000000e50600720c */ /* 0x000fc60003f64070 */
[----:B------:R-:W-:Y:S01]  /*5f40*/  @!P6 IMAD.IADD R249, R249, 0x1, -R6 ;  /* 0x00000001f9f9e824 */ /* 0x000fe200078e0a06 */
[----:B------:R-:W-:Y:S01]  /*5f50*/  ISETP.GE.AND P6, PT, R19, RZ, PT ;  /* 0x000000ff1300720c */ /* 0x000fe20003fc6270 */
[----:B------:R-:W-:Y:S01]  /*5f60*/  IMAD.MOV R12, RZ, RZ, -R12 ;  /* 0x000000ffff0c7224 */ /* 0x000fe200078e0a0c */
[----:B------:R-:W-:Y:S01]  /*5f70*/  IABS R19, R18 ;  /* 0x0000001200137213 */ /* 0x000fe20000000000 */
[----:B------:R-:W-:-:S04]  /*5f80*/  IMAD.HI.U32 R15, R9, R24, RZ ;  /* 0x00000018090f7227 */ /* 0x000fc800078e00ff */
[----:B------:R-:W-:Y:S02]  /*5f90*/  IMAD R12, R6, R12, R21 ;  /* 0x0000000c060c7224 */ /* 0x000fe400078e0215 */
[----:B------:R-:W-:Y:S02]  /*5fa0*/  IMAD.MOV.U32 R21, RZ, RZ, R5 ;  /* 0x000000ffff157224 */ /* 0x000fe400078e0005 */
[----:B------:R-:W-:-:S04]  /*5fb0*/  IMAD.HI.U32 R10, R9, R19, RZ ;  /* 0x00000013090a7227 */ /* 0x000fc800078e00ff */
[----:B------:R-:W-:Y:S01]  /*5fc0*/  @!P4 IMAD.IADD R8, R8, 0x1, -R6 ;  /* 0x000000010808c824 */ /* 0x000fe200078e0a06 */
[C---:B------:R-:W-:Y:S01]  /*5fd0*/  ISETP.GT.U32.AND P4, PT, R6.reuse, R239, PT ;  /* 0x000000ef0600720c */ /* 0x040fe20003f84070 */
[----:B------:R-:W-:Y:S01]  /*5fe0*/  @!P2 IMAD.MOV R21, RZ, RZ, -R21 ;  /* 0x000000ffff15a224 */ /* 0x000fe200078e0a15 */
[C---:B------:R-:W-:Y:S01]  /*5ff0*/  ISETP.GT.U32.AND P2, PT, R6.reuse, R249, PT ;  /* 0x000000f90600720c */ /* 0x040fe20003f44070 */
[----:B------:R-:W-:Y:S02]  /*6000*/  IMAD.MOV R10, RZ, RZ, -R10 ;  /* 0x000000ffff0a7224 */ /* 0x000fe400078e0a0a */
[----:B------:R-:W-:Y:S02]  /*6010*/  IMAD.MOV R15, RZ, RZ, -R15 ;  /* 0x000000ffff0f7224 */ /* 0x000fe400078e0a0f */
[----:B------:R-:W-:Y:S02]  /*6020*/  IMAD R10, R6, R10, R19 ;  /* 0x0000000a060a7224 */ /* 0x000fe400078e0213 */
[----:B------:R-:W-:-:S02]  /*6030*/  IMAD.MOV.U32 R19, RZ, RZ, R7 ;  /* 0x000000ffff137224 */ /* 0x000fc400078e0007 */
[----:B------:R-:W-:-:S04]  /*6040*/  IMAD.HI.U32 R17, R9, R26, RZ ;  /* 0x0000001a09117227 */ /* 0x000fc800078e00ff */
[C---:B------:R-:W-:Y:S02]  /*6050*/  IMAD R24, R6.reuse, R15, R24 ;  /* 0x0000000f06187224 */ /* 0x040fe400078e0218 */
[----:B------:R-:W-:Y:S01]  /*6060*/  @!P1 IMAD.MOV R19, RZ, RZ, -R19 ;  /* 0x000000ffff139224 */ /* 0x000fe200078e0a13 */
[C---:B------:R-:W-:Y:S01]  /*6070*/  ISETP.GT.U32.AND P1, PT, R6.reuse, R251, PT ;  /* 0x000000fb0600720c */ /* 0x040fe20003f24070 */
[----:B------:R-:W-:Y:S02]  /*6080*/  IMAD.MOV R17, RZ, RZ, -R17 ;  /* 0x000000ffff117224 */ /* 0x000fe400078e0a11 */
[----:B------:R-:W-:Y:S02]  /*6090*/  IMAD.MOV.U32 R15, RZ, RZ, R13 ;  /* 0x000000ffff0f7224 */ /* 0x000fe400078e000d */
[--C-:B------:R-:W-:Y:S01]  /*60a0*/  @!P4 IMAD.IADD R239, R239, 0x1, -R6.reuse ;  /* 0x00000001efefc824 */ /* 0x100fe200078e0a06 */
[C---:B------:R-:W-:Y:S01]  /*60b0*/  ISETP.GT.U32.AND P4, PT, R6.reuse, R12, PT ;  /* 0x0000000c0600720c */ /* 0x040fe20003f84070 */
[----:B------:R-:W-:Y:S01]  /*60c0*/  @!P2 IMAD.IADD R249, R249, 0x1, -R6 ;  /* 0x00000001f9f9a824 */ /* 0x000fe200078e0a06 */
[C---:B------:R-:W-:Y:S01]  /*60d0*/  ISETP.GT.U32.AND P2, PT, R6.reuse, R24, PT ;  /* 0x000000180600720c */ /* 0x040fe20003f44070 */
[----:B------:R-:W-:-:S02]  /*60e0*/  IMAD R26, R6, R17, R26 ;  /* 0x00000011061a7224 */ /* 0x000fc400078e021a */
[----:B------:R-:W-:Y:S01]  /*60f0*/  @!P5 IMAD.MOV R22, RZ, RZ, -R22 ;  /* 0x000000ffff16d224 */ /* 0x000fe200078e0a16 */
[C---:B------:R-:W-:Y:S01]  /*6100*/  ISETP.GT.U32.AND P5, PT, R6.reuse, R2, PT ;  /* 0x000000020600720c */ /* 0x040fe20003fa4070 */
[----:B------:R-:W-:Y:S01]  /*6110*/  @!P0 IMAD.MOV R15, RZ, RZ, -R15 ;  /* 0x000000ffff0f8224 */ /* 0x000fe200078e0a0f */
[C---:B------:R-:W-:Y:S01]  /*6120*/  ISETP.GT.U32.AND P0, PT, R6.reuse, R4, PT ;  /* 0x000000040600720c */ /* 0x040fe20003f04070 */
[----:B------:R-:W-:Y:S01]  /*6130*/  @!P3 IMAD.IADD R229, R229, 0x1, -R6 ;  /* 0x00000001e5e5b824 */ /* 0x000fe200078e0a06 */
[----:B------:R-:W-:Y:S01]  /*6140*/  ISETP.GT.U32.AND P3, PT, R6, R10, PT ;  /* 0x0000000a0600720c */ /* 0x000fe20003f64070 */
[----:B------:R-:W-:Y:S02]  /*6150*/  IMAD.MOV.U32 R17, RZ, RZ, R11 ;  /* 0x000000ffff117224 */ /* 0x000fe400078e000b */
[----:B------:R-:W-:-:S04]  /*6160*/  IMAD.HI.U32 R9, R9, R28, RZ ;  /* 0x0000001c09097227 */ /* 0x000fc800078e00ff */
[----:B------:R-:W-:Y:S01]  /*6170*/  @!P6 IMAD.MOV R17, RZ, RZ, -R17 ;  /* 0x000000ffff11e224 */ /* 0x000fe200078e0a11 */
[C---:B------:R-:W-:Y:S01]  /*6180*/  ISETP.GT.U32.AND P6, PT, R6.reuse, R8, PT ;  /* 0x000000080600720c */ /* 0x040fe20003fc4070 */
[----:B------:R-:W-:Y:S02]  /*6190*/  IMAD.MOV R9, RZ, RZ, -R9 ;  /* 0x000000ffff097224 */ /* 0x000fe400078e0a09 */
[----:B------:R-:W-:Y:S01]  /*61a0*/  @!P1 IMAD.IADD R251, R251, 0x1, -R6 ;  /* 0x00000001fbfb9824 */ /* 0x000fe200078e0a06 */
[C---:B------:R-:W-:Y:S01]  /*61b0*/  ISETP.GT.U32.AND P1, PT, R6.reuse, R26, PT ;  /* 0x0000001a0600720c */ /* 0x040fe20003f24070 */
[----:B------:R-:W-:Y:S02]  /*61c0*/  IMAD R28, R6, R9, R28 ;  /* 0x00000009061c7224 */ /* 0x000fe400078e021c */
[--C-:B------:R-:W-:Y:S01]  /*61d0*/  @!P4 IMAD.IADD R12, R12, 0x1, -R6.reuse ;  /* 0x000000010c0cc824 */ /* 0x100fe200078e0a06 */
[----:B------:R-:W-:Y:S01]  /*61e0*/  ISETP.GE.AND P4, PT, R104, RZ, PT ;  /* 0x000000ff6800720c */ /* 0x000fe20003f86270 */
[--C-:B------:R-:W-:Y:S01]  /*61f0*/  @!P2 IMAD.IADD R24, R24, 0x1, -R6.reuse ;  /* 0x000000011818a824 */ /* 0x100fe200078e0a06 */
[----:B------:R-:W-:Y:S01]  /*6200*/  ISETP.GE.AND P2, PT, R100, RZ, PT ;  /* 0x000000ff6400720c */ /* 0x000fe20003f46270 */
[--C-:B------:R-:W-:Y:S01]  /*6210*/  @!P5 IMAD.IADD R2, R2, 0x1, -R6.reuse ;  /* 0x000000010202d824 */ /* 0x100fe200078e0a06 */
[----:B------:R-:W-:Y:S01]  /*6220*/  ISETP.GT.U32.AND P5, PT, R6, R28, PT ;  /* 0x0000001c0600720c */ /* 0x000fe20003fa4070 */
[--C-:B------:R-:W-:Y:S01]  /*6230*/  @!P0 IMAD.IADD R4, R4, 0x1, -R6.reuse ;  /* 0x0000000104048824 */ /* 0x100fe200078e0a06 */
[----:B------:R-:W-:Y:S01]  /*6240*/  ISETP.GE.AND P0, PT, R98, RZ, PT ;  /* 0x000000ff6200720c */ /* 0x000fe20003f06270 */
[--C-:B------:R-:W-:Y:S01]  /*6250*/  @!P3 IMAD.IADD R10, R10, 0x1, -R6.reuse ;  /* 0x000000010a0ab824 */ /* 0x100fe200078e0a06 */
[----:B------:R-:W-:Y:S01]  /*6260*/  ISETP.GE.AND P3, PT, R106, RZ, PT ;  /* 0x000000ff6a00720c */ /* 0x000fe20003f66270 */
[--C-:B------:R-:W-:Y:S01]  /*6270*/  @!P6 IMAD.IADD R8, R8, 0x1, -R6.reuse ;  /* 0x000000010808e824 */ /* 0x100fe200078e0a06 */
[----:B------:R-:W-:Y:S01]  /*6280*/  ISETP.GE.AND P6, PT, R102, RZ, PT ;  /* 0x000000ff6600720c */ /* 0x000fe20003fc6270 */
[----:B------:R-:W-:Y:S01]  /*6290*/  @!P1 IMAD.IADD R26, R26, 0x1, -R6 ;  /* 0x000000011a1a9824 */ /* 0x000fe200078e0a06 */
[----:B------:R-:W-:Y:S01]  /*62a0*/  ISETP.GE.AND P1, PT, R96, RZ, PT ;  /* 0x000000ff6000720c */ /* 0x000fe20003f26270 */
[----:B------:R-:W-:-:S02]  /*62b0*/  IMAD.MOV.U32 R7, RZ, RZ, R251 ;  /* 0x000000ffff077224 */ /* 0x000fc400078e00fb */
[----:B------:R-:W-:Y:S02]  /*62c0*/  IMAD.MOV.U32 R5, RZ, RZ, R2 ;  /* 0x000000ffff057224 */ /* 0x000fe400078e0002 */
[----:B------:R-:W-:Y:S01]  /*62d0*/  IMAD.MOV.U32 R13, RZ, RZ, R229 ;  /* 0x000000ffff0d7224 */ /* 0x000fe200078e00e5 */
[----:B------:R-:W-:Y:S01]  /*62e0*/  SHF.R.S32.HI R229, RZ, 0x1f, R20 ;  /* 0x0000001fffe57819 */ /* 0x000fe20000011414 */
[----:B------:R-:W-:Y:S02]  /*62f0*/  IMAD.MOV.U32 R9, RZ, RZ, R249 ;  /* 0x000000ffff097224 */ /* 0x000fe400078e00f9 */
[----:B------:R-:W-:Y:S01]  /*6300*/  @!P4 IMAD.MOV R7, RZ, RZ, -R7 ;  /* 0x000000ffff07c224 */ /* 0x000fe200078e0a07 */
[----:B------:R-:W-:Y:S01]  /*6310*/  ISETP.GT.U32.AND P4, PT, R6, R26, PT ;  /* 0x0000001a0600720c */ /* 0x000fe20003f84070 */
[----:B------:R-:W-:Y:S01]  /*6320*/  @!P2 IMAD.MOV R5, RZ, RZ, -R5 ;  /* 0x000000ffff05a224 */ /* 0x000fe200078e0a05 */
[----:B------:R-:W-:Y:S01]  /*6330*/  ISETP.GE.AND P2, PT, R16, RZ, PT ;  /* 0x000000ff1000720c */ /* 0x000fe20003f46270 */
[----:B------:R-:W-:Y:S01]  /*6340*/  @!P5 IMAD.IADD R28, R28, 0x1, -R6 ;  /* 0x000000011c1cd824 */ /* 0x000fe200078e0a06 */
[C---:B------:R-:W-:Y:S01]  /*6350*/  ISETP.GT.U32.AND P5, PT, R6.reuse, R12, PT ;  /* 0x0000000c0600720c */ /* 0x040fe20003fa4070 */
[----:B------:R-:W-:Y:S01]  /*6360*/  @!P0 IMAD.MOV R13, RZ, RZ, -R13 ;  /* 0x000000ffff0d8224 */ /* 0x000fe200078e0a0d */
[C---:B------:R-:W-:Y:S01]  /*6370*/  ISETP.GT.U32.AND P0, PT, R6.reuse, R10, PT ;  /* 0x0000000a0600720c */ /* 0x040fe20003f04070 */
[----:B------:R-:W-:Y:S01]  /*6380*/  @!P3 IMAD.MOV R9, RZ, RZ, -R9 ;  /* 0x000000ffff09b224 */ /* 0x000fe200078e0a09 */
[----:B------:R-:W-:Y:S01]  /*6390*/  ISETP.GT.U32.AND P3, PT, R6, R24, PT ;  /* 0x000000180600720c */ /* 0x000fe20003f64070 */
[----:B------:R-:W-:Y:S01]  /*63a0*/  IMAD.MOV.U32 R11, RZ, RZ, R239 ;  /* 0x000000ffff0b7224 */ /* 0x000fe200078e00ef */
[----:B------:R-:W-:Y:S01]  /*63b0*/  LEA.HI R20, R229, R20, RZ, 0x7 ;  /* 0x00000014e5147211 */ /* 0x000fe200078f38ff */
[----:B------:R-:W-:-:S02]  /*63c0*/  IMAD.MOV.U32 R251, RZ, RZ, R4 ;  /* 0x000000fffffb7224 */ /* 0x000fc400078e0004 */
[----:B------:R-:W-:Y:S01]  /*63d0*/  @!P6 IMAD.MOV R11, RZ, RZ, -R11 ;  /* 0x000000ffff0be224 */ /* 0x000fe200078e0a0b */
[----:B------:R-:W-:Y:S01]  /*63e0*/  ISETP.GT.U32.AND P6, PT, R6, R28, PT ;  /* 0x0000001c0600720c */ /* 0x000fe20003fc4070 */
[----:B------:R-:W-:Y:S01]  /*63f0*/  @!P1 IMAD.MOV R251, RZ, RZ, -R251 ;  /* 0x000000fffffb9224 */ /* 0x000fe200078e0afb */
[----:B------:R-:W-:Y:S01]  /*6400*/  ISETP.GE.AND P1, PT, R18, RZ, PT ;  /* 0x000000ff1200720c */ /* 0x000fe20003f26270 */
[----:B------:R-:W-:Y:S01]  /*6410*/  @!P4 IMAD.IADD R26, R26, 0x1, -R6 ;  /* 0x000000011a1ac824 */ /* 0x000fe200078e0a06 */
[----:B------:R-:W-:Y:S01]  /*6420*/  ISETP.GE.AND P4, PT, R94, RZ, PT ;  /* 0x000000ff5e00720c */ /* 0x000fe20003f86270 */
[----:B------:R-:W-:Y:S01]  /*6430*/  @!P2 IMAD.MOV R8, RZ, RZ, -R8 ;  /* 0x000000ffff08a224 */ /* 0x000fe200078e0a08 */
[----:B------:R-:W-:Y:S01]  /*6440*/  ISETP.NE.AND P2, PT, R159, RZ, PT ;  /* 0x000000ff9f00720c */ /* 0x000fe20003f45270 */
[--C-:B------:R-:W-:Y:S01]  /*6450*/  @!P0 IMAD.IADD R10, R10, 0x1, -R6.reuse ;  /* 0x000000010a0a8824 */ /* 0x100fe200078e0a06 */
[----:B------:R-:W-:Y:S01]  /*6460*/  LOP3.LUT R18, RZ, R159, RZ, 0x33, !PT ;  /* 0x0000009fff127212 */ /* 0x000fe200078e33ff */
[--C-:B------:R-:W-:Y:S01]  /*6470*/  @!P5 IMAD.IADD R12, R12, 0x1, -R6.reuse ;  /* 0x000000010c0cd824 */ /* 0x100fe200078e0a06 */
[----:B------:R-:W-:Y:S01]  /*6480*/  ISETP.GE.AND P0, PT, R88, RZ, PT ;  /* 0x000000ff5800720c */ /* 0x000fe20003f06270 */
[--C-:B------:R-:W-:Y:S01]  /*6490*/  @!P3 IMAD.IADD R24, R24, 0x1, -R6.reuse ;  /* 0x000000011818b824 */ /* 0x100fe200078e0a06 */
[----:B------:R-:W-:Y:S01]  /*64a0*/  ISETP.GE.AND P5, PT, R90, RZ, PT ;  /* 0x000000ff5a00720c */ /* 0x000fe20003fa6270 */
[----:B------:R-:W-:Y:S01]  /*64b0*/  @!P6 IMAD.IADD R28, R28, 0x1, -R6 ;  /* 0x000000011c1ce824 */ /* 0x000fe200078e0a06 */
[----:B------:R-:W-:Y:S01]  /*64c0*/  ISETP.GE.AND P3, PT, R92, RZ, PT ;  /* 0x000000ff5c00720c */ /* 0x000fe20003f66270 */
[----:B------:R-:W-:Y:S01]  /*64d0*/  IMAD R2, R204, UR60, RZ ;  /* 0x0000003ccc027c24 */ /* 0x000fe2000f8e02ff */
[C---:B------:R-:W-:Y:S01]  /*64e0*/  SEL R245, R18.reuse, R245, !P2 ;  /* 0x000000f512f57207 */ /* 0x040fe20005000000 */
[----:B------:R-:W-:Y:S01]  /*64f0*/  IMAD.MOV.U32 R229, RZ, RZ, R28 ;  /* 0x000000ffffe57224 */ /* 0x000fe200078e001c */
[----:B------:R-:W-:Y:S01]  /*6500*/  SEL R243, R18, R243, !P2 ;  /* 0x000000f312f37207 */ /* 0x000fe20005000000 */
[----:B------:R-:W-:Y:S01]  /*6510*/  IMAD.MOV.U32 R249, RZ, RZ, R24 ;  /* 0x000000fffff97224 */ /* 0x000fe200078e0018 */
[----:B------:R-:W-:Y:S01]  /*6520*/  LEA R4, P6, R2, UR8, 0x1 ;  /* 0x0000000802047c11 */ /* 0x000fe2000f8c08ff */
[----:B------:R-:W-:Y:S01]  /*6530*/  IMAD R245, R245, UR10, RZ ;  /* 0x0000000af5f57c24 */ /* 0x000fe2000f8e02ff */
[C---:B------:R-:W-:Y:S01]  /*6540*/  SEL R227, R18.reuse, R227, !P2 ;  /* 0x000000e312e37207 */ /* 0x040fe20005000000 */
[----:B------:R-:W-:Y:S01]  /*6550*/  IMAD.MOV.U32 R239, RZ, RZ, R26 ;  /* 0x000000ffffef7224 */ /* 0x000fe200078e001a */
[----:B------:R-:W-:Y:S01]  /*6560*/  SEL R233, R18, R233, !P2 ;  /* 0x000000e912e97207 */ /* 0x000fe20005000000 */
[----:B------:R-:W-:Y:S01]  /*6570*/  @!P4 IMAD.MOV R229, RZ, RZ, -R229 ;  /* 0x000000ffffe5c224 */ /* 0x000fe200078e0ae5 */
[----:B------:R-:W-:Y:S01]  /*6580*/  LEA R152, P4, R245, R4, 0x1 ;  /* 0x00000004f5987211 */ /* 0x000fe200078808ff */
[----:B------:R-:W-:Y:S01]  /*6590*/  @!P1 IMAD.MOV R10, RZ, RZ, -R10 ;  /* 0x000000ffff0a9224 */ /* 0x000fe200078e0a0a */
[----:B------:R-:W-:Y:S01]  /*65a0*/  LEA.HI.X.SX32 R2, R2, UR9, 0x1, P6 ;  /* 0x0000000902027c11 */ /* 0x000fe2000b0f0eff */
[----:B------:R-:W-:Y:S01]  /*65b0*/  @!P0 IMAD.MOV R12, RZ, RZ, -R12 ;  /* 0x000000ffff0c8224 */ /* 0x000fe200078e0a0c */
[C---:B------:R-:W-:Y:S01]  /*65c0*/  SEL R231, R18.reuse, R231, !P2 ;  /* 0x000000e712e77207 */ /* 0x040fe20005000000 */
[----:B------:R-:W-:Y:S01]  /*65d0*/  @!P5 IMAD.MOV R249, RZ, RZ, -R249 ;  /* 0x000000fffff9d224 */ /* 0x000fe200078e0af9 */
[C---:B------:R-:W-:Y:S01]  /*65e0*/  SEL R159, R18.reuse, R14, !P2 ;  /* 0x0000000e129f7207 */ /* 0x040fe20005000000 */
[----:B------:R-:W-:Y:S01]  /*65f0*/  @!P3 IMAD.MOV R239, RZ, RZ, -R239 ;  /* 0x000000ffffefb224 */ /* 0x000fe200078e0aef */
[C---:B------:R-:W-:Y:S01]  /*6600*/  SEL R217, R18.reuse, R217, !P2 ;  /* 0x000000d912d97207 */ /* 0x040fe20005000000 */
[----:B------:R-:W-:Y:S01]  /*6610*/  IMAD R243, R243, UR10, RZ ;  /* 0x0000000af3f37c24 */ /* 0x000fe2000f8e02ff */
[C---:B------:R-:W-:Y:S01]  /*6620*/  SEL R241, R18.reuse, R241, !P2 ;  /* 0x000000f112f17207 */ /* 0x040fe20005000000 */
[----:B------:R0:W-:Y:S01]  /*6630*/  STL [R1+0x80c], R152 ;  /* 0x00080c9801007387 */ /* 0x0001e20000100800 */
[C---:B------:R-:W-:Y:S01]  /*6640*/  SEL R237, R18.reuse, R237, !P2 ;  /* 0x000000ed12ed7207 */ /* 0x040fe20005000000 */
[----:B------:R-:W-:Y:S01]  /*6650*/  IMAD R227, R227, UR10, RZ ;  /* 0x0000000ae3e37c24 */ /* 0x000fe2000f8e02ff */
        /* <DEDUP_REMOVED lines=216> */
[----:B------:R-:W-:Y:S01]  /*73e0*/  SEL R11, R18, R11, !P2 ;  /* 0x0000000b120b7207 */ /* 0x000fe20005000000 */
        /* <DEDUP_REMOVED lines=21> */
[----:B0-----:R-:W-:Y:S01]  /*7540*/  LEA.HI.X.SX32 R152, R245, R2, 0x1, P4 ;  /* 0x00000002f5987211 */ /* 0x001fe200020f0eff */
[----:B------:R-:W-:Y:S01]  /*7550*/  IMAD R8, R8, UR10, RZ ;  /* 0x0000000a08087c24 */ /* 0x000fe2000f8e02ff */
[-C--:B------:R-:W-:Y:S01]  /*7560*/  LEA R224, P2, R243, R4.reuse, 0x1 ;  /* 0x00000004f3e07211 */ /* 0x080fe200078408ff */
[----:B------:R-:W-:Y:S01]  /*7570*/  IMAD R10, R10, UR10, RZ ;  /* 0x0000000a0a0a7c24 */ /* 0x000fe2000f8e02ff */
[----:B------:R-:W-:Y:S01]  /*7580*/  LEA R229, P1, R227, R4, 0x1 ;  /* 0x00000004e3e57211 */ /* 0x000fe200078208ff */
[----:B------:R0:W-:Y:S01]  /*7590*/  STL [R1+0x808], R152 ;  /* 0x0008089801007387 */ /* 0x0001e20000100800 */
[----:B------:R-:W-:Y:S01]  /*75a0*/  LEA.HI.X.SX32 R222, R243, R2, 0x1, P2 ;  /* 0x00000002f3de7211 */ /* 0x000fe200010f0eff */
[----:B------:R-:W-:Y:S01]  /*75b0*/  IMAD R12, R12, UR10, RZ ;  /* 0x0000000a0c0c7c24 */ /* 0x000fe2000f8e02ff */
[----:B------:R-:W-:Y:S01]  /*75c0*/  LEA R234, P0, R231, R4, 0x1 ;  /* 0x00000004e7ea7211 */ /* 0x000fe200078008ff */
[----:B------:R-:W-:Y:S01]  /*75d0*/  IMAD R14, R14, UR10, RZ ;  /* 0x0000000a0e0e7c24 */ /* 0x000fe2000f8e02ff */
[----:B------:R-:W-:Y:S01]  /*75e0*/  LEA.HI.X.SX32 R227, R227, R2, 0x1, P1 ;  /* 0x00000002e3e37211 */ /* 0x000fe200008f0eff */
[----:B------:R-:W-:Y:S01]  /*75f0*/  IMAD R16, R16, UR10, RZ ;  /* 0x0000000a10107c24 */ /* 0x000fe2000f8e02ff */
[-C--:B------:R-:W-:Y:S01]  /*7600*/  LEA R154, P1, R225, R4.reuse, 0x1 ;  /* 0x00000004e19a7211 */ /* 0x080fe200078208ff */
[----:B------:R-:W-:Y:S01]  /*7610*/  IMAD R18, R18, UR10, RZ ;  /* 0x0000000a12127c24 */ /* 0x000fe2000f8e02ff */
[-C--:B------:R-:W-:Y:S01]  /*7620*/  LEA R239, P6, R241, R4.reuse, 0x1 ;  /* 0x00000004f1ef7211 */ /* 0x080fe200078c08ff */
[----:B------:R-:W-:Y:S01]  /*7630*/  ULDC.64 UR8, c[0x0][0x210] ;  /* 0x0000840000087ab9 */ /* 0x000fe20000000a00 */
[----:B0-----:R-:W-:Y:S01]  /*7640*/  LEA R152, P2, R233, R4, 0x1 ;  /* 0x00000004e9987211 */ /* 0x001fe200078408ff */
[----:B------:R-:W-:Y:S01]  /*7650*/  USHF.L.U32 UR60, UR60, 0x7, URZ ;  /* 0x000000073c3c7899 */ /* 0x000fe2000800063f */
[----:B------:R-:W-:-:S02]  /*7660*/  LEA.HI.X.SX32 R231, R231, R2, 0x1, P0 ;  /* 0x00000002e7e77211 */ /* 0x000fc400000f0eff */
[-C--:B------:R-:W-:Y:S01]  /*7670*/  LEA R244, P5, R237, R4.reuse, 0x1 ;  /* 0x00000004edf47211 */ /* 0x080fe200078a08ff */
[----:B------:R0:W-:Y:S01]  /*7680*/  STL [R1+0x4], R152 ;  /* 0x0000049801007387 */ /* 0x0001e20000100800 */
[----:B------:R-:W-:Y:S01]  /*7690*/  LEA R220, P3, R217, R4, 0x1 ;  /* 0x00000004d9dc7211 */ /* 0x000fe200078608ff */
[----:B------:R-:W-:Y:S01]  /*76a0*/  USHF.R.S32.HI UR10, URZ, 0x1f, UR60 ;  /* 0x0000001f3f0a7899 */ /* 0x000fe2000801143c */
[----:B------:R-:W-:Y:S01]  /*76b0*/  LEA.HI.X.SX32 R236, R241, R2, 0x1, P6 ;  /* 0x00000002f1ec7211 */ /* 0x000fe200030f0eff */
[----:B------:R1:W-:Y:S01]  /*76c0*/  STL [R1+0xc], R154 ;  /* 0x00000c9a01007387 */ /* 0x0003e20000100800 */
[----:B------:R-:W-:Y:S01]  /*76d0*/  LEA R248, P4, R247, R4, 0x1 ;  /* 0x00000004f7f87211 */ /* 0x000fe200078808ff */
[----:B------:R-:W-:Y:S01]  /*76e0*/  USHF.L.U32 UR5, UR60, 0x1, URZ ;  /* 0x000000013c057899 */ /* 0x000fe2000800063f */
[-C--:B------:R-:W-:Y:S01]  /*76f0*/  LEA.HI.X.SX32 R242, R237, R2.reuse, 0x1, P5 ;  /* 0x00000002edf27211 */ /* 0x080fe200028f0eff */
[----:B------:R-:W-:Y:S01]  /*7700*/  USHF.L.U64.HI UR60, UR60, 0x1, UR10 ;  /* 0x000000013c3c7899 */ /* 0x000fe2000801020a */
[----:B------:R-:W-:-:S02]  /*7710*/  LEA.HI.X.SX32 R217, R217, R2, 0x1, P3 ;  /* 0x00000002d9d97211 */ /* 0x000fc400018f0eff */
[-C--:B0-----:R-:W-:Y:S02]  /*7720*/  LEA R152, P0, R223, R4.reuse, 0x1 ;  /* 0x00000004df987211 */ /* 0x081fe400078008ff */
[-C--:B------:R-:W-:Y:S02]  /*7730*/  LEA R252, P3, R235, R4.reuse, 0x1 ;  /* 0x00000004ebfc7211 */ /* 0x080fe400078608ff */
[----:B-1----:R-:W-:Y:S01]  /*7740*/  LEA R154, P6, R221, R4, 0x1 ;  /* 0x00000004dd9a7211 */ /* 0x002fe200078c08ff */
[----:B------:R0:W-:Y:S01]  /*7750*/  STL [R1+0x14], R152 ;  /* 0x0000149801007387 */ /* 0x0001e20000100800 */
[-C--:B------:R-:W-:Y:S02]  /*7760*/  LEA.HI.X.SX32 R247, R247, R2.reuse, 0x1, P4 ;  /* 0x00000002f7f77211 */ /* 0x080fe400020f0eff */
[----:B------:R-:W-:Y:S01]  /*7770*/  LEA.HI.X.SX32 R250, R235, R2, 0x1, P3 ;  /* 0x00000002ebfa7211 */ /* 0x000fe200018f0eff */
[----:B------:R1:W-:Y:S01]  /*7780*/  STL [R1+0x1c], R154 ;  /* 0x00001c9a01007387 */ /* 0x0003e20000100800 */
[----:B0-----:R-:W-:-:S02]  /*7790*/  LEA R152, P5, R219, R4, 0x1 ;  /* 0x00000004db987211 */ /* 0x001fc400078a08ff */
[----:B-1----:R-:W-:-:S03]  /*77a0*/  LEA R154, P4, R215, R4, 0x1 ;  /* 0x00000004d79a7211 */ /* 0x002fc600078808ff */
[----:B------:R0:W-:Y:S04]  /*77b0*/  STL [R1+0x24], R152 ;  /* 0x0000249801007387 */ /* 0x0001e80000100800 */
[----:B------:R1:W-:Y:S01]  /*77c0*/  STL [R1+0x78], R154 ;  /* 0x0000789a01007387 */ /* 0x0003e20000100800 */
[----:B0-----:R-:W-:Y:S02]  /*77d0*/  LEA R152, P3, R213, R4, 0x1 ;  /* 0x00000004d5987211 */ /* 0x001fe400078608ff */
[----:B-1----:R-:W-:-:S03]  /*77e0*/  LEA.HI.X.SX32 R154, R233, R2, 0x1, P2 ;  /* 0x00000002e99a7211 */ /* 0x002fc600010f0eff */
[----:B------:R0:W-:Y:S01]  /*77f0*/  STL [R1+0x80], R152 ;  /* 0x0000809801007387 */ /* 0x0001e20000100800 */
[----:B------:R-:W-:-:S03]  /*7800*/  LEA R156, P2, R211, R4, 0x1 ;  /* 0x00000004d39c7211 */ /* 0x000fc600078408ff */
[----:B------:R1:W-:Y:S04]  /*7810*/  STL [R1], R154 ;  /* 0x0000009a01007387 */ /* 0x0003e80000100800 */
[----:B------:R2:W-:Y:S01]  /*7820*/  STL [R1+0x88], R156 ;  /* 0x0000889c01007387 */ /* 0x0005e20000100800 */
[----:B0-----:R-:W-:Y:S02]  /*7830*/  LEA.HI.X.SX32 R152, R225, R2, 0x1, P1 ;  /* 0x00000002e1987211 */ /* 0x001fe400008f0eff */
[----:B-1----:R-:W-:-:S03]  /*7840*/  LEA R154, P1, R209, R4, 0x1 ;  /* 0x00000004d19a7211 */ /* 0x002fc600078208ff */
[----:B------:R0:W-:Y:S01]  /*7850*/  STL [R1+0x8], R152 ;  /* 0x0000089801007387 */ /* 0x0001e20000100800 */
[----:B--2---:R-:W-:-:S03]  /*7860*/  LEA.HI.X.SX32 R156, R223, R2, 0x1, P0 ;  /* 0x00000002df9c7211 */ /* 0x004fc600000f0eff */
[----:B------:R1:W-:Y:S04]  /*7870*/  STL [R1+0x90], R154 ;  /* 0x0000909a01007387 */ /* 0x0003e80000100800 */
[----:B------:R2:W-:Y:S01]  /*7880*/  STL [R1+0x10], R156 ;  /* 0x0000109c01007387 */ /* 0x0005e20000100800 */
[----:B0-----:R-:W-:Y:S02]  /*7890*/  LEA R152, P0, R207, R4, 0x1 ;  /* 0x00000004cf987211 */ /* 0x001fe400078008ff */
[----:B-1----:R-:W-:-:S03]  /*78a0*/  LEA.HI.X.SX32 R154, R221, R2, 0x1, P6 ;  /* 0x00000002dd9a7211 */ /* 0x002fc600030f0eff */
[----:B------:R0:W-:Y:S01]  /*78b0*/  STL [R1+0x98], R152 ;  /* 0x0000989801007387 */ /* 0x0001e20000100800 */
[----:B--2---:R-:W-:-:S03]  /*78c0*/  LEA R156, P6, R205, R4, 0x1 ;  /* 0x00000004cd9c7211 */ /* 0x004fc600078c08ff */
[----:B------:R1:W-:Y:S04]  /*78d0*/  STL [R1+0x18], R154 ;  /* 0x0000189a01007387 */ /* 0x0003e80000100800 */
        /* <DEDUP_REMOVED lines=101> */
[----:B------:R1:W-:Y:S01]  /*7f30*/  STL [R1+0x168], R154 ;  /* 0x0001689a01007387 */ /* 0x0003e20000100800 */
[----:B------:R-:W-:-:S03]  /*7f40*/  LEA.HI.X.SX32 R155, R155, R2, 0x1, P2 ;  /* 0x000000029b9b7211 */ /* 0x000fc600010f0eff */
        /* <DEDUP_REMOVED lines=18> */
[----:B------:R-:W-:Y:S01]  /*8070*/  STL [R1+0x190], R156 ;  /* 0x0001909c01007387 */ /* 0x000fe20000100800 */
[----:B0-----:R-:W-:Y:S02]  /*8080*/  LEA.HI.X.SX32 R152, R157, R2, 0x1, P3 ;  /* 0x000000029d987211 */ /* 0x001fe400018f0eff */
[----:B-1----:R-:W-:-:S03]  /*8090*/  LEA R154, P3, R143, R4, 0x1 ;  /* 0x000000048f9a7211 */ /* 0x002fc600078608ff */
[----:B------:R0:W-:Y:S04]  /*80a0*/  STL [R1+0x15c], R152 ;  /* 0x00015c9801007387 */ /* 0x0001e80000100800 */
[----:B------:R1:W-:Y:S04]  /*80b0*/  STL [R1+0x198], R154 ;  /* 0x0001989a01007387 */ /* 0x0003e80000100800 */
[----:B------:R-:W-:Y:S01]  /*80c0*/  STL [R1+0x164], R155 ;  /* 0x0001649b01007387 */ /* 0x000fe20000100800 */
[----:B0-----:R-:W-:Y:S02]  /*80d0*/  LEA R152, P2, R141, R4, 0x1 ;  /* 0x000000048d987211 */ /* 0x001fe400078408ff */
[----:B-1----:R-:W-:-:S03]  /*80e0*/  LEA.HI.X.SX32 R154, R153, R2, 0x1, P1 ;  /* 0x00000002999a7211 */ /* 0x002fc600008f0eff */
[----:B------:R0:W-:Y:S01]  /*80f0*/  STL [R1+0x1a0], R152 ;  /* 0x0001a09801007387 */ /* 0x0001e20000100800 */
[----:B------:R-:W-:-:S03]  /*8100*/  LEA R153, P1, R139, R4, 0x1 ;  /* 0x000000048b997211 */ /* 0x000fc600078208ff */
[----:B------:R1:W-:Y:S04]  /*8110*/  STL [R1+0x16c], R154 ;  /* 0x00016c9a01007387 */ /* 0x0003e80000100800 */
[----:B------:R2:W-:Y:S01]  /*8120*/  STL [R1+0x1a8], R153 ;  /* 0x0001a89901007387 */ /* 0x0005e20000100800 */
[----:B0-----:R-:W-:Y:S02]  /*8130*/  LEA.HI.X.SX32 R152, R151, R2, 0x1, P0 ;  /* 0x0000000297987211 */ /* 0x001fe400000f0eff */
[----:B------:R-:W-:Y:S02]  /*8140*/  CS2R R150, SRZ ;  /* 0x0000000000967805 */ /* 0x000fe4000001ff00 */
[----:B-1----:R-:W-:Y:S01]  /*8150*/  LEA R154, P0, R137, R4, 0x1 ;  /* 0x00000004899a7211 */ /* 0x002fe200078008ff */
[----:B------:R0:W-:Y:S01]  /*8160*/  STL [R1+0x174], R152 ;  /* 0x0001749801007387 */ /* 0x0001e20000100800 */
[----:B--2---:R-:W-:-:S03]  /*8170*/  LEA.HI.X.SX32 R153, R149, R2, 0x1, P6 ;  /* 0x0000000295997211 */ /* 0x004fc600030f0eff */
[----:B------:R1:W-:Y:S01]  /*8180*/  STL [R1+0x1b0], R154 ;  /* 0x0001b09a01007387 */ /* 0x0003e20000100800 */
[----:B------:R-:W-:-:S03]  /*8190*/  CS2R R148, SRZ ;  /* 0x0000000000947805 */ /* 0x000fc6000001ff00 */
[----:B------:R2:W-:Y:S01]  /*81a0*/  STL [R1+0x17c], R153 ;  /* 0x00017c9901007387 */ /* 0x0005e20000100800 */
[----:B0-----:R-:W-:Y:S02]  /*81b0*/  LEA R152, P6, R135, R4, 0x1 ;  /* 0x0000000487987211 */ /* 0x001fe400078c08ff */
[----:B-1----:R-:W-:-:S03]  /*81c0*/  LEA.HI.X.SX32 R154, R147, R2, 0x1, P5 ;  /* 0x00000002939a7211 */ /* 0x002fc600028f0eff */
[----:B------:R0:W-:Y:S01]  /*81d0*/  STL [R1+0x1b8], R152 ;  /* 0x0001b89801007387 */ /* 0x0001e20000100800 */
[----:B------:R-:W-:Y:S02]  /*81e0*/  CS2R R146, SRZ ;  /* 0x0000000000927805 */ /* 0x000fe4000001ff00 */
[----:B--2---:R-:W-:Y:S01]  /*81f0*/  LEA R153, P5, R133, R4, 0x1 ;  /* 0x0000000485997211 */ /* 0x004fe200078a08ff */
[----:B------:R1:W-:Y:S04]  /*8200*/  STL [R1+0x184], R154 ;  /* 0x0001849a01007387 */ /* 0x0003e80000100800 */
[----:B------:R2:W-:Y:S01]  /*8210*/  STL [R1+0x1c0], R153 ;  /* 0x0001c09901007387 */ /* 0x0005e20000100800 */
[----:B0-----:R-:W-:Y:S02]  /*8220*/  LEA.HI.X.SX32 R152, R145, R2, 0x1, P4 ;  /* 0x0000000291987211 */ /* 0x001fe400020f0eff */
[----:B------:R-:W-:-:S02]  /*8230*/  CS2R R144, SRZ ;  /* 0x0000000000907805 */ /* 0x000fc4000001ff00 */
        /* <DEDUP_REMOVED lines=264> */
[C---:B--2---:R-:W-:Y:S01]  /*92c0*/  LEA R153, P4, R21.reuse, R4, 0x1 ;  /* 0x0000000415997211 */ /* 0x044fe200078808ff */
[----:B------:R1:W-:Y:S03]  /*92d0*/  STL [R1+0x34c], R154 ;  /* 0x00034c9a01007387 */ /* 0x0003e60000100800 */
[-C--:B------:R-:W-:Y:S01]  /*92e0*/  LEA.HI.X.SX32 R21, R21, R2.reuse, 0x1, P4 ;  /* 0x0000000215157211 */ /* 0x080fe200020f0eff */
        /* <DEDUP_REMOVED lines=22> */
[----:B------:R-:W-:Y:S01]  /*9450*/  STL [R1+0x3a8], R154 ;  /* 0x0003a89a01007387 */ /* 0x000fe20000100800 */
[----:B------:R-:W-:Y:S02]  /*9460*/  LEA.HI.X.SX32 R23, R22, R2, 0x1, P5 ;  /* 0x0000000216177211 */ /* 0x000fe400028f0eff */
[-C--:B------:R-:W-:Y:S01]  /*9470*/  LEA R22, P5, R9, R4.reuse, 0x1 ;  /* 0x0000000409167211 */ /* 0x080fe200078a08ff */
[----:B------:R-:W-:Y:S01]  /*9480*/  STL [R1+0x374], R153 ;  /* 0x0003749901007387 */ /* 0x000fe20000100800 */
[----:B0-----:R-:W-:Y:S02]  /*9490*/  LEA R152, P6, R11, R4, 0x1 ;  /* 0x000000040b987211 */ /* 0x001fe400078c08ff */
[----:B------:R-:W-:-:S03]  /*94a0*/  LEA.HI.X.SX32 R9, R9, R2, 0x1, P5 ;  /* 0x0000000209097211 */ /* 0x000fc600028f0eff */
[----:B------:R-:W-:Y:S04]  /*94b0*/  STL [R1+0x3b0], R152 ;  /* 0x0003b09801007387 */ /* 0x000fe80000100800 */
[----:B------:R0:W-:Y:S04]  /*94c0*/  STL [R1+0x37c], R23 ;  /* 0x00037c1701007387 */ /* 0x0001e80000100800 */
[----:B------:R1:W-:Y:S04]  /*94d0*/  STL [R1+0x3c4], R22 ;  /* 0x0003c41601007387 */ /* 0x0003e80000100800 */
[----:B------:R2:W-:Y:S01]  /*94e0*/  STL [R1+0x384], R21 ;  /* 0x0003841501007387 */ /* 0x0005e20000100800 */
[----:B0-----:R-:W-:-:S02]  /*94f0*/  LEA R23, P4, R7, R4, 0x1 ;  /* 0x0000000407177211 */ /* 0x001fc400078808ff */
[----:B-1----:R-:W-:-:S03]  /*9500*/  LEA.HI.X.SX32 R22, R19, R2, 0x1, P3 ;  /* 0x0000000213167211 */ /* 0x002fc600018f0eff */
[----:B------:R-:W-:Y:S01]  /*9510*/  STL [R1+0x3cc], R23 ;  /* 0x0003cc1701007387 */ /* 0x000fe20000100800 */
[----:B------:R-:W-:Y:S02]  /*9520*/  LEA.HI.X.SX32 R19, R17, R2, 0x1, P2 ;  /* 0x0000000211137211 */ /* 0x000fe400010f0eff */
[-C--:B--2---:R-:W-:Y:S01]  /*9530*/  LEA R21, P3, R5, R4.reuse, 0x1 ;  /* 0x0000000405157211 */ /* 0x084fe200078608ff */
[----:B------:R-:W-:Y:S01]  /*9540*/  STL [R1+0x38c], R22 ;  /* 0x00038c1601007387 */ /* 0x000fe20000100800 */
[----:B------:R-:W-:-:S03]  /*9550*/  LEA R17, P2, R6, R4, 0x1 ;  /* 0x0000000406117211 */ /* 0x000fc600078408ff */
        /* <DEDUP_REMOVED lines=21> */
[----:B------:R-:W-:Y:S02]  /*96b0*/  LEA R5, P3, R18, R4, 0x1 ;  /* 0x0000000412057211 */ /* 0x000fe400078608ff */
[-C--:B------:R-:W-:Y:S01]  /*96c0*/  LEA.HI.X.SX32 R4, R6, R2.reuse, 0x1, P2 ;  /* 0x0000000206047211 */ /* 0x080fe200010f0eff */
[----:B------:R-:W-:Y:S01]  /*96d0*/  STL [R1+0x800], R9 ;  /* 0x0008000901007387 */ /* 0x000fe20000100800 */
[----:B------:R-:W-:-:S03]  /*96e0*/  LEA.HI.X.SX32 R6, R12, R2, 0x1, P6 ;  /* 0x000000020c067211 */ /* 0x000fc600030f0eff */
[----:B------:R0:W-:Y:S04]  /*96f0*/  STL [R1+0x3d0], R7 ;  /* 0x0003d00701007387 */ /* 0x0001e80000100800 */
[----:B------:R1:W-:Y:S04]  /*9700*/  STL [R1+0x804], R5 ;  /* 0x0008040501007387 */ /* 0x0003e80000100800 */
[----:B------:R2:W-:Y:S01]  /*9710*/  STL [R1+0x3d8], R4 ;  /* 0x0003d80401007387 */ /* 0x0005e20000100800 */
[----:B0-----:R-:W-:Y:S01]  /*9720*/  LEA R7, P2, R3, UR8, 0x1 ;  /* 0x0000000803077c11 */ /* 0x001fe2000f8408ff */
[----:B------:R-:W-:-:S02]  /*9730*/  UMOV UR8, URZ ;  /* 0x0000003f00087c82 */ /* 0x000fc40008000000 */
[----:B------:R-:W-:Y:S01]  /*9740*/  UIADD3.X UR12, UR8, 0x40000040, URZ, UP0, !UPT ;  /* 0x40000040080c7890 */ /* 0x000fe200087fe43f */
[-C--:B-1----:R-:W-:Y:S01]  /*9750*/  LEA.HI.X.SX32 R5, R8, R2.reuse, 0x1, P1 ;  /* 0x0000000208057211 */ /* 0x082fe200008f0eff */
[----:B------:R-:W-:Y:S01]  /*9760*/  UIADD3 UR14, UP0, UR38, 0x2, URZ ;  /* 0x00000002260e7890 */ /* 0x000fe2000ff1e03f */
[----:B------:R-:W0:Y:S01]  /*9770*/  LDC R8, c[0x0][0x238] ;  /* 0x00008e00ff087b82 */ /* 0x000e220000000800 */
[----:B------:R-:W-:Y:S01]  /*9780*/  LEA.HI.X.SX32 R3, R3, UR9, 0x1, P2 ;  /* 0x0000000903037c11 */ /* 0x000fe200090f0eff */
[----:B------:R-:W-:Y:S01]  /*9790*/  UMOV UR9, URZ ;  /* 0x0000003f00097c82 */ /* 0x000fe20008000000 */
[----:B--2---:R-:W-:Y:S01]  /*97a0*/  LEA.HI.X.SX32 R4, R10, R2, 0x1, P0 ;  /* 0x000000020a047211 */ /* 0x004fe200000f0eff */
[----:B------:R1:W-:Y:S01]  /*97b0*/  STL [R1+0x3e0], R5 ;  /* 0x0003e00501007387 */ /* 0x0003e20000100800 */
[----:B------:R-:W-:Y:S01]  /*97c0*/  UIADD3.X UR15, UR9, 0x40000040, URZ, UP0, !UPT ;  /* 0x40000040090f7890 */ /* 0x000fe200087fe43f */
[----:B------:R-:W-:Y:S02]  /*97d0*/  UMOV UR8, UR11 ;  /* 0x0000000b00087c82 */ /* 0x000fe40008000000 */
[----:B------:R2:W-:Y:S01]  /*97e0*/  STL [R1+0x3e8], R4 ;  /* 0x0003e80401007387 */ /* 0x0005e20000100800 */
[----:B------:R-:W-:-:S02]  /*97f0*/  UMOV UR9, UR12 ;  /* 0x0000000c00097c82 */ /* 0x000fc40008000000 */
[----:B------:R-:W-:Y:S01]  /*9800*/  UIADD3.64 UR10, UR8, 0x380, URZ ;  /* 0x00000380080a7897 */ /* 0x000fe2000fffe03f */
[----:B------:R-:W-:Y:S01]  /*9810*/  STL [R1+0x3f0], R6 ;  /* 0x0003f00601007387 */ /* 0x000fe20000100800 */
[----:B------:R-:W-:Y:S01]  /*9820*/  UIADD3.64 UR10, UR8, 0x480, URZ ;  /* 0x00000480080a7897 */ /* 0x000fe2000fffe03f */
[-C--:B-1----:R-:W-:Y:S01]  /*9830*/  LEA.HI.X.SX32 R5, R14, R2.reuse, 0x1, P5 ;  /* 0x000000020e057211 */ /* 0x082fe200028f0eff */
[----:B------:R-:W-:Y:S02]  /*9840*/  UIADD3.64 UR18, UR8, 0x400, URZ ;  /* 0x0000040008127897 */ /* 0x000fe4000fffe03f */
[----:B------:R-:W-:Y:S01]  /*9850*/  UIADD3.64 UR12, UR8, 0x80, URZ ;  /* 0x00000080080c7897 */ /* 0x000fe2000fffe03f */
[-C--:B--2---:R-:W-:Y:S01]  /*9860*/  LEA.HI.X.SX32 R4, R16, R2.reuse, 0x1, P4 ;  /* 0x0000000210047211 */ /* 0x084fe200020f0eff */
[----:B------:R-:W-:Y:S01]  /*9870*/  STL [R1+0x3f8], R5 ;  /* 0x0003f80501007387 */ /* 0x000fe20000100800 */
[----:B------:R-:W-:Y:S01]  /*9880*/  LEA.HI.X.SX32 R2, R18, R2, 0x1, P3 ;  /* 0x0000000212027211 */ /* 0x000fe200018f0eff */
[----:B------:R-:W-:Y:S01]  /*9890*/  UMOV UR10, UR14 ;  /* 0x0000000e000a7c82 */ /* 0x000fe20008000000 */
[----:B------:R-:W-:Y:S01]  /*98a0*/  UMOV UR11, UR15 ;  /* 0x0000000f000b7c82 */ /* 0x000fe20008000000 */
[----:B------:R1:W-:Y:S01]  /*98b0*/  STL [R1+0x7fc], R4 ;  /* 0x0007fc0401007387 */ /* 0x0003e20000100800 */
[C---:B0-----:R-:W-:Y:S01]  /*98c0*/  IMAD R164, R8.reuse, 0xfe, RZ ;  /* 0x000000fe08a47824 */ /* 0x041fe200078e02ff */
[----:B------:R-:W-:Y:S01]  /*98d0*/  UIADD3.64 UR16, UR8, 0x100, URZ ;  /* 0x0000010008107897 */ /* 0x000fe2000fffe03f */
[C---:B------:R-:W-:Y:S01]  /*98e0*/  IMAD R165, R8.reuse, 0xfa, RZ ;  /* 0x000000fa08a57824 */ /* 0x040fe200078e02ff */
[----:B------:R-:W-:Y:S01]  /*98f0*/  STL [R1+0x3fc], R2 ;  /* 0x0003fc0201007387 */ /* 0x000fe20000100800 */
[C---:B------:R-:W-:Y:S01]  /*9900*/  IMAD R166, R8.reuse, 0xf6, RZ ;  /* 0x000000f608a67824 */ /* 0x040fe200078e02ff */
[----:B------:R-:W-:Y:S01]  /*9910*/  UIADD3.64 UR20, UR8, 0x180, URZ ;  /* 0x0000018008147897 */ /* 0x000fe2000fffe03f */
[C---:B------:R-:W-:Y:S01]  /*9920*/  IMAD R167, R8.reuse, 0xf2, RZ ;  /* 0x000000f208a77824 */ /* 0x040fe200078e02ff */
[-C--:B------:R-:W-:Y:S01]  /*9930*/  IADD3 R165, P4, R165, R7.reuse, RZ ;  /* 0x00000007a5a57210 */ /* 0x080fe20007f9e0ff */
[C---:B------:R-:W-:Y:S01]  /*9940*/  IMAD R168, R8.reuse, 0xee, RZ ;  /* 0x000000ee08a87824 */ /* 0x040fe200078e02ff */
[----:B-1----:R-:W-:Y:S01]  /*9950*/  SHF.R.S32.HI R4, RZ, 0x7, R20 ;  /* 0x00000007ff047819 */ /* 0x002fe20000011414 */
[----:B------:R-:W-:Y:S01]  /*9960*/  IMAD R169, R8, 0xea, RZ ;  /* 0x000000ea08a97824 */ /* 0x000fe200078e02ff */
[-C--:B------:R-:W-:Y:S01]  /*9970*/  IADD3 R20, P2, R164, R7.reuse, RZ ;  /* 0x00000007a4147210 */ /* 0x080fe20007f5e0ff */
[----:B------:R-:W-:Y:S01]  /*9980*/  IMAD R170, R8, 0xe6, RZ ;  /* 0x000000e608aa7824 */ /* 0x000fe200078e02ff */
[-C--:B------:R-:W-:Y:S01]  /*9990*/  IADD3 R164, P5, R166, R7.reuse, RZ ;  /* 0x00000007a6a47210 */ /* 0x080fe20007fbe0ff */
[----:B------:R-:W-:Y:S01]  /*99a0*/  STL [R1+0x844], R4 ;  /* 0x0008440401007387 */ /* 0x000fe20000100800 */
[C---:B------:R-:W-:Y:S01]  /*99b0*/  IMAD R171, R8.reuse, 0x7f, RZ ;  /* 0x0000007f08ab7824 */ /* 0x040fe200078e02ff */
[----:B------:R-:W-:Y:S01]  /*99c0*/  UIADD3.64 UR24, UR8, 0x200, URZ ;  /* 0x0000020008187897 */ /* 0x000fe2000fffe03f */
[C---:B------:R-:W-:Y:S01]  /*99d0*/  IMAD R172, R8.reuse, 0xe2, RZ ;  /* 0x000000e208ac7824 */ /* 0x040fe200078e02ff */
[----:B------:R0:W-:Y:S01]  /*99e0*/  STL [R1+0x404], R20 ;  /* 0x0004041401007387 */ /* 0x0001e20000100800 */
        /* <DEDUP_REMOVED lines=9> */
[-C--:B0-----:R-:W-:Y:S01]  /*9a80*/  IADD3 R20, P6, R167, R7.reuse, RZ ;  /* 0x00000007a7147210 */ /* 0x081fe20007fde0ff */
[C---:B------:R-:W-:Y:S01]  /*9a90*/  IMAD R178, R8.reuse, 0xd6, RZ ;  /* 0x000000d608b27824 */ /* 0x040fe200078e02ff */
[----:B------:R-:W0:Y:S01]  /*9aa0*/  S2R R6, SR_TID.X ;  /* 0x0000000000067919 */ /* 0x000e220000002100 */
[----:B------:R-:W-:Y:S01]  /*9ab0*/  IMAD R179, R8, 0x77, RZ ;  /* 0x0000007708b37824 */ /* 0x000fe200078e02ff */
[-C--:B-1----:R-:W-:Y:S01]  /*9ac0*/  IADD3 R165, P0, R168, R7.reuse, RZ ;  /* 0x00000007a8a57210 */ /* 0x082fe20007f1e0ff */
[C---:B------:R-:W-:Y:S01]  /*9ad0*/  IMAD R180, R8.reuse, 0xd2, RZ ;  /* 0x000000d208b47824 */ /* 0x040fe200078e02ff */
[----:B------:R1:W-:Y:S01]  /*9ae0*/  STL [R1+0x434], R20 ;  /* 0x0004341401007387 */ /* 0x0003e20000100800 */
[C---:B------:R-:W-:Y:S01]  /*9af0*/  IMAD R181, R8.reuse, 0x75, RZ ;  /* 0x0000007508b57824 */ /* 0x040fe200078e02ff */
[-C--:B--2---:R-:W-:Y:S01]  /*9b00*/  IADD3 R164, P3, R169, R7.reuse, RZ ;  /* 0x00000007a9a47210 */ /* 0x084fe20007f7e0ff */
[C---:B------:R-:W-:Y:S01]  /*9b10*/  IMAD R182, R8.reuse, 0xce, RZ ;  /* 0x000000ce08b67824 */ /* 0x040fe200078e02ff */
[----:B------:R2:W-:Y:S01]  /*9b20*/  STL [R1+0x444], R165 ;  /* 0x000444a501007387 */ /* 0x0005e20000100800 */
[C---:B------:R-:W-:Y:S01]  /*9b30*/  IMAD R183, R8.reuse, 0x73, RZ ;  /* 0x0000007308b77824 */ /* 0x040fe200078e02ff */
[----:B------:R-:W-:Y:S01]  /*9b40*/  UIADD3.64 UR40, UR8, 0x500, URZ ;  /* 0x0000050008287897 */ /* 0x000fe2000fffe03f */
[C---:B------:R-:W-:Y:S01]  /*9b50*/  IMAD R184, R8.reuse, 0xca, RZ ;  /* 0x000000ca08b87824 */ /* 0x040fe200078e02ff */
[----:B------:R3:W-:Y:S01]  /*9b60*/  STL [R1+0x454], R164 ;  /* 0x000454a401007387 */ /* 0x0007e20000100800 */
[----:B------:R-:W-:Y:S01]  /*9b70*/  IMAD R185, R8, 0x71, RZ ;  /* 0x0000007108b97824 */ /* 0x000fe200078e02ff */
[----:B-1----:R-:W-:Y:S01]  /*9b80*/  IADD3 R20, P1, R170, R7, RZ ;  /* 0x00000007aa147210 */ /* 0x002fe20007f3e0ff */
[C---:B------:R-:W-:Y:S01]  /*9b90*/  IMAD R186, R8.reuse, 0xc6, RZ ;  /* 0x000000c608ba7824 */ /* 0x040fe200078e02ff */
[----:B------:R-:W-:Y:S01]  /*9ba0*/  UIADD3.64 UR44, UR8, 0x580, URZ ;  /* 0x00000580082c7897 */ /* 0x000fe2000fffe03f */
[C---:B------:R-:W-:Y:S01]  /*9bb0*/  IMAD R187, R8.reuse, 0x6f, RZ ;  /* 0x0000006f08bb7824 */ /* 0x040fe200078e02ff */
[----:B--2---:R-:W-:Y:S01]  /*9bc0*/  LEA.HI.X.SX32 R165, R171, R3, 0x1, P2 ;  /* 0x00000003aba57211 */ /* 0x004fe200010f0eff */
[----:B------:R1:W-:Y:S01]  /*9bd0*/  STL [R1+0x464], R20 ;  /* 0x0004641401007387 */ /* 0x0003e20000100800 */
[----:B------:R-:W-:Y:S01]  /*9be0*/  IMAD R188, R8, 0xc2, RZ ;  /* 0x000000c208bc7824 */ /* 0x000fe200078e02ff */
[----:B------:R-:W-:Y:S01]  /*9bf0*/  UIADD3.64 UR48, UR8, 0x600, URZ ;  /* 0x0000060008307897 */ /* 0x000fe2000fffe03f */
[----:B---3--:R-:W-:Y:S01]  /*9c00*/  IADD3 R164, P2, R172, R7, RZ ;  /* 0x00000007aca47210 */ /* 0x008fe20007f5e0ff */
[----:B------:R2:W-:Y:S01]  /*9c10*/  STL [R1+0x400], R165 ;  /* 0x000400a501007387 */ /* 0x0005e20000100800 */
[C---:B------:R-:W-:Y:S01]  /*9c20*/  IMAD R189, R8.reuse, 0x6d, RZ ;  /* 0x0000006d08bd7824 */ /* 0x040fe200078e02ff */
[----:B------:R-:W-:Y:S01]  /*9c30*/  UIADD3.64 UR52, UR8, 0x680, URZ ;  /* 0x0000068008347897 */ /* 0x000fe2000fffe03f */
[C---:B------:R-:W-:Y:S01]  /*9c40*/  IMAD R190, R8.reuse, 0xbe, RZ ;  /* 0x000000be08be7824 */ /* 0x040fe200078e02ff */
[----:B------:R3:W-:Y:S01]  /*9c50*/  STL [R1+0x474], R164 ;  /* 0x000474a401007387 */ /* 0x0007e20000100800 */
[C---:B------:R-:W-:Y:S01]  /*9c60*/  IMAD R191, R8.reuse, 0x6b, RZ ;  /* 0x0000006b08bf7824 */ /* 0x040fe200078e02ff */
[----:B-1----:R-:W-:Y:S01]  /*9c70*/  LEA.HI.X.SX32 R20, R173, R3, 0x1, P4 ;  /* 0x00000003ad147211 */ /* 0x002fe200020f0eff */
[C---:B------:R-:W-:Y:S01]  /*9c80*/  IMAD R192, R8.reuse, 0xba, RZ ;  /* 0x000000ba08c07824 */ /* 0x040fe200078e02ff */
[----:B------:R-:W-:Y:S01]  /*9c90*/  UIADD3.64 UR56, UR8, 0x700, URZ ;  /* 0x0000070008387897 */ /* 0x000fe2000fffe03f */
[----:B------:R-:W-:Y:S01]  /*9ca0*/  IMAD R193, R8, 0x69, RZ ;  /* 0x0000006908c17824 */ /* 0x000fe200078e02ff */
[----:B--2---:R-:W-:Y:S01]  /*9cb0*/  IADD3 R165, P4, R174, R7, RZ ;  /* 0x00000007aea57210 */ /* 0x004fe20007f9e0ff */
[----:B------:R1:W-:Y:S01]  /*9cc0*/  STL [R1+0x410], R20 ;  /* 0x0004101401007387 */ /* 0x0003e20000100800 */
[C---:B------:R-:W-:Y:S01]  /*9cd0*/  IMAD R194, R8.reuse, 0xb6, RZ ;  /* 0x000000b608c27824 */ /* 0x040fe200078e02ff */
[----:B------:R-:W-:Y:S01]  /*9ce0*/  UIADD3.64 UR14, UR10, 0x2, URZ ;  /* 0x000000020a0e7897 */ /* 0x000fe2000fffe03f */
[----:B---3--:R-:W-:Y:S01]  /*9cf0*/  LEA.HI.X.SX32 R164, R175, R3, 0x1, P5 ;  /* 0x00000003afa47211 */ /* 0x008fe200028f0eff */
        /* <DEDUP_REMOVED lines=27> */
[----:B------:R-:W-:Y:S01]  /*9eb0*/  IMAD R206, R8, 0x9e, RZ ;  /* 0x0000009e08ce7824 */ /* 0x000fe200078e02ff */
[----:B---3--:R-:W-:-:S02]  /*9ec0*/  LEA.HI.X.SX32 R164, R181, R3, 0x1, P3 ;  /* 0x00000003b5a47211 */ /* 0x008fc400018f0eff */
[----:B------:R2:W-:Y:S01]  /*9ed0*/  STL [R1+0x4b4], R165 ;  /* 0x0004b4a501007387 */ /* 0x0005e20000100800 */
[C---:B------:R-:W-:Y:S02]  /*9ee0*/  IMAD R207, R8.reuse, 0x5b, RZ ;  /* 0x0000005b08cf7824 */ /* 0x040fe400078e02ff */
[C---:B------:R-:W-:Y:S01]  /*9ef0*/  IMAD R208, R8.reuse, 0x9a, RZ ;  /* 0x0000009a08d07824 */ /* 0x040fe200078e02ff */
[----:B------:R3:W-:Y:S01]  /*9f00*/  STL [R1+0x450], R164 ;  /* 0x000450a401007387 */ /* 0x0007e20000100800 */
[----:B------:R-:W-:Y:S01]  /*9f10*/  IMAD R209, R8, 0x59, RZ ;  /* 0x0000005908d17824 */ /* 0x000fe200078e02ff */
[----:B-1----:R-:W-:Y:S01]  /*9f20*/  IADD3 R20, P3, R182, R7, RZ ;  /* 0x00000007b6147210 */ /* 0x002fe20007f7e0ff */
[C---:B------:R-:W-:Y:S02]  /*9f30*/  IMAD R210, R8.reuse, 0x96, RZ ;  /* 0x0000009608d27824 */ /* 0x040fe400078e02ff */
[C---:B------:R-:W-:Y:S01]  /*9f40*/  IMAD R211, R8.reuse, 0x57, RZ ;  /* 0x0000005708d37824 */ /* 0x040fe200078e02ff */
[----:B--2---:R-:W-:Y:S01]  /*9f50*/  LEA.HI.X.SX32 R165, R183, R3, 0x1, P1 ;  /* 0x00000003b7a57211 */ /* 0x004fe200008f0eff */
[----:B------:R1:W-:Y:S01]  /*9f60*/  STL [R1+0x4c4], R20 ;  /* 0x0004c41401007387 */ /* 0x0003e20000100800 */
[----:B------:R-:W-:Y:S01]  /*9f70*/  IMAD R212, R8, 0x92, RZ ;  /* 0x0000009208d47824 */ /* 0x000fe200078e02ff */
[----:B---3--:R-:W-:-:S02]  /*9f80*/  IADD3 R164, P1, R184, R7, RZ ;  /* 0x00000007b8a47210 */ /* 0x008fc40007f3e0ff */
[----:B------:R2:W-:Y:S01]  /*9f90*/  STL [R1+0x460], R165 ;  /* 0x000460a501007387 */ /* 0x0005e20000100800 */
[C---:B------:R-:W-:Y:S02]  /*9fa0*/  IMAD R213, R8.reuse, 0x55, RZ ;  /* 0x0000005508d57824 */ /* 0x040fe400078e02ff */
[C---:B------:R-:W-:Y:S01]  /*9fb0*/  IMAD R214, R8.reuse, 0x8e, RZ ;  /* 0x0000008e08d67824 */ /* 0x040fe200078e02ff */
[----:B------:R3:W-:Y:S01]  /*9fc0*/  STL [R1+0x4d4], R164 ;  /* 0x0004d4a401007387 */ /* 0x0007e20000100800 */
[C---:B------:R-:W-:Y:S01]  /*9fd0*/  IMAD R215, R8.reuse, 0x53, RZ ;  /* 0x0000005308d77824 */ /* 0x040fe200078e02ff */
[----:B-1----:R-:W-:Y:S01]  /*9fe0*/  LEA.HI.X.SX32 R20, R185, R3, 0x1, P2 ;  /* 0x00000003b9147211 */ /* 0x002fe200010f0eff */
[C---:B------:R-:W-:Y:S02]  /*9ff0*/  IMAD R216, R8.reuse, 0x8a, RZ ;  /* 0x0000008a08d87824 */ /* 0x040fe400078e02ff */
        /* <DEDUP_REMOVED lines=129> */
[C---:B------:R-:W-:Y:S01]  /*a810*/  IMAD R86, R8.reuse, 0x70, RZ ;  /* 0x0000007008567824 */ /* 0x040fe200078e02ff */
        /* <DEDUP_REMOVED lines=25> */
[C---:B------:R-:W-:Y:S02]  /*a9b0*/  IMAD.SHL.U32 R163, R8.reuse, 0x2, RZ ;  /* 0x0000000208a37824 */ /* 0x040fe400078e00ff */
[----:B------:R-:W-:Y:S01]  /*a9c0*/  IMAD.SHL.U32 R166, R8, 0x20, RZ ;  /* 0x0000002008a67824 */ /* 0x000fe200078e00ff */
[----:B--2---:R-:W-:Y:S01]  /*a9d0*/  LEA.HI.X.SX32 R165, R232, R3, 0x1, P1 ;  /* 0x00000003e8a57211 */ /* 0x004fe200008f0eff */
[----:B------:R1:W-:Y:S01]  /*a9e0*/  STL [R1+0x42c], R20 ;  /* 0x00042c1401007387 */ /* 0x0003e20000100800 */
[----:B0-----:R-:W-:Y:S01]  /*a9f0*/  IMAD R6, R6, 0x80, R6 ;  /* 0x0000008006067824 */ /* 0x001fe200078e0206 */
[----:B---3--:R-:W-:-:S02]  /*aa00*/  IADD3 R164, P1, R233, R7, RZ ;  /* 0x00000007e9a47210 */ /* 0x008fc40007f3e0ff */
[----:B------:R0:W-:Y:S01]  /*aa10*/  STL [R1+0x5b0], R165 ;  /* 0x0005b0a501007387 */ /* 0x0001e20000100800 */
[----:B------:R-:W-:Y:S02]  /*aa20*/  IMAD.SHL.U32 R6, R6, 0x2, RZ ;  /* 0x0000000206067824 */ /* 0x000fe400078e00ff */
[----:B------:R-:W-:Y:S01]  /*aa30*/  IMAD.SHL.U32 R5, R8, 0x80, RZ ;  /* 0x0000008008057824 */ /* 0x000fe200078e00ff */
[----:B------:R2:W-:Y:S01]  /*aa40*/  STL [R1+0x44c], R164 ;  /* 0x00044ca401007387 */ /* 0x0005e20000100800 */
[----:B------:R-:W-:Y:S01]  /*aa50*/  IMAD.MOV.U32 R2, RZ, RZ, RZ ;  /* 0x000000ffff027224 */ /* 0x000fe200078e00ff */
[----:B-1----:R-:W-:Y:S02]  /*aa60*/  LEA.HI.X.SX32 R20, R235, R3, 0x1, P2 ;  /* 0x00000003eb147211 */ /* 0x002fe400010f0eff */
[----:B------:R-:W-:Y:S02]  /*aa70*/  LOP3.LUT R6, R6, 0x407e, RZ, 0xc0, !PT ;  /* 0x0000407e06067812 */ /* 0x000fe400078ec0ff */
[----:B0-----:R-:W-:Y:S01]  /*aa80*/  IADD3 R165, P2, R237, R7, RZ ;  /* 0x00000007eda57210 */ /* 0x001fe20007f5e0ff */
[----:B------:R0:W-:Y:S01]  /*aa90*/  STL [R1+0x5c0], R20 ;  /* 0x0005c01401007387 */ /* 0x0001e20000100800 */
[----:B------:R-:W-:-:S02]  /*aaa0*/  SHF.R.S32.HI R4, RZ, 0x1f, R5 ;  /* 0x0000001fff047819 */ /* 0x000fc40000011405 */
[----:B--2---:R-:W-:Y:S01]  /*aab0*/  LEA.HI.X.SX32 R164, R238, R3, 0x1, P4 ;  /* 0x00000003eea47211 */ /* 0x004fe200020f0eff */
[----:B------:R1:W-:Y:S01]  /*aac0*/  STL [R1+0x46c], R165 ;  /* 0x00046ca501007387 */ /* 0x0003e20000100800 */
[C---:B------:R-:W-:Y:S01]  /*aad0*/  SHF.L.U64.HI R4, R5.reuse, 0x1, R4 ;  /* 0x0000000105047819 */ /* 0x040fe20000010204 */
[----:B------:R-:W-:Y:S02]  /*aae0*/  IMAD.SHL.U32 R5, R5, 0x2, RZ ;  /* 0x0000000205057824 */ /* 0x000fe400078e00ff */
[----:B------:R2:W-:Y:S01]  /*aaf0*/  STL [R1+0x5d0], R164 ;  /* 0x0005d0a401007387 */ /* 0x0005e20000100800 */
[----:B0-----:R-:W-:Y:S02]  /*ab00*/  IADD3 R20, P4, R240, R7, RZ ;  /* 0x00000007f0147210 */ /* 0x001fe40007f9e0ff */
[----:B-1----:R-:W-:-:S03]  /*ab10*/  LEA.HI.X.SX32 R165, R241, R3, 0x1, P5 ;  /* 0x00000003f1a57211 */ /* 0x002fc600028f0eff */
[----:B------:R0:W-:Y:S01]  /*ab20*/  STL [R1+0x48c], R20 ;  /* 0x00048c1401007387 */ /* 0x0001e20000100800 */
[----:B--2---:R-:W-:-:S03]  /*ab30*/  IADD3 R164, P5, R9, R7, RZ ;  /* 0x0000000709a47210 */ /* 0x004fc60007fbe0ff */
[----:B------:R1:W-:Y:S04]  /*ab40*/  STL [R1+0x5e0], R165 ;  /* 0x0005e0a501007387 */ /* 0x0003e80000100800 */
[----:B------:R2:W-:Y:S01]  /*ab50*/  STL [R1+0x604], R164 ;  /* 0x000604a401007387 */ /* 0x0005e20000100800 */
[----:B0-----:R-:W-:Y:S02]  /*ab60*/  LEA.HI.X.SX32 R20, R243, R3, 0x1, P6 ;  /* 0x00000003f3147211 */ /* 0x001fe400030f0eff */
[----:B-1----:R-:W-:-:S03]  /*ab70*/  IADD3 R165, P6, R245, R7, RZ ;  /* 0x00000007f5a57210 */ /* 0x002fc60007fde0ff */
[----:B------:R0:W-:Y:S01]  /*ab80*/  STL [R1+0x5f0], R20 ;  /* 0x0005f01401007387 */ /* 0x0001e20000100800 */
[----:B--2---:R-:W-:-:S03]  /*ab90*/  LEA.HI.X.SX32 R164, R9, R3, 0x1, P0 ;  /* 0x0000000309a47211 */ /* 0x004fc600000f0eff */
[----:B------:R1:W-:Y:S01]  /*aba0*/  STL [R1+0x4ac], R165 ;  /* 0x0004aca501007387 */ /* 0x0003e20000100800 */
[----:B------:R-:W-:-:S03]  /*abb0*/  LEA.HI.X.SX32 R9, R246, R3, 0x1, P5 ;  /* 0x00000003f6097211 */ /* 0x000fc600028f0eff */
[----:B------:R2:W-:Y:S01]  /*abc0*/  STL [R1+0x408], R164 ;  /* 0x000408a401007387 */ /* 0x0005e20000100800 */
[----:B0-----:R-:W-:Y:S01]  /*abd0*/  IADD3 R20, P0, R10, R7, RZ ;  /* 0x000000070a147210 */ /* 0x001fe20007f1e0ff */
[----:B-1----:R-:W-:-:S04]  /*abe0*/  IMAD.SHL.U32 R165, R8, 0x10, RZ ;  /* 0x0000001008a57824 */ /* 0x002fc800078e00ff */
[----:B------:R0:W-:Y:S01]  /*abf0*/  STL [R1+0x614], R20 ;  /* 0x0006141401007387 */ /* 0x0001e20000100800 */
[----:B--2---:R-:W-:-:S03]  /*ac00*/  IADD3 R164, P5, R249, R7, RZ ;  /* 0x00000007f9a47210 */ /* 0x004fc60007fbe0ff */
[----:B------:R1:W-:Y:S04]  /*ac10*/  STL [R1+0x600], R9 ;  /* 0x0006000901007387 */ /* 0x0003e80000100800 */
[----:B------:R2:W-:Y:S01]  /*ac20*/  STL [R1+0x4cc], R164 ;  /* 0x0004cca401007387 */ /* 0x0005e20000100800 */
[----:B0-----:R-:W-:Y:S01]  /*ac30*/  IMAD R20, R8, 0xc4, RZ ;  /* 0x000000c408147824 */ /* 0x001fe200078e02ff */
[-C--:B-1----:R-:W-:Y:S02]  /*ac40*/  LEA.HI.X.SX32 R9, R10, R3.reuse, 0x1, P3 ;  /* 0x000000030a097211 */ /* 0x082fe400018f0eff */
[----:B------:R-:W-:Y:S02]  /*ac50*/  LEA.HI.X.SX32 R10, R251, R3, 0x1, P0 ;  /* 0x00000003fb0a7211 */ /* 0x000fe400000f0eff */
[-C--:B--2---:R-:W-:Y:S01]  /*ac60*/  IADD3 R164, P3, R11, R7.reuse, RZ ;  /* 0x000000070ba47210 */ /* 0x084fe20007f7e0ff */
[----:B------:R0:W-:Y:S04]  /*ac70*/  STL [R1+0x428], R9 ;  /* 0x0004280901007387 */ /* 0x0001e80000100800 */
[----:B------:R1:W-:Y:S04]  /*ac80*/  STL [R1+0x624], R164 ;  /* 0x000624a401007387 */ /* 0x0003e80000100800 */
[----:B------:R2:W-:Y:S01]  /*ac90*/  STL [R1+0x610], R10 ;  /* 0x0006100a01007387 */ /* 0x0005e20000100800 */
[----:B0-----:R-:W-:Y:S01]  /*aca0*/  IADD3 R9, P0, R20, R7, RZ ;  /* 0x0000000714097210 */ /* 0x001fe20007f1e0ff */
[----:B------:R-:W-:-:S02]  /*acb0*/  IMAD R20, R8, 0xbc, RZ ;  /* 0x000000bc08147824 */ /* 0x000fc400078e02ff */
[----:B-1----:R-:W-:Y:S02]  /*acc0*/  IMAD R164, R8, 0x3b, RZ ;  /* 0x0000003b08a47824 */ /* 0x002fe400078e02ff */
[----:B------:R0:W-:Y:S03]  /*acd0*/  STL [R1+0x4ec], R9 ;  /* 0x0004ec0901007387 */ /* 0x0001e60000100800 */
[-C--:B--2---:R-:W-:Y:S01]  /*ace0*/  LEA.HI.X.SX32 R10, R164, R3.reuse, 0x1, P3 ;  /* 0x00000003a40a7211 */ /* 0x084fe200018f0eff */
[----:B------:R-:W-:Y:S01]  /*acf0*/  IMAD R164, R8, 0x39, RZ ;  /* 0x0000003908a47824 */ /* 0x000fe200078e02ff */
[----:B0-----:R-:W-:Y:S02]  /*ad00*/  LEA.HI.X.SX32 R9, R11, R3, 0x1, P1 ;  /* 0x000000030b097211 */ /* 0x001fe400008f0eff */
[----:B------:R-:W-:-:S03]  /*ad10*/  IADD3 R11, P1, R12, R7, RZ ;  /* 0x000000070c0b7210 */ /* 0x000fc60007f3e0ff */
[----:B------:R0:W-:Y:S04]  /*ad20*/  STL [R1+0x448], R9 ;  /* 0x0004480901007387 */ /* 0x0001e80000100800 */
[----:B------:R-:W-:Y:S04]  /*ad30*/  STL [R1+0x634], R11 ;  /* 0x0006340b01007387 */ /* 0x000fe80000100800 */
[----:B------:R1:W-:Y:S01]  /*ad40*/  STL [R1+0x620], R10 ;  /* 0x0006200a01007387 */ /* 0x0003e20000100800 */
[----:B0-----:R-:W-:Y:S01]  /*ad50*/  IADD3 R9, P3, R20, R7, RZ ;  /* 0x0000000714097210 */ /* 0x001fe20007f7e0ff */
[----:B------:R-:W-:-:S04]  /*ad60*/  IMAD R20, R8, 0xb4, RZ ;  /* 0x000000b408147824 */ /* 0x000fc800078e02ff */
[----:B------:R0:W-:Y:S01]  /*ad70*/  STL [R1+0x50c], R9 ;  /* 0x00050c0901007387 */ /* 0x0001e20000100800 */
[-C--:B-1----:R-:W-:Y:S01]  /*ad80*/  LEA.HI.X.SX32 R10, R164, R3.reuse, 0x1, P1 ;  /* 0x00000003a40a7211 */ /* 0x082fe200008f0eff */
        /* <DEDUP_REMOVED lines=99> */
[----:B-1----:R-:W-:Y:S02]  /*b3c0*/  LEA.HI.X.SX32 R10, R23, R3, 0x1, P5 ;  /* 0x00000003170a7211 */ /* 0x002fe400028f0eff */
[----:B------:R-:W-:-:S03]  /*b3d0*/  IADD3 R11, P5, R56, R7, RZ ;  /* 0x00000007380b7210 */ /* 0x000fc60007fbe0ff */
[----:B------:R1:W-:Y:S01]  /*b3e0*/  STL [R1+0x5a8], R10 ;  /* 0x0005a80a01007387 */ /* 0x0003e20000100800 */
[----:B0-----:R-:W-:Y:S01]  /*b3f0*/  LEA.HI.X.SX32 R9, R164, R3, 0x1, P6 ;  /* 0x00000003a4097211 */ /* 0x001fe200030f0eff */
[----:B------:R-:W-:Y:S02]  /*b400*/  IMAD R164, R8, 0xb8, RZ ;  /* 0x000000b808a47824 */ /* 0x000fe400078e02ff */
[----:B------:R0:W-:Y:S04]  /*b410*/  STL [R1+0x6e4], R11 ;  /* 0x0006e40b01007387 */ /* 0x0001e80000100800 */
[----:B------:R2:W-:Y:S01]  /*b420*/  STL [R1+0x6d0], R9 ;  /* 0x0006d00901007387 */ /* 0x0005e20000100800 */
[----:B-1----:R-:W-:Y:S01]  /*b430*/  IADD3 R10, P6, R20, R7, RZ ;  /* 0x00000007140a7210 */ /* 0x002fe20007fde0ff */
[----:B------:R-:W-:Y:S01]  /*b440*/  IMAD R20, R8, 0x23, RZ ;  /* 0x0000002308147824 */ /* 0x000fe200078e02ff */
[----:B0-----:R-:W-:-:S03]  /*b450*/  LEA.HI.X.SX32 R11, R57, R3, 0x1, P3 ;  /* 0x00000003390b7211 */ /* 0x001fc600018f0eff */
[----:B------:R0:W-:Y:S01]  /*b460*/  STL [R1+0x4dc], R10 ;  /* 0x0004dc0a01007387 */ /* 0x0001e20000100800 */
[----:B--2---:R-:W-:-:S05]  /*b470*/  LEA.HI.X.SX32 R9, R56, R3, 0x1, P0 ;  /* 0x0000000338097211 */ /* 0x004fca00000f0eff */
[----:B------:R1:W-:Y:S01]  /*b480*/  STL [R1+0x5c8], R9 ;  /* 0x0005c80901007387 */ /* 0x0003e20000100800 */
[----:B0-----:R-:W-:Y:S02]  /*b490*/  IADD3 R10, P0, R57, R7, RZ ;  /* 0x00000007390a7210 */ /* 0x001fe40007f1e0ff */
[----:B------:R-:W-:-:S03]  /*b4a0*/  CS2R R56, SRZ ;  /* 0x0000000000387805 */ /* 0x000fc6000001ff00 */
[----:B------:R0:W-:Y:S01]  /*b4b0*/  STL [R1+0x6f4], R10 ;  /* 0x0006f40a01007387 */ /* 0x0001e20000100800 */
[----:B-1----:R-:W-:Y:S01]  /*b4c0*/  LEA.HI.X.SX32 R9, R20, R3, 0x1, P5 ;  /* 0x0000000314097211 */ /* 0x002fe200028f0eff */
[----:B------:R-:W-:-:S04]  /*b4d0*/  IMAD R20, R8, 0x21, RZ ;  /* 0x0000002108147824 */ /* 0x000fc800078e02ff */
[----:B------:R1:W-:Y:S01]  /*b4e0*/  STL [R1+0x6e0], R9 ;  /* 0x0006e00901007387 */ /* 0x0003e20000100800 */
[----:B0-----:R-:W-:Y:S01]  /*b4f0*/  IADD3 R10, P5, R164, R7, RZ ;  /* 0x00000007a40a7210 */ /* 0x001fe20007fbe0ff */
[----:B------:R-:W-:-:S04]  /*b500*/  IMAD R164, R8, 0xa8, RZ ;  /* 0x000000a808a47824 */ /* 0x000fc800078e02ff */
[----:B------:R0:W-:Y:S01]  /*b510*/  STL [R1+0x51c], R10 ;  /* 0x00051c0a01007387 */ /* 0x0001e20000100800 */
[----:B-1----:R-:W-:-:S03]  /*b520*/  IADD3 R9, P3, R58, R7, RZ ;  /* 0x000000073a097210 */ /* 0x002fc60007f7e0ff */
[----:B------:R1:W-:Y:S04]  /*b530*/  STL [R1+0x5e8], R11 ;  /* 0x0005e80b01007387 */ /* 0x0003e80000100800 */
[----:B------:R2:W-:Y:S01]  /*b540*/  STL [R1+0x60c], R9 ;  /* 0x00060c0901007387 */ /* 0x0005e20000100800 */
[-C--:B0-----:R-:W-:Y:S01]  /*b550*/  LEA.HI.X.SX32 R10, R20, R3.reuse, 0x1, P0 ;  /* 0x00000003140a7211 */ /* 0x081fe200000f0eff */
[----:B------:R-:W-:Y:S01]  /*b560*/  IMAD R20, R8, 0x1f, RZ ;  /* 0x0000001f08147824 */ /* 0x000fe200078e02ff */
[----:B-1----:R-:W-:-:S03]  /*b570*/  LEA.HI.X.SX32 R11, R59, R3, 0x1, P3 ;  /* 0x000000033b0b7211 */ /* 0x002fc600018f0eff */
[----:B------:R0:W-:Y:S01]  /*b580*/  STL [R1+0x6f0], R10 ;  /* 0x0006f00a01007387 */ /* 0x0001e20000100800 */
[----:B--2---:R-:W-:-:S05]  /*b590*/  IADD3 R9, P0, R59, R7, RZ ;  /* 0x000000073b097210 */ /* 0x004fca0007f1e0ff */
[----:B------:R1:W-:Y:S01]  /*b5a0*/  STL [R1+0x704], R9 ;  /* 0x0007040901007387 */ /* 0x0003e20000100800 */
[----:B0-----:R-:W-:Y:S02]  /*b5b0*/  LEA.HI.X.SX32 R10, R58, R3, 0x1, P1 ;  /* 0x000000033a0a7211 */ /* 0x001fe400008f0eff */
[----:B------:R-:W-:-:S03]  /*b5c0*/  CS2R R58, SRZ ;  /* 0x00000000003a7805 */ /* 0x000fc6000001ff00 */
[----:B------:R0:W-:Y:S01]  /*b5d0*/  STL [R1+0x418], R10 ;  /* 0x0004180a01007387 */ /* 0x0001e20000100800 */
[----:B-1----:R-:W-:Y:S01]  /*b5e0*/  IADD3 R9, P1, R164, R7, RZ ;  /* 0x00000007a4097210 */ /* 0x002fe20007f3e0ff */
[----:B------:R-:W-:-:S04]  /*b5f0*/  IMAD R164, R8, 0x98, RZ ;  /* 0x0000009808a47824 */ /* 0x000fc800078e02ff */
[----:B------:R1:W-:Y:S01]  /*b600*/  STL [R1+0x55c], R9 ;  /* 0x00055c0901007387 */ /* 0x0003e20000100800 */
[----:B0-----:R-:W-:-:S03]  /*b610*/  IADD3 R10, P3, R60, R7, RZ ;  /* 0x000000073c0a7210 */ /* 0x001fc60007f7e0ff */
[----:B------:R0:W-:Y:S04]  /*b620*/  STL [R1+0x608], R11 ;  /* 0x0006080b01007387 */ /* 0x0001e80000100800 */
[----:B------:R2:W-:Y:S01]  /*b630*/  STL [R1+0x62c], R10 ;  /* 0x00062c0a01007387 */ /* 0x0005e20000100800 */
[-C--:B-1----:R-:W-:Y:S01]  /*b640*/  LEA.HI.X.SX32 R9, R20, R3.reuse, 0x1, P0 ;  /* 0x0000000314097211 */ /* 0x082fe200000f0eff */
[----:B------:R-:W-:Y:S01]  /*b650*/  IMAD R20, R8, 0x1d, RZ ;  /* 0x0000001d08147824 */ /* 0x000fe200078e02ff */
[----:B0-----:R-:W-:-:S03]  /*b660*/  LEA.HI.X.SX32 R11, R61, R3, 0x1, P3 ;  /* 0x000000033d0b7211 */ /* 0x001fc600018f0eff */
        /* <DEDUP_REMOVED lines=85> */
[----:B------:R-:W-:Y:S04]  /*bbc0*/  STL [R1+0x6c8], R11 ;  /* 0x0006c80b01007387 */ /* 0x000fe80000100800 */
[----:B------:R0:W-:Y:S01]  /*bbd0*/  STL [R1+0x6ec], R10 ;  /* 0x0006ec0a01007387 */ /* 0x0001e20000100800 */
[----:B-1----:R-:W-:Y:S01]  /*bbe0*/  LEA.HI.X.SX32 R9, R20, R3, 0x1, P0 ;  /* 0x0000000314097211 */ /* 0x002fe200000f0eff */
[----:B------:R-:W-:-:S04]  /*bbf0*/  IMAD R20, R8, 0x11, RZ ;  /* 0x0000001108147824 */ /* 0x000fc800078e02ff */
[----:B------:R1:W-:Y:S01]  /*bc00*/  STL [R1+0x760], R9 ;  /* 0x0007600901007387 */ /* 0x0003e20000100800 */
[----:B0-----:R-:W-:-:S05]  /*bc10*/  IADD3 R10, P0, R73, R7, RZ ;  /* 0x00000007490a7210 */ /* 0x001fca0007f1e0ff */
[----:B------:R0:W-:Y:S01]  /*bc20*/  STL [R1+0x774], R10 ;  /* 0x0007740a01007387 */ /* 0x0001e20000100800 */
[----:B-1----:R-:W-:Y:S02]  /*bc30*/  LEA.HI.X.SX32 R9, R72, R3, 0x1, P4 ;  /* 0x0000000348097211 */ /* 0x002fe400020f0eff */
[----:B------:R-:W-:Y:S01]  /*bc40*/  IADD3 R11, P4, R164, R7, RZ ;  /* 0x00000007a40b7210 */ /* 0x000fe20007f9e0ff */
[----:B------:R-:W-:Y:S02]  /*bc50*/  IMAD R164, R8, 0xa0, RZ ;  /* 0x000000a008a47824 */ /* 0x000fe400078e02ff */
[----:B------:R1:W-:Y:S01]  /*bc60*/  STL [R1+0x5d8], R9 ;  /* 0x0005d80901007387 */ /* 0x0003e20000100800 */
[----:B0-----:R-:W-:-:S03]  /*bc70*/  LEA.HI.X.SX32 R10, R73, R3, 0x1, P3 ;  /* 0x00000003490a7211 */ /* 0x001fc600018f0eff */
[----:B------:R0:W-:Y:S01]  /*bc80*/  STL [R1+0x47c], R11 ;  /* 0x00047c0b01007387 */ /* 0x0001e20000100800 */
[----:B------:R-:W-:-:S03]  /*bc90*/  CS2R R72, SRZ ;  /* 0x0000000000487805 */ /* 0x000fc6000001ff00 */
[----:B------:R2:W-:Y:S01]  /*bca0*/  STL [R1+0x6e8], R10 ;  /* 0x0006e80a01007387 */ /* 0x0005e20000100800 */
[----:B-1----:R-:W-:Y:S02]  /*bcb0*/  IADD3 R9, P3, R74, R7, RZ ;  /* 0x000000074a097210 */ /* 0x002fe40007f7e0ff */
[----:B0-----:R-:W-:-:S03]  /*bcc0*/  LEA.HI.X.SX32 R11, R20, R3, 0x1, P0 ;  /* 0x00000003140b7211 */ /* 0x001fc600000f0eff */
[----:B------:R0:W-:Y:S01]  /*bcd0*/  STL [R1+0x61c], R9 ;  /* 0x00061c0901007387 */ /* 0x0001e20000100800 */
[----:B------:R-:W-:Y:S01]  /*bce0*/  IMAD R20, R8, 0xf, RZ ;  /* 0x0000000f08147824 */ /* 0x000fe200078e02ff */
[----:B--2---:R-:W-:Y:S02]  /*bcf0*/  IADD3 R10, P0, R75, R7, RZ ;  /* 0x000000074b0a7210 */ /* 0x004fe40007f1e0ff */
[----:B------:R-:W-:Y:S04]  /*bd00*/  STL [R1+0x770], R11 ;  /* 0x0007700b01007387 */ /* 0x000fe80000100800 */
[----:B------:R1:W-:Y:S01]  /*bd10*/  STL [R1+0x70c], R10 ;  /* 0x00070c0a01007387 */ /* 0x0003e20000100800 */
[----:B0-----:R-:W-:-:S05]  /*bd20*/  LEA.HI.X.SX32 R9, R74, R3, 0x1, P6 ;  /* 0x000000034a097211 */ /* 0x001fca00030f0eff */
[----:B------:R0:W-:Y:S01]  /*bd30*/  STL [R1+0x438], R9 ;  /* 0x0004380901007387 */ /* 0x0001e20000100800 */
[----:B-1----:R-:W-:-:S05]  /*bd40*/  IADD3 R10, P6, R76, R7, RZ ;  /* 0x000000074c0a7210 */ /* 0x002fca0007fde0ff */
[----:B------:R-:W-:Y:S01]  /*bd50*/  STL [R1+0x784], R10 ;  /* 0x0007840a01007387 */ /* 0x000fe20000100800 */
[----:B0-----:R-:W-:Y:S02]  /*bd60*/  LEA.HI.X.SX32 R9, R75, R3, 0x1, P3 ;  /* 0x000000034b097211 */ /* 0x001fe400018f0eff */
[----:B------:R-:W-:Y:S02]  /*bd70*/  CS2R R74, SRZ ;  /* 0x00000000004a7805 */ /* 0x000fe4000001ff00 */
[----:B------:R-:W-:Y:S01]  /*bd80*/  IADD3 R11, P3, R164, R7, RZ ;  /* 0x00000007a40b7210 */ /* 0x000fe20007f7e0ff */
[----:B------:R-:W-:Y:S01]  /*bd90*/  IMAD R164, R8, 0xc0, RZ ;  /* 0x000000c008a47824 */ /* 0x000fe200078e02ff */
[----:B------:R0:W-:Y:S04]  /*bda0*/  STL [R1+0x618], R9 ;  /* 0x0006180901007387 */ /* 0x0001e80000100800 */
[----:B------:R1:W-:Y:S01]  /*bdb0*/  STL [R1+0x57c], R11 ;  /* 0x00057c0b01007387 */ /* 0x0003e20000100800 */
[----:B0-----:R-:W-:-:S02]  /*bdc0*/  LEA.HI.X.SX32 R9, R76, R3, 0x1, P0 ;  /* 0x000000034c097211 */ /* 0x001fc400000f0eff */
[----:B------:R-:W-:Y:S02]  /*bdd0*/  IADD3 R10, P0, R77, R7, RZ ;  /* 0x000000074d0a7210 */ /* 0x000fe40007f1e0ff */
[----:B-1----:R-:W-:Y:S01]  /*bde0*/  LEA.HI.X.SX32 R11, R20, R3, 0x1, P6 ;  /* 0x00000003140b7211 */ /* 0x002fe200030f0eff */
[----:B------:R0:W-:Y:S01]  /*bdf0*/  STL [R1+0x708], R9 ;  /* 0x0007080901007387 */ /* 0x0001e20000100800 */
[----:B------:R-:W-:-:S03]  /*be00*/  IMAD R20, R8, 0xd, RZ ;  /* 0x0000000d08147824 */ /* 0x000fc600078e02ff */
[----:B------:R1:W-:Y:S04]  /*be10*/  STL [R1+0x65c], R10 ;  /* 0x00065c0a01007387 */ /* 0x0003e80000100800 */
[----:B------:R-:W-:Y:S01]  /*be20*/  STL [R1+0x780], R11 ;  /* 0x0007800b01007387 */ /* 0x000fe20000100800 */
[----:B0-----:R-:W-:Y:S02]  /*be30*/  IADD3 R9, P6, R78, R7, RZ ;  /* 0x000000074e097210 */ /* 0x001fe40007fde0ff */
[----:B-1----:R-:W-:-:S03]  /*be40*/  LEA.HI.X.SX32 R10, R77, R3, 0x1, P5 ;  /* 0x000000034d0a7211 */ /* 0x002fc600028f0eff */
[----:B------:R0:W-:Y:S01]  /*be50*/  STL [R1+0x72c], R9 ;  /* 0x00072c0901007387 */ /* 0x0001e20000100800 */
[----:B------:R-:W-:-:S03]  /*be60*/  CS2R R76, SRZ ;  /* 0x00000000004c7805 */ /* 0x000fc6000001ff00 */
[----:B------:R1:W-:Y:S01]  /*be70*/  STL [R1+0x4b8], R10 ;  /* 0x0004b80a01007387 */ /* 0x0003e20000100800 */
[----:B0-----:R-:W-:Y:S02]  /*be80*/  IADD3 R9, P5, R79, R7, RZ ;  /* 0x000000074f097210 */ /* 0x001fe40007fbe0ff */
[----:B-1----:R-:W-:-:S03]  /*be90*/  LEA.HI.X.SX32 R10, R78, R3, 0x1, P0 ;  /* 0x000000034e0a7211 */ /* 0x002fc600000f0eff */
[----:B------:R0:W-:Y:S04]  /*bea0*/  STL [R1+0x794], R9 ;  /* 0x0007940901007387 */ /* 0x0001e80000100800 */
[----:B------:R1:W-:Y:S01]  /*beb0*/  STL [R1+0x658], R10 ;  /* 0x0006580a01007387 */ /* 0x0003e20000100800 */
[----:B0-----:R-:W-:Y:S01]  /*bec0*/  IADD3 R9, P0, R164, R7, RZ ;  /* 0x00000007a4097210 */ /* 0x001fe20007f1e0ff */
[----:B------:R-:W-:Y:S01]  /*bed0*/  IMAD R164, R8, 0x3, RZ ;  /* 0x0000000308a47824 */ /* 0x000fe200078e02ff */
[----:B-1----:R-:W-:-:S03]  /*bee0*/  LEA.HI.X.SX32 R10, R79, R3, 0x1, P6 ;  /* 0x000000034f0a7211 */ /* 0x002fc600030f0eff */
[----:B------:R0:W-:Y:S01]  /*bef0*/  STL [R1+0x4fc], R9 ;  /* 0x0004fc0901007387 */ /* 0x0001e20000100800 */
[----:B------:R-:W-:Y:S02]  /*bf00*/  IADD3 R11, P6, R80, R7, RZ ;  /* 0x00000007500b7210 */ /* 0x000fe40007fde0ff */
[----:B------:R-:W-:Y:S01]  /*bf10*/  CS2R R78, SRZ ;  /* 0x00000000004e7805 */ /* 0x000fe2000001ff00 */
[----:B------:R1:W-:Y:S04]  /*bf20*/  STL [R1+0x728], R10 ;  /* 0x0007280a01007387 */ /* 0x0003e80000100800 */
[----:B------:R2:W-:Y:S01]  /*bf30*/  STL [R1+0x69c], R11 ;  /* 0x00069c0b01007387 */ /* 0x0005e20000100800 */
[----:B0-----:R-:W-:Y:S01]  /*bf40*/  LEA.HI.X.SX32 R9, R20, R3, 0x1, P5 ;  /* 0x0000000314097211 */ /* 0x001fe200028f0eff */
[----:B------:R-:W-:Y:S01]  /*bf50*/  IMAD R20, R8, 0xb, RZ ;  /* 0x0000000b08147824 */ /* 0x000fe200078e02ff */
[----:B-1----:R-:W-:-:S03]  /*bf60*/  IADD3 R10, P5, R81, R7, RZ ;  /* 0x00000007510a7210 */ /* 0x002fc60007fbe0ff */
[----:B------:R0:W-:Y:S01]  /*bf70*/  STL [R1+0x790], R9 ;  /* 0x0007900901007387 */ /* 0x0001e20000100800 */
[----:B--2---:R-:W-:-:S03]  /*bf80*/  LEA.HI.X.SX32 R11, R80, R3, 0x1, P1 ;  /* 0x00000003500b7211 */ /* 0x004fc600008f0eff */
        /* <DEDUP_REMOVED lines=9> */
[----:B------:R0:W-:Y:S01]  /*c020*/  STL [R1+0x6dc], R9 ;  /* 0x0006dc0901007387 */ /* 0x0001e20000100800 */
[----:B------:R-:W-:-:S03]  /*c030*/  IADD3 R11, P5, R84, R7, RZ ;  /* 0x00000007540b7210 */ /* 0x000fc60007fbe0ff */
[----:B------:R1:W-:Y:S04]  /*c040*/  STL [R1+0x748], R10 ;  /* 0x0007480a01007387 */ /* 0x0003e80000100800 */
[----:B------:R2:W-:Y:S01]  /*c050*/  STL [R1+0x76c], R11 ;  /* 0x00076c0b01007387 */ /* 0x0005e20000100800 */
[----:B0-----:R-:W-:Y:S01]  /*c060*/  LEA.HI.X.SX32 R9, R20, R3, 0x1, P1 ;  /* 0x0000000314097211 */ /* 0x001fe200008f0eff */
[----:B------:R-:W-:Y:S01]  /*c070*/  IMAD R20, R8, 0x9, RZ ;  /* 0x0000000908147824 */ /* 0x000fe200078e02ff */
[----:B-1----:R-:W-:-:S03]  /*c080*/  IADD3 R10, P1, R85, R7, RZ ;  /* 0x00000007550a7210 */ /* 0x002fc60007f3e0ff */
[----:B------:R0:W-:Y:S01]  /*c090*/  STL [R1+0x7a0], R9 ;  /* 0x0007a00901007387 */ /* 0x0001e20000100800 */
[----:B--2---:R-:W-:-:S03]  /*c0a0*/  LEA.HI.X.SX32 R11, R83, R3, 0x1, P2 ;  /* 0x00000003530b7211 */ /* 0x004fc600010f0eff */
[----:B------:R1:W-:Y:S01]  /*c0b0*/  STL [R1+0x7b4], R10 ;  /* 0x0007b40a01007387 */ /* 0x0003e20000100800 */
[----:B------:R-:W-:-:S03]  /*c0c0*/  CS2R R82, SRZ ;  /* 0x0000000000527805 */ /* 0x000fc6000001ff00 */
[----:B------:R2:W-:Y:S01]  /*c0d0*/  STL [R1+0x5b8], R11 ;  /* 0x0005b80b01007387 */ /* 0x0005e20000100800 */
[----:B0-----:R-:W-:Y:S02]  /*c0e0*/  IADD3 R9, P2, R86, R7, RZ ;  /* 0x0000000756097210 */ /* 0x001fe40007f5e0ff */
[----:B-1----:R-:W-:-:S03]  /*c0f0*/  LEA.HI.X.SX32 R10, R84, R3, 0x1, P6 ;  /* 0x00000003540a7211 */ /* 0x002fc600030f0eff */
[----:B------:R0:W-:Y:S01]  /*c100*/  STL [R1+0x63c], R9 ;  /* 0x00063c0901007387 */ /* 0x0001e20000100800 */
[----:B--2---:R-:W-:-:S03]  /*c110*/  LEA.HI.X.SX32 R11, R85, R3, 0x1, P5 ;  /* 0x00000003550b7211 */ /* 0x004fc600028f0eff */
[----:B------:R1:W-:Y:S01]  /*c120*/  STL [R1+0x6d8], R10 ;  /* 0x0006d80a01007387 */ /* 0x0003e20000100800 */
[----:B------:R-:W-:Y:S02]  /*c130*/  CS2R R84, SRZ ;  /* 0x0000000000547805 */ /* 0x000fe4000001ff00 */
[-C--:B0-----:R-:W-:Y:S02]  /*c140*/  IADD3 R9, P6, R87, R7.reuse, RZ ;  /* 0x0000000757097210 */ /* 0x081fe40007fde0ff */
[----:B-1----:R-:W-:-:S03]  /*c150*/  IADD3 R10, P5, R152, R7, RZ ;  /* 0x00000007980a7210 */ /* 0x002fc60007fbe0ff */
[----:B------:R0:W-:Y:S04]  /*c160*/  STL [R1+0x71c], R9 ;  /* 0x00071c0901007387 */ /* 0x0001e80000100800 */
        /* <DEDUP_REMOVED lines=8> */
[----:B------:R2:W-:Y:S01]  /*c1f0*/  STL [R1+0x478], R10 ;  /* 0x0004780a01007387 */ /* 0x0005e20000100800 */
[----:B0-----:R-:W-:Y:S02]  /*c200*/  IADD3 R9, P4, R154, R7, RZ ;  /* 0x000000079a097210 */ /* 0x001fe40007f9e0ff */
[----:B-1----:R-:W-:-:S03]  /*c210*/  LEA.HI.X.SX32 R11, R87, R3, 0x1, P2 ;  /* 0x00000003570b7211 */ /* 0x002fc600010f0eff */
[----:B------:R0:W-:Y:S01]  /*c220*/  STL [R1+0x6bc], R9 ;  /* 0x0006bc0901007387 */ /* 0x0001e20000100800 */
[----:B------:R-:W-:Y:S02]  /*c230*/  CS2R R86, SRZ ;  /* 0x0000000000567805 */ /* 0x000fe4000001ff00 */
[----:B--2---:R-:W-:Y:S01]  /*c240*/  IADD3 R10, P2, R155, R7, RZ ;  /* 0x000000079b0a7210 */ /* 0x004fe20007f5e0ff */
[----:B------:R1:W-:Y:S04]  /*c250*/  STL [R1+0x638], R11 ;  /* 0x0006380b01007387 */ /* 0x0003e80000100800 */
[----:B------:R2:W-:Y:S01]  /*c260*/  STL [R1+0x75c], R10 ;  /* 0x00075c0a01007387 */ /* 0x0005e20000100800 */
[-C--:B0-----:R-:W-:Y:S02]  /*c270*/  LEA.HI.X.SX32 R9, R152, R3.reuse, 0x1, P6 ;  /* 0x0000000398097211 */ /* 0x081fe400030f0eff */
[----:B-1----:R-:W-:-:S03]  /*c280*/  LEA.HI.X.SX32 R11, R153, R3, 0x1, P5 ;  /* 0x00000003990b7211 */ /* 0x002fc600028f0eff */
[----:B------:R0:W-:Y:S01]  /*c290*/  STL [R1+0x718], R9 ;  /* 0x0007180901007387 */ /* 0x0001e20000100800 */
[----:B--2---:R-:W-:-:S05]  /*c2a0*/  IADD3 R10, P6, R156, R7, RZ ;  /* 0x000000079c0a7210 */ /* 0x004fca0007fde0ff */
[----:B------:R1:W-:Y:S01]  /*c2b0*/  STL [R1+0x7ac], R10 ;  /* 0x0007ac0a01007387 */ /* 0x0003e20000100800 */
[----:B0-----:R-:W-:-:S03]  /*c2c0*/  IADD3 R9, P5, R157, R7, RZ ;  /* 0x000000079d097210 */ /* 0x001fc60007fbe0ff */
[----:B------:R0:W-:Y:S04]  /*c2d0*/  STL [R1+0x788], R11 ;  /* 0x0007880b01007387 */ /* 0x0001e80000100800 */
[----:B------:R2:W-:Y:S01]  /*c2e0*/  STL [R1+0x7d4], R9 ;  /* 0x0007d40901007387 */ /* 0x0005e20000100800 */
[----:B-1----:R-:W-:Y:S01]  /*c2f0*/  LEA.HI.X.SX32 R10, R20, R3, 0x1, P1 ;  /* 0x00000003140a7211 */ /* 0x002fe200008f0eff */
[----:B------:R-:W-:Y:S01]  /*c300*/  IMAD R20, R8, 0x5, RZ ;  /* 0x0000000508147824 */ /* 0x000fe200078e02ff */
[----:B0-----:R-:W-:-:S03]  /*c310*/  IADD3 R11, P1, R158, R7, RZ ;  /* 0x000000079e0b7210 */ /* 0x001fc60007f3e0ff */
[----:B------:R0:W-:Y:S01]  /*c320*/  STL [R1+0x7c0], R10 ;  /* 0x0007c00a01007387 */ /* 0x0001e20000100800 */
[----:B--2---:R-:W-:-:S03]  /*c330*/  LEA.HI.X.SX32 R9, R154, R3, 0x1, P3 ;  /* 0x000000039a097211 */ /* 0x004fc600018f0eff */
[----:B------:R1:W-:Y:S04]  /*c340*/  STL [R1+0x67c], R11 ;  /* 0x00067c0b01007387 */ /* 0x0003e80000100800 */
[----:B------:R2:W-:Y:S01]  /*c350*/  STL [R1+0x578], R9 ;  /* 0x0005780901007387 */ /* 0x0005e20000100800 */
[----:B0-----:R-:W-:Y:S02]  /*c360*/  IADD3 R10, P3, R159, R7, RZ ;  /* 0x000000079f0a7210 */ /* 0x001fe40007f7e0ff */
[----:B-1----:R-:W-:-:S03]  /*c370*/  LEA.HI.X.SX32 R11, R155, R3, 0x1, P4 ;  /* 0x000000039b0b7211 */ /* 0x002fc600020f0eff */
[----:B------:R0:W-:Y:S01]  /*c380*/  STL [R1+0x73c], R10 ;  /* 0x00073c0a01007387 */ /* 0x0001e20000100800 */
[----:B--2---:R-:W-:-:S03]  /*c390*/  IADD3 R9, P4, R160, R7, RZ ;  /* 0x00000007a0097210 */ /* 0x004fc60007f9e0ff */
        /* <DEDUP_REMOVED lines=11> */
[C---:B------:R-:W-:Y:S01]  /*c450*/  IMAD.SHL.U32 R20, R8.reuse, 0x40, RZ ;  /* 0x0000004008147824 */ /* 0x040fe200078e00ff */
[----:B0-----:R-:W-:-:S03]  /*c460*/  LEA R11, P5, R8, R7, 0x7 ;  /* 0x00000007080b7211 */ /* 0x001fc600078a38ff */
        /* <DEDUP_REMOVED lines=19> */
[----:B------:R-:W-:Y:S01]  /*c5a0*/  IMAD.SHL.U32 R164, R8, 0x8, RZ ;  /* 0x0000000808a47824 */ /* 0x000fe200078e00ff */
[----:B--2---:R-:W-:-:S05]  /*c5b0*/  LEA.HI.X.SX32 R10, R162, R3, 0x1, P2 ;  /* 0x00000003a20a7211 */ /* 0x004fca00010f0eff */
[----:B------:R1:W-:Y:S01]  /*c5c0*/  STL [R1+0x7c8], R10 ;  /* 0x0007c80a01007387 */ /* 0x0003e20000100800 */
[----:B0-----:R-:W-:-:S05]  /*c5d0*/  IADD3 R9, P2, R163, R7, RZ ;  /* 0x00000007a3097210 */ /* 0x001fca0007f5e0ff */
[----:B------:R0:W-:Y:S01]  /*c5e0*/  STL [R1+0x7f4], R9 ;  /* 0x0007f40901007387 */ /* 0x0001e20000100800 */
[----:B-1----:R-:W-:-:S03]  /*c5f0*/  LEA R10, P6, R8, R7, 0x2 ;  /* 0x00000007080a7211 */ /* 0x002fc600078c10ff */
[----:B------:R1:W-:Y:S04]  /*c600*/  STL [R1+0x7e0], R11 ;  /* 0x0007e00b01007387 */ /* 0x0003e80000100800 */
[----:B------:R2:W-:Y:S01]  /*c610*/  STL [R1+0x7ec], R10 ;  /* 0x0007ec0a01007387 */ /* 0x0005e20000100800 */
[-C--:B0-----:R-:W-:Y:S01]  /*c620*/  LEA.HI.X.SX32 R9, R20, R3.reuse, 0x1, P5 ;  /* 0x0000000314097211 */ /* 0x081fe200028f0eff */
[----:B------:R-:W-:Y:S01]  /*c630*/  IMAD.SHL.U32 R20, R8, 0x4, RZ ;  /* 0x0000000408147824 */ /* 0x000fe200078e00ff */
[----:B-1----:R-:W-:-:S03]  /*c640*/  LEA.HI.X.SX32 R11, R164, R3, 0x1, P3 ;  /* 0x00000003a40b7211 */ /* 0x002fc600018f0eff */
[----:B------:R0:W-:Y:S01]  /*c650*/  STL [R1+0x5f8], R9 ;  /* 0x0005f80901007387 */ /* 0x0001e20000100800 */
[----:B--2---:R-:W-:-:S05]  /*c660*/  LEA.HI.X.SX32 R10, R166, R3, 0x1, P0 ;  /* 0x00000003a60a7211 */ /* 0x004fca00000f0eff */
[----:B------:R1:W-:Y:S01]  /*c670*/  STL [R1+0x6f8], R10 ;  /* 0x0006f80a01007387 */ /* 0x0003e20000100800 */
[----:B0-----:R-:W-:-:S05]  /*c680*/  LEA.HI.X.SX32 R9, R165, R3, 0x1, P1 ;  /* 0x00000003a5097211 */ /* 0x001fca00008f0eff */
[----:B------:R0:W-:Y:S01]  /*c690*/  STL [R1+0x778], R9 ;  /* 0x0007780901007387 */ /* 0x0001e20000100800 */
[----:B-1----:R-:W-:-:S03]  /*c6a0*/  LEA.HI.X.SX32 R10, R20, R3, 0x1, P4 ;  /* 0x00000003140a7211 */ /* 0x002fc600020f0eff */
[----:B------:R-:W-:Y:S04]  /*c6b0*/  STL [R1+0x7b8], R11 ;  /* 0x0007b80b01007387 */ /* 0x000fe80000100800 */
[----:B------:R1:W-:Y:S01]  /*c6c0*/  STL [R1+0x7d8], R10 ;  /* 0x0007d80a01007387 */ /* 0x0003e20000100800 */
[-C--:B0-----:R-:W-:Y:S02]  /*c6d0*/  LEA.HI.X.SX32 R9, R8, R3.reuse, 0x1, P2 ;  /* 0x0000000308097211 */ /* 0x081fe400010f0eff */
[----:B------:R-:W-:-:S03]  /*c6e0*/  LEA.HI.X.SX32 R8, R163, R3, 0x1, P6 ;  /* 0x00000003a3087211 */ /* 0x000fc600030f0eff */
[----:B------:R0:W-:Y:S01]  /*c6f0*/  STL [R1+0x7f0], R9 ;  /* 0x0007f00901007387 */ /* 0x0001e20000100800 */
[----:B-1----:R-:W-:-:S03]  /*c700*/  LOP3.LUT R10, R6, 0x20, RZ, 0x3c, !PT ;  /* 0x00000020060a7812 */ /* 0x002fc600078e3cff */
[----:B------:R1:W-:Y:S01]  /*c710*/  STL [R1+0x7e8], R8 ;  /* 0x0007e80801007387 */ /* 0x0003e20000100800 */
[C---:B------:R-:W-:Y:S02]  /*c720*/  LOP3.LUT R10, R6.reuse, 0x50, RZ, 0x3c, !PT ;  /* 0x00000050060a7812 */ /* 0x040fe400078e3cff */
[C---:B0-----:R-:W-:Y:S02]  /*c730*/  LOP3.LUT R9, R6.reuse, 0x30, RZ, 0x3c, !PT ;  /* 0x0000003006097812 */ /* 0x041fe400078e3cff */
[C---:B------:R-:W-:Y:S02]  /*c740*/  LOP3.LUT R9, R6.reuse, 0x60, RZ, 0x3c, !PT ;  /* 0x0000006006097812 */ /* 0x040fe400078e3cff */
[C---:B-1----:R-:W-:Y:S02]  /*c750*/  LOP3.LUT R8, R6.reuse, 0x10, RZ, 0x3c, !PT ;  /* 0x0000001006087812 */ /* 0x042fe400078e3cff */
[C---:B------:R-:W-:Y:S02]  /*c760*/  LOP3.LUT R8, R6.reuse, 0x40, RZ, 0x3c, !PT ;  /* 0x0000004006087812 */ /* 0x040fe400078e3cff */
[----:B------:R-:W-:-:S07]  /*c770*/  LOP3.LUT R8, R6, 0x70, RZ, 0x3c, !PT ;  /* 0x0000007006087812 */ /* 0x000fce00078e3cff */
.L_x_1:
[----:B------:R-:W0:Y:S01]  /*c780*/  LDC R16, c[0x0][0x230] ;  /* 0x00008c00ff107b82 */ /* 0x000e220000000800 */
[----:B------:R-:W-:Y:S04]  /*c790*/  STL [R1+0x908], R242 ;  /* 0x000908f201007387 */ /* 0x000fe80000100800 */
[----:B------:R-:W-:Y:S04]  /*c7a0*/  STL [R1+0x904], R239 ;  /* 0x000904ef01007387 */ /* 0x000fe80000100800 */
[----:B------:R-:W-:Y:S04]  /*c7b0*/  STL [R1+0x900], R236 ;  /* 0x000900ec01007387 */ /* 0x000fe80000100800 */
[----:B------:R-:W-:Y:S04]  /*c7c0*/  STL [R1+0x8d0], R234 ;  /* 0x0008d0ea01007387 */ /* 0x000fe80000100800 */
[----:B------:R-:W-:Y:S04]  /*c7d0*/  STL [R1+0x8cc], R231 ;  /* 0x0008cce701007387 */ /* 0x000fe80000100800 */
[----:B------:R-:W-:Y:S01]  /*c7e0*/  STL [R1+0x8c8], R229 ;  /* 0x0008c8e501007387 */ /* 0x000fe20000100800 */
[----:B------:R-:W-:-:S03]  /*c7f0*/  MOV R8, UR49 ;  /* 0x0000003100087c02 */ /* 0x000fc60008000f00 */
[----:B------:R-:W-:Y:S01]  /*c800*/  STL [R1+0x8c4], R227 ;  /* 0x0008c4e301007387 */ /* 0x000fe20000100800 */
[----:B0-----:R-:W-:-:S03]  /*c810*/  IMAD R16, R2, -0x80, R16 ;  /* 0xffffff8002107824 */ /* 0x001fc600078e0210 */
[----:B------:R-:W-:Y:S01]  /*c820*/  STL [R1+0x8c0], R224 ;  /* 0x0008c0e001007387 */ /* 0x000fe20000100800 */
[----:B------:R-:W-:-:S03]  /*c830*/  MOV R5, UR48 ;  /* 0x0000003000057c02 */ /* 0x000fc60008000f00 */
[----:B------:R-:W-:Y:S04]  /*c840*/  STL [R1+0x8bc], R222 ;  /* 0x0008bcde01007387 */ /* 0x000fe80000100800 */
[----:B------:R-:W-:Y:S01]  /*c850*/  STL [R1+0x8b8], R220 ;  /* 0x0008b8dc01007387 */ /* 0x000fe20000100800 */
[----:B------:R-:W-:-:S03]  /*c860*/  MOV R9, UR53 ;  /* 0x0000003500097c02 */ /* 0x000fc60008000f00 */
[----:B------:R-:W-:Y:S01]  /*c870*/  STL [R1+0x8b4], R217 ;  /* 0x0008b4d901007387 */ /* 0x000fe20000100800 */
[----:B------:R-:W-:-:S03]  /*c880*/  ISETP.GT.AND P0, PT, R16, RZ, PT ;  /* 0x000000ff1000720c */ /* 0x000fc60003f04270 */
[----:B------:R0:W-:Y:S04]  /*c890*/  STL [R1+0x89c], R4 ;  /* 0x00089c0401007387 */ /* 0x0001e80000100800 */
[----:B0-----:R-:W2:Y:S04]  /*c8a0*/  LDL.LU R4, [R1+0x7e4] ;  /* 0x0007e40001047983 */ /* 0x001ea80000300800 */
[----:B-----5:R-:W-:Y:S04]  /*c8b0*/  STL [R1+0x84c], R0 ;  /* 0x00084c0001007387 */ /* 0x020fe80000100800 */
[----:B------:R0:W-:Y:S04]  /*c8c0*/  STL [R1+0x824], R8 ;  /* 0x0008240801007387 */ /* 0x0001e80000100800 */
[----:B------:R1:W-:Y:S04]  /*c8d0*/  STL [R1+0x820], R5 ;  /* 0x0008200501007387 */ /* 0x0003e80000100800 */
[----:B------:R-:W-:Y:S01]  /*c8e0*/  STL [R1+0x81c], R9 ;  /* 0x00081c0901007387 */ /* 0x000fe20000100800 */
[----:B0-----:R-:W-:-:S03]  /*c8f0*/  MOV R8, UR52 ;  /* 0x0000003400087c02 */ /* 0x001fc60008000f00 */
[----:B------:R-:W3:Y:S01]  /*c900*/  LDL R10, [R1+0x7f4] ;  /* 0x0007f400010a7983 */ /* 0x000ee20000100800 */
[----:B-1----:R-:W-:-:S03]  /*c910*/  MOV R5, UR57 ;  /* 0x0000003900057c02 */ /* 0x002fc60008000f00 */
[----:B------:R0:W-:Y:S04]  /*c920*/  STL [R1+0x818], R8 ;  /* 0x0008180801007387 */ /* 0x0001e80000100800 */
[----:B------:R-:W4:Y:S04]  /*c930*/  LDL R13, [R1+0x7e8] ;  /* 0x0007e800010d7983 */ /* 0x000f280000100800 */
[----:B------:R1:W-:Y:S01]  /*c940*/  STL [R1+0x814], R5 ;  /* 0x0008140501007387 */ /* 0x0003e20000100800 */
[----:B------:R-:W-:Y:S01]  /*c950*/  PRMT R154, RZ, 0x7610, R154 ;  /* 0x00007610ff9a7816 */ /* 0x000fe2000000009a */
[----:B0-----:R-:W-:-:S02]  /*c960*/  @P0 IMAD.MOV.U32 R8, RZ, RZ, R7 ;  /* 0x000000ffff080224 */ /* 0x001fc400078e0007 */
[----:B------:R-:W2:Y:S01]  /*c970*/  LDL R12, [R1+0x7e0] ;  /* 0x0007e000010c7983 */ /* 0x000ea20000100800 */
[----:B------:R-:W-:Y:S01]  /*c980*/  @P0 IMAD.MOV.U32 R9, RZ, RZ, R3 ;  /* 0x000000ffff090224 */ /* 0x000fe200078e0003 */
[----:B-1----:R-:W-:-:S04]  /*c990*/  MOV R5, UR56 ;  /* 0x0000003800057c02 */ /* 0x002fc80008000f00 */
[----:B------:R3:W2:Y:S04]  /*c9a0*/  @P0 LDG.E.U16 R154, desc[UR6][R8.64] ;  /* 0x00000006089a0981 */ /* 0x0006a8000c1e1500 */
[----:B------:R-:W-:Y:S04]  /*c9b0*/  STL [R1+0x8a4], R5 ;  /* 0x0008a40501007387 */ /* 0x000fe80000100800 */
[----:B------:R-:W-:Y:S04]  /*c9c0*/  STL [R1+0x8a8], R2 ;  /* 0x0008a80201007387 */ /* 0x000fe80000100800 */
[----:B------:R-:W-:Y:S04]  /*c9d0*/  STL [R1+0x8ac], R7 ;  /* 0x0008ac0701007387 */ /* 0x000fe80000100800 */
[----:B------:R0:W-:Y:S04]  /*c9e0*/  STL [R1+0x8a0], R3 ;  /* 0x0008a00301007387 */ /* 0x0001e80000100800 */
[----:B0-----:R-:W4:Y:S04]  /*c9f0*/  LDL.LU R3, [R1+0x7ec] ;  /* 0x0007ec0001037983 */ /* 0x001f280000300800 */
[----:B------:R-:W2:Y:S01]  /*ca00*/  LDL R9, [R1+0x7f0] ;  /* 0x0007f00001097983 */ /* 0x000ea20000100800 */
[----:B------:R-:W-:-:S02]  /*ca10*/  ISETP.GT.AND P1, PT, R16, 0x1, PT ;  /* 0x000000011000780c */ /* 0x000fc40003f24270 */
[C---:B------:R-:W-:Y:S02]  /*ca20*/  ISETP.GT.AND P2, PT, R16.reuse, 0x2, PT ;  /* 0x000000021000780c */ /* 0x040fe40003f44270 */
[----:B------:R-:W-:Y:S02]  /*ca30*/  PRMT R170, RZ, 0x7610, R170 ;  /* 0x00007610ffaa7816 */ /* 0x000fe400000000aa */
[----:B------:R-:W-:Y:S02]  /*ca40*/  ISETP.GT.AND P3, PT, R16, 0x3, PT ;  /* 0x000000031000780c */ /* 0x000fe40003f64270 */
[----:B------:R-:W-:Y:S02]  /*ca50*/  PRMT R186, RZ, 0x7610, R186 ;  /* 0x00007610ffba7816 */ /* 0x000fe400000000ba */
[----:B------:R-:W-:-:S03]  /*ca60*/  PRMT R203, RZ, 0x7610, R203 ;  /* 0x00007610ffcb7816 */ /* 0x000fc600000000cb */
[----:B---3--:R-:W-:Y:S02]  /*ca70*/  @P1 IMAD.MOV.U32 R8, RZ, RZ, R10 ;  /* 0x000000ffff081224 */ /* 0x008fe400078e000a */
[----:B------:R-:W3:Y:S04]  /*ca80*/  LDL R10, [R1+0x7d4] ;  /* 0x0007d400010a7983 */ /* 0x000ee80000100800 */
[----:B--2---:R4:W2:Y:S02]  /*ca90*/  @P1 LDG.E.U16 R170, desc[UR6][R8.64] ;  /* 0x0000000608aa1981 */ /* 0x0048a4000c1e1500 */
[----:B----4-:R-:W-:Y:S02]  /*caa0*/  @P2 IMAD.MOV.U32 R8, RZ, RZ, R3 ;  /* 0x000000ffff082224 */ /* 0x010fe400078e0003 */
[----:B------:R-:W-:-:S02]  /*cab0*/  @P2 IMAD.MOV.U32 R9, RZ, RZ, R13 ;  /* 0x000000ffff092224 */ /* 0x000fc400078e000d */
[----:B------:R-:W4:Y:S04]  /*cac0*/  LDL R13, [R1+0x7cc] ;  /* 0x0007cc00010d7983 */ /* 0x000f280000100800 */
[----:B------:R0:W2:Y:S04]  /*cad0*/  @P2 LDG.E.U16 R186, desc[UR6][R8.64] ;  /* 0x0000000608ba2981 */ /* 0x0000a8000c1e1500 */
[----:B------:R1:W-:Y:S01]  /*cae0*/  STL [R1+0x8b0], R3 ;  /* 0x0008b00301007387 */ /* 0x0003e20000100800 */
[----:B0-----:R-:W-:Y:S02]  /*caf0*/  @P3 IMAD.MOV.U32 R8, RZ, RZ, R4 ;  /* 0x000000ffff083224 */ /* 0x001fe400078e0004 */
[----:B------:R-:W-:-:S02]  /*cb00*/  @P3 IMAD.MOV.U32 R9, RZ, RZ, R12 ;  /* 0x000000ffff093224 */ /* 0x000fc400078e000c */
[----:B------:R-:W2:Y:S04]  /*cb10*/  LDL R12, [R1+0x7c4] ;  /* 0x0007c400010c7983 */ /* 0x000ea80000100800 */
[----:B------:R-:W-:Y:S04]  /*cb20*/  STL [R1+0x8d4], R4 ;  /* 0x0008d40401007387 */ /* 0x000fe80000100800 */
[----:B------:R0:W2:Y:S04]  /*cb30*/  @P3 LDG.E.U16 R203, desc[UR6][R8.64] ;  /* 0x0000000608cb3981 */ /* 0x0000a8000c1e1500 */
[----:B------:R-:W0:Y:S04]  /*cb40*/  LDL R8, [R1+0x7d8] ;  /* 0x0007d80001087983 */ /* 0x000e280000100800 */
[----:B------:R-:W0:Y:S01]  /*cb50*/  LDL R9, [R1+0x7dc] ;  /* 0x0007dc0001097983 */ /* 0x000e220000100800 */
[----:B------:R-:W-:-:S02]  /*cb60*/  ISETP.GT.AND P0, PT, R16, 0x4, PT ;  /* 0x000000041000780c */ /* 0x000fc40003f04270 */
[----:B------:R-:W-:-:S11]  /*cb70*/  PRMT R242, RZ, 0x7610, R242 ;  /* 0x00007610fff27816 */ /* 0x000fd600000000f2 */
[----:B0-----:R-:W-:-:S04]  /*cb80*/  @P0 LOP3.LUT R9, R9, R8, RZ, 0x3c, !PT ;  /* 0x0000000809090212 */ /* 0x001fc800078e3cff */
[----:B------:R-:W-:-:S04]  /*cb90*/  @P0 LOP3.LUT R8, R9, R8, RZ, 0x3c, !PT ;  /* 0x0000000809080212 */ /* 0x000fc800078e3cff */
[----:B------:R-:W-:-:S05]  /*cba0*/  @P0 LOP3.LUT R9, R9, R8, RZ, 0x3c, !PT ;  /* 0x0000000809090212 */ /* 0x000fca00078e3cff */
[----:B------:R-:W3:Y:S01]  /*cbb0*/  @P0 LDG.E.U16 R242, desc[UR6][R8.64] ;  /* 0x0000000608f20981 */ /* 0x000ee2000c1e1500 */
[C---:B------:R-:W-:Y:S02]  /*cbc0*/  ISETP.GT.AND P1, PT, R16.reuse, 0x5, PT ;  /* 0x000000051000780c */ /* 0x040fe40003f24270 */
[----:B-1----:R-:W-:Y:S01]  /*cbd0*/  PRMT R3, RZ, 0x7610, R3 ;  /* 0x00007610ff037816 */ /* 0x002fe20000000003 */
[----:B---3--:R0:W-:Y:S04]  /*cbe0*/  STL [R1+0x70], R242 ;  /* 0x000070f201007387 */ /* 0x0081e80000100800 */
[----:B0-----:R-:W3:Y:S04]  /*cbf0*/  LDL.LU R242, [R1+0x908] ;  /* 0x0009080001f27983 */ /* 0x001ee80000300800 */
[----:B------:R-:W4:Y:S02]  /*cc00*/  LDL R9, [R1+0x7d0] ;  /* 0x0007d00001097983 */ /* 0x000f240000100800 */
[----:B------:R-:W-:Y:S01]  /*cc10*/  @P1 IMAD.MOV.U32 R8, RZ, RZ, R10 ;  /* 0x000000ffff081224 */ /* 0x000fe200078e000a */
[----:B------:R-:W-:-:S02]  /*cc20*/  ISETP.GT.AND P2, PT, R16, 0x6, PT ;  /* 0x000000061000780c */ /* 0x000fc40003f44270 */
[----:B------:R-:W-:Y:S01]  /*cc30*/  PRMT R11, RZ, 0x7610, R11 ;  /* 0x00007610ff0b7816 */ /* 0x000fe2000000000b */
[----:B------:R-:W3:Y:S04]  /*cc40*/  LDL R10, [R1+0x7b0] ;  /* 0x0007b000010a7983 */ /* 0x000ee80000100800 */
[----:B----4-:R0:W4:Y:S04]  /*cc50*/  @P1 LDG.E.U16 R3, desc[UR6][R8.64] ;  /* 0x0000000608031981 */ /* 0x010128000c1e1500 */
[----:B------:R-:W2:Y:S02]  /*cc60*/  LDL R9, [R1+0x7c8] ;  /* 0x0007c80001097983 */ /* 0x000ea40000100800 */
[----:B0-----:R-:W-:Y:S01]  /*cc70*/  @P2 IMAD.MOV.U32 R8, RZ, RZ, R13 ;  /* 0x000000ffff082224 */ /* 0x001fe200078e000d */
[----:B------:R-:W-:Y:S01]  /*cc80*/  ISETP.GT.AND P3, PT, R16, 0x7, PT ;  /* 0x000000071000780c */ /* 0x000fe20003f64270 */
[----:B----4-:R0:W-:Y:S01]  /*cc90*/  STL [R1+0x6c], R3 ;  /* 0x00006c0301007387 */ /* 0x0101e20000100800 */
[----:B------:R-:W-:-:S03]  /*cca0*/  PRMT R0, RZ, 0x7610, R0 ;  /* 0x00007610ff007816 */ /* 0x000fc60000000000 */
[----:B------:R-:W4:Y:S04]  /*ccb0*/  LDL R13, [R1+0x7a8] ;  /* 0x0007a800010d7983 */ /* 0x000f280000100800 */
[----:B--2---:R1:W2:Y:S04]  /*ccc0*/  @P2 LDG.E.U16 R11, desc[UR6][R8.64] ;  /* 0x00000006080b2981 */ /* 0x0042a8000c1e1500 */
[----:B0-----:R-:W3:Y:S04]  /*ccd0*/  LDL R3, [R1+0x7b4] ;  /* 0x0007b40001037983 */ /* 0x001ee80000100800 */
[----:B------:R-:W4:Y:S01]  /*cce0*/  LDL R9, [R1+0x7c0] ;  /* 0x0007c00001097983 */ /* 0x000f220000100800 */
[----:B-1----:R-:W-:-:S05]  /*ccf0*/  @P3 IMAD.MOV.U32 R8, RZ, RZ, R12 ;  /* 0x000000ffff083224 */ /* 0x002fca00078e000c */
[----:B----4-:R-:W4:Y:S04]  /*cd00*/  @P3 LDG.E.U16 R0, desc[UR6][R8.64] ;  /* 0x0000000608003981 */ /* 0x010f28000c1e1500 */
[----:B--2---:R0:W-:Y:S04]  /*cd10*/  STL [R1+0x68], R11 ;  /* 0x0000680b01007387 */ /* 0x0041e80000100800 */
[----:B------:R-:W2:Y:S04]  /*cd20*/  LDL R12, [R1+0x7a0] ;  /* 0x0007a000010c7983 */ /* 0x000ea80000100800 */
[----:B------:R-:W3:Y:S04]  /*cd30*/  LDL R8, [R1+0x7b8] ;  /* 0x0007b80001087983 */ /* 0x000ee80000100800 */
[----:B------:R-:W3:Y:S04]  /*cd40*/  LDL R9, [R1+0x7bc] ;  /* 0x0007bc0001097983 */ /* 0x000ee80000100800 */
[----:B0-----:R-:W2:Y:S01]  /*cd50*/  LDL R11, [R1+0x7ac] ;  /* 0x0007ac00010b7983 */ /* 0x001ea20000100800 */
[----:B------:R-:W-:-:S02]  /*cd60*/  ISETP.GT.AND P0, PT, R16, 0x8, PT ;  /* 0x000000081000780c */ /* 0x000fc40003f04270 */
[----:B------:R-:W-:Y:S01]  /*cd70*/  ISETP.GT.AND P1, PT, R16, 0x9, PT ;  /* 0x000000091000780c */ /* 0x000fe20003f24270 */
[----:B----4-:R0:W-:Y:S04]  /*cd80*/  STL [R1+0x64], R0 ;  /* 0x0000640001007387 */ /* 0x0101e80000100800 */
[----:B0-----:R-:W4:Y:S06]  /*cd90*/  LDL R0, [R1+0x7a4] ;  /* 0x0007a40001007983 */ /* 0x001f2c0000100800 */
[----:B---3--:R-:W-:-:S04]  /*cda0*/  @P0 LOP3.LUT R9, R9, R8, RZ, 0x3c, !PT ;  /* 0x0000000809090212 */ /* 0x008fc800078e3cff */
[C---:B------:R-:W-:Y:S02]  /*cdb0*/  @P0 LOP3.LUT R8, R9.reuse, R8, RZ, 0x3c, !PT ;  /* 0x0000000809080212 */ /* 0x040fe400078e3cff */
[----:B------:R-:W-:Y:S02]  /*cdc0*/  PRMT R157, RZ, 0x7610, R157 ;  /* 0x00007610ff9d7816 */ /* 0x000fe4000000009d */
[C---:B------:R-:W-:Y:S02]  /*cdd0*/  ISETP.GT.AND P2, PT, R16.reuse, 0xa, PT ;  /* 0x0000000a1000780c */ /* 0x040fe40003f44270 */
[----:B------:R-:W-:Y:S02]  /*cde0*/  @P0 LOP3.LUT R9, R9, R8, RZ, 0x3c, !PT ;  /* 0x0000000809090212 */ /* 0x000fe400078e3cff */
[----:B------:R-:W-:Y:S02]  /*cdf0*/  PRMT R173, RZ, 0x7610, R173 ;  /* 0x00007610ffad7816 */ /* 0x000fe400000000ad */
[----:B------:R-:W-:Y:S01]  /*ce00*/  ISETP.GT.AND P3, PT, R16, 0xb, PT ;  /* 0x0000000b1000780c */ /* 0x000fe20003f64270 */
[----:B------:R0:W3:Y:S01]  /*ce10*/  @P0 LDG.E.U16 R157, desc[UR6][R8.64] ;  /* 0x00000006089d0981 */ /* 0x0000e2000c1e1500 */
[----:B------:R-:W-:Y:S01]  /*ce20*/  PRMT R189, RZ, 0x7610, R189 ;  /* 0x00007610ffbd7816 */ /* 0x000fe200000000bd */
[----:B0-----:R-:W-:-:S02]  /*ce30*/  @P1 IMAD.MOV.U32 R8, RZ, RZ, R3 ;  /* 0x000000ffff081224 */ /* 0x001fc400078e0003 */
[----:B------:R-:W-:Y:S01]  /*ce40*/  @P1 IMAD.MOV.U32 R9, RZ, RZ, R10 ;  /* 0x000000ffff091224 */ /* 0x000fe200078e000a */
[----:B------:R-:W-:Y:S01]  /*ce50*/  PRMT R202, RZ, 0x7610, R202 ;  /* 0x00007610ffca7816 */ /* 0x000fe200000000ca */
[----:B------:R-:W3:Y:S04]  /*ce60*/  LDL R10, [R1+0x790] ;  /* 0x00079000010a7983 */ /* 0x000ee80000100800 */
[----:B------:R2:W3:Y:S01]  /*ce70*/  @P1 LDG.E.U16 R173, desc[UR6][R8.64] ;  /* 0x0000000608ad1981 */ /* 0x0004e2000c1e1500 */
[----:B------:R-:W-:-:S03]  /*ce80*/  ISETP.GT.AND P0, PT, R16, 0xc, PT ;  /* 0x0000000c1000780c */ /* 0x000fc60003f04270 */
[----:B------:R-:W3:Y:S01]  /*ce90*/  LDL R3, [R1+0x794] ;  /* 0x0007940001037983 */ /* 0x000ee20000100800 */
[----:B--2---:R-:W-:Y:S02]  /*cea0*/  @P2 IMAD.MOV.U32 R8, RZ, RZ, R11 ;  /* 0x000000ffff082224 */ /* 0x004fe400078e000b */
[----:B------:R-:W-:Y:S01]  /*ceb0*/  @P2 IMAD.MOV.U32 R9, RZ, RZ, R13 ;  /* 0x000000ffff092224 */ /* 0x000fe200078e000d */
[----:B------:R-:W2:Y:S04]  /*cec0*/  LDL R11, [R1+0x78c] ;  /* 0x00078c00010b7983 */ /* 0x000ea80000100800 */
[----:B------:R0:W2:Y:S01]  /*ced0*/  @P2 LDG.E.U16 R189, desc[UR6][R8.64] ;  /* 0x0000000608bd2981 */ /* 0x0000a2000c1e1500 */
[----:B------:R-:W-:-:S03]  /*cee0*/  PRMT R239, RZ, 0x7610, R239 ;  /* 0x00007610ffef7816 */ /* 0x000fc600000000ef */
[----:B------:R-:W2:Y:S01]  /*cef0*/  LDL R13, [R1+0x788] ;  /* 0x00078800010d7983 */ /* 0x000ea20000100800 */
[----:B0-----:R-:W-:-:S03]  /*cf00*/  @P3 IMAD.MOV.U32 R9, RZ, RZ, R12 ;  /* 0x000000ffff093224 */ /* 0x001fc600078e000c */
[----:B------:R-:W2:Y:S01]  /*cf10*/  LDL R12, [R1+0x780] ;  /* 0x00078000010c7983 */ /* 0x000ea20000100800 */
[----:B----4-:R-:W-:-:S03]  /*cf20*/  @P3 IMAD.MOV.U32 R8, RZ, RZ, R0 ;  /* 0x000000ffff083224 */ /* 0x010fc600078e0000 */
[----:B------:R-:W4:Y:S04]  /*cf30*/  LDL R0, [R1+0x784] ;  /* 0x0007840001007983 */ /* 0x000f280000100800 */
[----:B------:R0:W4:Y:S04]  /*cf40*/  @P3 LDG.E.U16 R202, desc[UR6][R8.64] ;  /* 0x0000000608ca3981 */ /* 0x000128000c1e1500 */
[----:B------:R-:W0:Y:S04]  /*cf50*/  LDL R8, [R1+0x798] ;  /* 0x0007980001087983 */ /* 0x000e280000100800 */
[----:B------:R-:W0:Y:S01]  /*cf60*/  LDL R9, [R1+0x79c] ;  /* 0x00079c0001097983 */ /* 0x000e220000100800 */
[----:B------:R-:W-:-:S02]  /*cf70*/  ISETP.GT.AND P1, PT, R16, 0xd, PT ;  /* 0x0000000d1000780c */ /* 0x000fc40003f24270 */
[----:B------:R-:W-:Y:S02]  /*cf80*/  ISETP.GT.AND P2, PT, R16, 0xe, PT ;  /* 0x0000000e1000780c */ /* 0x000fe40003f44270 */
[----:B0-----:R-:W-:-:S04]  /*cf90*/  @P0 LOP3.LUT R9, R9, R8, RZ, 0x3c, !PT ;  /* 0x0000000809090212 */ /* 0x001fc800078e3cff */
[----:B------:R-:W-:-:S04]  /*cfa0*/  @P0 LOP3.LUT R8, R9, R8, RZ, 0x3c, !PT ;  /* 0x0000000809080212 */ /* 0x000fc800078e3cff */
[----:B------:R-:W-:-:S05]  /*cfb0*/  @P0 LOP3.LUT R9, R9, R8, RZ, 0x3c, !PT ;  /* 0x0000000809090212 */ /* 0x000fca00078e3cff */
[----:B------:R3:W4:Y:S01]  /*cfc0*/  @P0 LDG.E.U16 R239, desc[UR6][R8.64] ;  /* 0x0000000608ef0981 */ /* 0x000722000c1e1500 */
[----:B------:R-:W-:Y:S02]  /*cfd0*/  PRMT R236, RZ, 0x7610, R236 ;  /* 0x00007610ffec7816 */ /* 0x000fe400000000ec */
[----:B------:R-:W-:Y:S01]  /*cfe0*/  ISETP.GT.AND P3, PT, R16, 0xf, PT ;  /* 0x0000000f1000780c */ /* 0x000fe20003f64270 */
[----:B---3--:R-:W-:Y:S02]  /*cff0*/  @P1 IMAD.MOV.U32 R8, RZ, RZ, R3 ;  /* 0x000000ffff081224 */ /* 0x008fe400078e0003 */
[----:B------:R-:W-:Y:S01]  /*d000*/  @P1 IMAD.MOV.U32 R9, RZ, RZ, R10 ;  /* 0x000000ffff091224 */ /* 0x000fe200078e000a */
[----:B------:R-:W-:-:S04]  /*d010*/  PRMT R217, RZ, 0x7610, R217 ;  /* 0x00007610ffd97816 */ /* 0x000fc800000000d9 */
[----:B------:R2:W3:Y:S01]  /*d020*/  @P1 LDG.E.U16 R236, desc[UR6][R8.64] ;  /* 0x0000000608ec1981 */ /* 0x0004e2000c1e1500 */
[----:B------:R-:W-:Y:S01]  /*d030*/  PRMT R4, RZ, 0x7610, R4 ;  /* 0x00007610ff047816 */ /* 0x000fe20000000004 */
[----:B--2---:R-:W-:Y:S02]  /*d040*/  @P2 IMAD.MOV.U32 R8, RZ, RZ, R11 ;  /* 0x000000ffff082224 */ /* 0x004fe400078e000b */
[----:B------:R-:W-:-:S05]  /*d050*/  @P2 IMAD.MOV.U32 R9, RZ, RZ, R13 ;  /* 0x000000ffff092224 */ /* 0x000fca00078e000d */
[----:B------:R4:W2:Y:S02]  /*d060*/  @P2 LDG.E.U16 R217, desc[UR6][R8.64] ;  /* 0x0000000608d92981 */ /* 0x0008a4000c1e1500 */
[----:B----4-:R-:W-:Y:S02]  /*d070*/  @P3 IMAD.MOV.U32 R8, RZ, RZ, R0 ;  /* 0x000000ffff083224 */ /* 0x010fe400078e0000 */
[----:B------:R-:W-:-:S05]  /*d080*/  @P3 IMAD.MOV.U32 R9, RZ, RZ, R12 ;  /* 0x000000ffff093224 */ /* 0x000fca00078e000c */
[----:B------:R-:W4:Y:S04]  /*d090*/  @P3 LDG.E.U16 R4, desc[UR6][R8.64] ;  /* 0x0000000608043981 */ /* 0x000f28000c1e1500 */
[----:B------:R0:W-:Y:S04]  /*d0a0*/  STL [R1+0x60], R239 ;  /* 0x000060ef01007387 */ /* 0x0001e80000100800 */
[----:B0-----:R-:W2:Y:S04]  /*d0b0*/  LDL.LU R239, [R1+0x904] ;  /* 0x0009040001ef7983 */ /* 0x001ea80000300800 */
[----:B------:R-:W2:Y:S04]  /*d0c0*/  LDL R10, [R1+0x778] ;  /* 0x00077800010a7983 */ /* 0x000ea80000100800 */
[----:B------:R-:W2:Y:S01]  /*d0d0*/  LDL R3, [R1+0x77c] ;  /* 0x00077c0001037983 */ /* 0x000ea20000100800 */
[----:B------:R-:W-:-:S03]  /*d0e0*/  ISETP.GT.AND P0, PT, R16, 0x10, PT ;  /* 0x000000101000780c */ /* 0x000fc60003f04270 */
[----:B---3--:R0:W-:Y:S04]  /*d0f0*/  STL [R1+0x5c], R236 ;  /* 0x00005cec01007387 */ /* 0x0081e80000100800 */
[----:B0-----:R-:W3:Y:S04]  /*d100*/  LDL.LU R236, [R1+0x900] ;  /* 0x0009000001ec7983 */ /* 0x001ee80000300800 */
[----:B------:R-:W3:Y:S04]  /*d110*/  LDL R13, [R1+0x770] ;  /* 0x00077000010d7983 */ /* 0x000ee80000100800 */
[----:B------:R-:W3:Y:S04]  /*d120*/  LDL R11, [R1+0x774] ;  /* 0x00077400010b7983 */ /* 0x000ee80000100800 */
[----:B------:R-:W3:Y:S04]  /*d130*/  LDL R12, [R1+0x768] ;  /* 0x00076800010c7983 */ /* 0x000ee80000100800 */
[----:B------:R-:W3:Y:S04]  /*d140*/  LDL R0, [R1+0x76c] ;  /* 0x00076c0001007983 */ /* 0x000ee80000100800 */
[----:B----4-:R-:W-:Y:S01]  /*d150*/  STL [R1+0x8d8], R4 ;  /* 0x0008d80401007387 */ /* 0x010fe20000100800 */
[----:B--2---:R-:W-:-:S03]  /*d160*/  @P0 IMAD.MOV.U32 R9, RZ, RZ, R10 ;  /* 0x000000ffff090224 */ /* 0x004fc600078e000a */
[----:B------:R-:W2:Y:S01]  /*d170*/  LDL R10, [R1+0x760] ;  /* 0x00076000010a7983 */ /* 0x000ea20000100800 */
[----:B------:R-:W-:-:S03]  /*d180*/  @P0 IMAD.MOV.U32 R8, RZ, RZ, R3 ;  /* 0x000000ffff080224 */ /* 0x000fc600078e0003 */
[----:B------:R-:W4:Y:S01]  /*d190*/  LDL R3, [R1+0x764] ;  /* 0x0007640001037983 */ /* 0x000f220000100800 */
[C---:B------:R-:W-:Y:S02]  /*d1a0*/  ISETP.GT.AND P1, PT, R16.reuse, 0x11, PT ;  /* 0x000000111000780c */ /* 0x040fe40003f24270 */
[----:B------:R-:W-:Y:S02]  /*d1b0*/  PRMT R156, RZ, 0x7610, R156 ;  /* 0x00007610ff9c7816 */ /* 0x000fe4000000009c */
[C---:B------:R-:W-:Y:S02]  /*d1c0*/  ISETP.GT.AND P2, PT, R16.reuse, 0x12, PT ;  /* 0x000000121000780c */ /* 0x040fe40003f44270 */
[----:B------:R-:W-:Y:S02]  /*d1d0*/  PRMT R172, RZ, 0x7610, R172 ;  /* 0x00007610ffac7816 */ /* 0x000fe400000000ac */
[----:B------:R-:W-:Y:S01]  /*d1e0*/  ISETP.GT.AND P3, PT, R16, 0x13, PT ;  /* 0x000000131000780c */ /* 0x000fe20003f64270 */
[----:B------:R3:W4:Y:S01]  /*d1f0*/  @P0 LDG.E.U16 R156, desc[UR6][R8.64] ;  /* 0x00000006089c0981 */ /* 0x000722000c1e1500 */
[----:B------:R-:W-:-:S03]  /*d200*/  PRMT R188, RZ, 0x7610, R188 ;  /* 0x00007610ffbc7816 */ /* 0x000fc600000000bc */
[----:B---3--:R-:W-:Y:S02]  /*d210*/  @P1 IMAD.MOV.U32 R8, RZ, RZ, R11 ;  /* 0x000000ffff081224 */ /* 0x008fe400078e000b */
[----:B------:R-:W-:-:S05]  /*d220*/  @P1 IMAD.MOV.U32 R9, RZ, RZ, R13 ;  /* 0x000000ffff091224 */ /* 0x000fca00078e000d */
[----:B------:R0:W3:Y:S01]  /*d230*/  @P1 LDG.E.U16 R172, desc[UR6][R8.64] ;  /* 0x0000000608ac1981 */ /* 0x0000e2000c1e1500 */
[----:B------:R-:W-:-:S03]  /*d240*/  PRMT R201, RZ, 0x7610, R201 ;  /* 0x00007610ffc97816 */ /* 0x000fc600000000c9 */
[----:B------:R1:W-:Y:S04]  /*d250*/  STL [R1+0x58], R217 ;  /* 0x000058d901007387 */ /* 0x0003e80000100800 */
[----:B------:R-:W3:Y:S01]  /*d260*/  LDL R13, [R1+0x750] ;  /* 0x00075000010d7983 */ /* 0x000ee20000100800 */
[----:B0-----:R-:W-:Y:S02]  /*d270*/  @P2 IMAD.MOV.U32 R8, RZ, RZ, R0 ;  /* 0x000000ffff082224 */ /* 0x001fe400078e0000 */
[----:B------:R-:W-:Y:S01]  /*d280*/  @P2 IMAD.MOV.U32 R9, RZ, RZ, R12 ;  /* 0x000000ffff092224 */ /* 0x000fe200078e000c */
[----:B------:R-:W3:Y:S04]  /*d290*/  LDL R11, [R1+0x754] ;  /* 0x00075400010b7983 */ /* 0x000ee80000100800 */
[----:B------:R2:W3:Y:S04]  /*d2a0*/  @P2 LDG.E.U16 R188, desc[UR6][R8.64] ;  /* 0x0000000608bc2981 */ /* 0x0004e8000c1e1500 */
[----:B-1----:R-:W3:Y:S04]  /*d2b0*/  LDL R217, [R1+0x75c] ;  /* 0x00075c0001d97983 */ /* 0x002ee80000100800 */
[----:B------:R-:W3:Y:S04]  /*d2c0*/  LDL R12, [R1+0x748] ;  /* 0x00074800010c7983 */ /* 0x000ee80000100800 */
[----:B------:R-:W3:Y:S01]  /*d2d0*/  LDL R0, [R1+0x74c] ;  /* 0x00074c0001007983 */ /* 0x000ee20000100800 */
[----:B--2---:R-:W-:-:S03]  /*d2e0*/  @P3 IMAD.MOV.U32 R9, RZ, RZ, R10 ;  /* 0x000000ffff093224 */ /* 0x004fc600078e000a */
[----:B------:R-:W2:Y:S01]  /*d2f0*/  LDL R10, [R1+0x740] ;  /* 0x00074000010a7983 */ /* 0x000ea20000100800 */
[----:B----4-:R-:W-:-:S03]  /*d300*/  @P3 IMAD.MOV.U32 R8, RZ, RZ, R3 ;  /* 0x000000ffff083224 */ /* 0x010fc600078e0003 */
[----:B------:R-:W4:Y:S04]  /*d310*/  LDL R3, [R1+0x744] ;  /* 0x0007440001037983 */ /* 0x000f280000100800 */
[----:B------:R3:W2:Y:S04]  /*d320*/  @P3 LDG.E.U16 R201, desc[UR6][R8.64] ;  /* 0x0000000608c93981 */ /* 0x0006a8000c1e1500 */
[----:B------:R-:W4:Y:S01]  /*d330*/  LDL R9, [R1+0x758] ;  /* 0x0007580001097983 */ /* 0x000f220000100800 */
[C---:B------:R-:W-:Y:S02]  /*d340*/  ISETP.GT.AND P0, PT, R16.reuse, 0x14, PT ;  /* 0x000000141000780c */ /* 0x040fe40003f04270 */
[----:B------:R-:W-:-:S02]  /*d350*/  ISETP.GT.AND P1, PT, R16, 0x15, PT ;  /* 0x000000151000780c */ /* 0x000fc40003f24270 */
[----:B------:R-:W-:Y:S02]  /*d360*/  PRMT R155, RZ, 0x7610, R155 ;  /* 0x00007610ff9b7816 */ /* 0x000fe4000000009b */
[C---:B------:R-:W-:Y:S02]  /*d370*/  ISETP.GT.AND P2, PT, R16.reuse, 0x16, PT ;  /* 0x000000161000780c */ /* 0x040fe40003f44270 */
[----:B------:R-:W-:Y:S02]  /*d380*/  PRMT R153, RZ, 0x7610, R153 ;  /* 0x00007610ff997816 */ /* 0x000fe40000000099 */
[----:B------:R-:W-:Y:S02]  /*d390*/  ISETP.GT.AND P3, PT, R16, 0x17, PT ;  /* 0x000000171000780c */ /* 0x000fe40003f64270 */
[----:B------:R-:W-:Y:S02]  /*d3a0*/  PRMT R152, RZ, 0x7610, R152 ;  /* 0x00007610ff987816 */ /* 0x000fe40000000098 */
[----:B------:R-:W-:Y:S01]  /*d3b0*/  PRMT R234, RZ, 0x7610, R234 ;  /* 0x00007610ffea7816 */ /* 0x000fe200000000ea */
[----:B---3--:R-:W-:-:S05]  /*d3c0*/  @P0 IMAD.MOV.U32 R8, RZ, RZ, R217 ;  /* 0x000000ffff080224 */ /* 0x008fca00078e00d9 */
[----:B----4-:R0:W3:Y:S02]  /*d3d0*/  @P0 LDG.E.U16 R155, desc[UR6][R8.64] ;  /* 0x00000006089b0981 */ /* 0x0100e4000c1e1500 */
[----:B0-----:R-:W-:Y:S02]  /*d3e0*/  @P1 IMAD.MOV.U32 R8, RZ, RZ, R11 ;  /* 0x000000ffff081224 */ /* 0x001fe400078e000b */
[----:B------:R-:W-:Y:S01]  /*d3f0*/  @P1 IMAD.MOV.U32 R9, RZ, RZ, R13 ;  /* 0x000000ffff091224 */ /* 0x000fe200078e000d */
[----:B------:R-:W4:Y:S04]  /*d400*/  LDL R11, [R1+0x73c] ;  /* 0x00073c00010b7983 */ /* 0x000f280000100800 */
[----:B------:R0:W3:Y:S04]  /*d410*/  @P1 LDG.E.U16 R153, desc[UR6][R8.64] ;  /* 0x0000000608991981 */ /* 0x0000e8000c1e1500 */
[----:B------:R-:W3:Y:S01]  /*d420*/  LDL R13, [R1+0x738] ;  /* 0x00073800010d7983 */ /* 0x000ee20000100800 */
[----:B0-----:R-:W-:-:S02]  /*d430*/  @P2 IMAD.MOV.U32 R8, RZ, RZ, R0 ;  /* 0x000000ffff082224 */ /* 0x001fc400078e0000 */
[----:B------:R-:W-:Y:S01]  /*d440*/  @P2 IMAD.MOV.U32 R9, RZ, RZ, R12 ;  /* 0x000000ffff092224 */ /* 0x000fe200078e000c */
[----:B------:R-:W-:Y:S01]  /*d450*/  ISETP.GT.AND P0, PT, R16, 0x18, PT ;  /* 0x000000181000780c */ /* 0x000fe20003f04270 */
[----:B------:R-:W3:Y:S04]  /*d460*/  LDL R12, [R1+0x730] ;  /* 0x00073000010c7983 */ /* 0x000ee80000100800 */
[----:B------:R0:W3:Y:S04]  /*d470*/  @P2 LDG.E.U16 R152, desc[UR6][R8.64] ;  /* 0x0000000608982981 */ /* 0x0000e8000c1e1500 */
[----:B------:R-:W3:Y:S01]  /*d480*/  LDL R0, [R1+0x734] ;  /* 0x0007340001007983 */ /* 0x000ee20000100800 */
[----:B0-----:R-:W-:-:S02]  /*d490*/  @P3 IMAD.MOV.U32 R8, RZ, RZ, R3 ;  /* 0x000000ffff083224 */ /* 0x001fc400078e0003 */
[----:B--2---:R-:W-:Y:S01]  /*d4a0*/  @P3 IMAD.MOV.U32 R9, RZ, RZ, R10 ;  /* 0x000000ffff093224 */ /* 0x004fe200078e000a */
[----:B------:R-:W2:Y:S04]  /*d4b0*/  LDL R3, [R1+0x72c] ;  /* 0x00072c0001037983 */ /* 0x000ea80000100800 */
[----:B------:R4:W2:Y:S04]  /*d4c0*/  @P3 LDG.E.U16 R234, desc[UR6][R8.64] ;  /* 0x0000000608ea3981 */ /* 0x0008a8000c1e1500 */
[----:B------:R-:W2:Y:S01]  /*d4d0*/  LDL R10, [R1+0x728] ;  /* 0x00072800010a7983 */ /* 0x000ea20000100800 */
[----:B----4-:R-:W-:-:S02]  /*d4e0*/  @P0 IMAD.MOV.U32 R8, RZ, RZ, R11 ;  /* 0x000000ffff080224 */ /* 0x010fc400078e000b */
[----:B---3--:R-:W-:Y:S01]  /*d4f0*/  @P0 IMAD.MOV.U32 R9, RZ, RZ, R13 ;  /* 0x000000ffff090224 */ /* 0x008fe200078e000d */
[----:B--2---:R-:W-:Y:S04]  /*d500*/  STL [R1+0x8dc], R234 ;  /* 0x0008dcea01007387 */ /* 0x004fe80000100800 */
[----:B------:R-:W2:Y:S04]  /*d510*/  LDL R13, [R1+0x720] ;  /* 0x00072000010d7983 */ /* 0x000ea80000100800 */
[----:B------:R-:W3:Y:S01]  /*d520*/  LDL R11, [R1+0x724] ;  /* 0x00072400010b7983 */ /* 0x000ee20000100800 */
[----:B------:R-:W-:-:S03]  /*d530*/  ISETP.GT.AND P1, PT, R16, 0x19, PT ;  /* 0x000000191000780c */ /* 0x000fc60003f24270 */
[----:B------:R0:W-:Y:S01]  /*d540*/  STL [R1+0x50], R153 ;  /* 0x0000509901007387 */ /* 0x0001e20000100800 */
[----:B------:R-:W-:Y:S02]  /*d550*/  PRMT R159, RZ, 0x7610, R159 ;  /* 0x00007610ff9f7816 */ /* 0x000fe4000000009f */
[C---:B------:R-:W-:Y:S02]  /*d560*/  ISETP.GT.AND P2, PT, R16.reuse, 0x1a, PT ;  /* 0x0000001a1000780c */ /* 0x040fe40003f44270 */
[----:B------:R-:W-:Y:S02]  /*d570*/  PRMT R175, RZ, 0x7610, R175 ;  /* 0x00007610ffaf7816 */ /* 0x000fe400000000af */
[----:B------:R-:W-:Y:S01]  /*d580*/  ISETP.GT.AND P3, PT, R16, 0x1b, PT ;  /* 0x0000001b1000780c */ /* 0x000fe20003f64270 */
[----:B------:R1:W4:Y:S04]  /*d590*/  @P0 LDG.E.U16 R159, desc[UR6][R8.64] ;  /* 0x00000006089f0981 */ /* 0x000328000c1e1500 */
[----:B0-----:R-:W4:Y:S04]  /*d5a0*/  LDL R153, [R1+0x718] ;  /* 0x0007180001997983 */ /* 0x001f280000100800 */
[----:B------:R0:W-:Y:S04]  /*d5b0*/  STL [R1+0x4c], R152 ;  /* 0x00004c9801007387 */ /* 0x0001e80000100800 */
[----:B------:R-:W-:Y:S01]  /*d5c0*/  STL [R1+0x54], R155 ;  /* 0x0000549b01007387 */ /* 0x000fe20000100800 */
[----:B-1----:R-:W-:-:S02]  /*d5d0*/  @P1 IMAD.MOV.U32 R8, RZ, RZ, R0 ;  /* 0x000000ffff081224 */ /* 0x002fc400078e0000 */
[----:B------:R-:W-:Y:S01]  /*d5e0*/  @P1 IMAD.MOV.U32 R9, RZ, RZ, R12 ;  /* 0x000000ffff091224 */ /* 0x000fe200078e000c */
[----:B------:R-:W4:Y:S04]  /*d5f0*/  LDL R0, [R1+0x714] ;  /* 0x0007140001007983 */ /* 0x000f280000100800 */
[----:B0-----:R-:W4:Y:S04]  /*d600*/  LDL R152, [R1+0x71c] ;  /* 0x00071c0001987983 */ /* 0x001f280000100800 */
[----:B------:R-:W4:Y:S01]  /*d610*/  LDL R12, [R1+0x710] ;  /* 0x00071000010c7983 */ /* 0x000f220000100800 */
[----:B------:R-:W-:-:S03]  /*d620*/  PRMT R191, RZ, 0x7610, R191 ;  /* 0x00007610ffbf7816 */ /* 0x000fc600000000bf */
[----:B------:R0:W4:Y:S02]  /*d630*/  @P1 LDG.E.U16 R175, desc[UR6][R8.64] ;  /* 0x0000000608af1981 */ /* 0x000124000c1e1500 */
[----:B0-----:R-:W-:Y:S02]  /*d640*/  @P2 IMAD.MOV.U32 R8, RZ, RZ, R3 ;  /* 0x000000ffff082224 */ /* 0x001fe400078e0003 */
[----:B------:R-:W-:Y:S01]  /*d650*/  @P2 IMAD.MOV.U32 R9, RZ, RZ, R10 ;  /* 0x000000ffff092224 */ /* 0x000fe200078e000a */
[----:B------:R-:W4:Y:S04]  /*d660*/  LDL R3, [R1+0x70c] ;  /* 0x00070c0001037983 */ /* 0x000f280000100800 */
[----:B------:R-:W4:Y:S04]  /*d670*/  LDL R10, [R1+0x708] ;  /* 0x00070800010a7983 */ /* 0x000f280000100800 */
[----:B------:R2:W4:Y:S02]  /*d680*/  @P2 LDG.E.U16 R191, desc[UR6][R8.64] ;  /* 0x0000000608bf2981 */ /* 0x000524000c1e1500 */
[----:B--2---:R-:W-:-:S02]  /*d690*/  @P3 IMAD.MOV.U32 R9, RZ, RZ, R13 ;  /* 0x000000ffff093224 */ /* 0x004fc400078e000d */
[----:B------:R-:W2:Y:S01]  /*d6a0*/  LDL R13, [R1+0x700] ;  /* 0x00070000010d7983 */ /* 0x000ea20000100800 */
[----:B---3--:R-:W-:-:S03]  /*d6b0*/  @P3 IMAD.MOV.U32 R8, RZ, RZ, R11 ;  /* 0x000000ffff083224 */ /* 0x008fc600078e000b */
[----:B------:R-:W3:Y:S01]  /*d6c0*/  LDL R11, [R1+0x704] ;  /* 0x00070400010b7983 */ /* 0x000ee20000100800 */
[C---:B------:R-:W-:Y:S02]  /*d6d0*/  ISETP.GT.AND P0, PT, R16.reuse, 0x1c, PT ;  /* 0x0000001c1000780c */ /* 0x040fe40003f04270 */
[----:B------:R-:W-:Y:S02]  /*d6e0*/  PRMT R200, RZ, 0x7610, R200 ;  /* 0x00007610ffc87816 */ /* 0x000fe400000000c8 */
[C---:B------:R-:W-:Y:S02]  /*d6f0*/  ISETP.GT.AND P1, PT, R16.reuse, 0x1d, PT ;  /* 0x0000001d1000780c */ /* 0x040fe40003f24270 */
[----:B------:R-:W-:Y:S02]  /*d700*/  PRMT R23, RZ, 0x7610, R23 ;  /* 0x00007610ff177816 */ /* 0x000fe40000000017 */
[----:B------:R-:W-:Y:S01]  /*d710*/  ISETP.GT.AND P2, PT, R16, 0x1e, PT ;  /* 0x0000001e1000780c */ /* 0x000fe20003f44270 */
[----:B------:R4:W3:Y:S01]  /*d720*/  @P3 LDG.E.U16 R200, desc[UR6][R8.64] ;  /* 0x0000000608c83981 */ /* 0x0008e2000c1e1500 */
[----:B------:R-:W-:-:S02]  /*d730*/  PRMT R22, RZ, 0x7610, R22 ;  /* 0x00007610ff167816 */ /* 0x000fc40000000016 */
[----:B------:R-:W-:Y:S01]  /*d740*/  ISETP.GT.AND P3, PT, R16, 0x1f, PT ;  /* 0x0000001f1000780c */ /* 0x000fe20003f64270 */
[----:B----4-:R-:W-:Y:S02]  /*d750*/  @P0 IMAD.MOV.U32 R9, RZ, RZ, R153 ;  /* 0x000000ffff090224 */ /* 0x010fe400078e0099 */
[----:B------:R-:W-:-:S05]  /*d760*/  @P0 IMAD.MOV.U32 R8, RZ, RZ, R152 ;  /* 0x000000ffff080224 */ /* 0x000fca00078e0098 */
[----:B------:R0:W4:Y:S01]  /*d770*/  @P0 LDG.E.U16 R23, desc[UR6][R8.64] ;  /* 0x0000000608170981 */ /* 0x000122000c1e1500 */
[----:B------:R-:W-:Y:S01]  /*d780*/  PRMT R21, RZ, 0x7610, R21 ;  /* 0x00007610ff157816 */ /* 0x000fe20000000015 */
[----:B0-----:R-:W-:Y:S02]  /*d790*/  @P1 IMAD.MOV.U32 R8, RZ, RZ, R0 ;  /* 0x000000ffff081224 */ /* 0x001fe400078e0000 */
[----:B------:R-:W-:Y:S01]  /*d7a0*/  @P1 IMAD.MOV.U32 R9, RZ, RZ, R12 ;  /* 0x000000ffff091224 */ /* 0x000fe200078e000c */
[----:B------:R-:W-:Y:S01]  /*d7b0*/  PRMT R231, RZ, 0x7610, R231 ;  /* 0x00007610ffe77816 */ /* 0x000fe200000000e7 */
[----:B------:R-:W4:Y:S04]  /*d7c0*/  LDL R12, [R1+0x6f8] ;  /* 0x0006f800010c7983 */ /* 0x000f280000100800 */
[----:B------:R0:W4:Y:S04]  /*d7d0*/  @P1 LDG.E.U16 R22, desc[UR6][R8.64] ;  /* 0x0000000608161981 */ /* 0x000128000c1e1500 */
[----:B------:R-:W4:Y:S01]  /*d7e0*/  LDL R0, [R1+0x6fc] ;  /* 0x0006fc0001007983 */ /* 0x000f220000100800 */
[----:B0-----:R-:W-:-:S02]  /*d7f0*/  @P2 IMAD.MOV.U32 R8, RZ, RZ, R3 ;  /* 0x000000ffff082224 */ /* 0x001fc400078e0003 */
[----:B------:R-:W-:Y:S01]  /*d800*/  @P2 IMAD.MOV.U32 R9, RZ, RZ, R10 ;  /* 0x000000ffff092224 */ /* 0x000fe200078e000a */
[----:B------:R-:W-:Y:S01]  /*d810*/  ISETP.GT.AND P0, PT, R16, 0x20, PT ;  /* 0x000000201000780c */ /* 0x000fe20003f04270 */
[----:B------:R-:W4:Y:S04]  /*d820*/  LDL R10, [R1+0x6f0] ;  /* 0x0006f000010a7983 */ /* 0x000f280000100800 */
[----:B------:R2:W4:Y:S04]  /*d830*/  @P2 LDG.E.U16 R21, desc[UR6][R8.64] ;  /* 0x0000000608152981 */ /* 0x000528000c1e1500 */
[----:B------:R-:W4:Y:S01]  /*d840*/  LDL R3, [R1+0x6f4] ;  /* 0x0006f40001037983 */ /* 0x000f220000100800 */
[----:B--2---:R-:W-:-:S03]  /*d850*/  @P3 IMAD.MOV.U32 R9, RZ, RZ, R13 ;  /* 0x000000ffff093224 */ /* 0x004fc600078e000d */
[----:B------:R-:W2:Y:S01]  /*d860*/  LDL R13, [R1+0x6e8] ;  /* 0x0006e800010d7983 */ /* 0x000ea20000100800 */
[----:B---3--:R-:W-:-:S03]  /*d870*/  @P3 IMAD.MOV.U32 R8, RZ, RZ, R11 ;  /* 0x000000ffff083224 */ /* 0x008fc600078e000b */
[----:B------:R-:W3:Y:S04]  /*d880*/  LDL R11, [R1+0x6ec] ;  /* 0x0006ec00010b7983 */ /* 0x000ee80000100800 */
[----:B------:R4:W2:Y:S02]  /*d890*/  @P3 LDG.E.U16 R231, desc[UR6][R8.64] ;  /* 0x0000000608e73981 */ /* 0x0008a4000c1e1500 */
[----:B----4-:R-:W-:Y:S02]  /*d8a0*/  @P0 IMAD.MOV.U32 R9, RZ, RZ, R12 ;  /* 0x000000ffff090224 */ /* 0x010fe400078e000c */
[----:B------:R-:W-:Y:S01]  /*d8b0*/  @P0 IMAD.MOV.U32 R8, RZ, RZ, R0 ;  /* 0x000000ffff080224 */ /* 0x000fe200078e0000 */
[----:B--2---:R-:W-:Y:S04]  /*d8c0*/  STL [R1+0x8e0], R231 ;  /* 0x0008e0e701007387 */ /* 0x004fe80000100800 */
[----:B------:R-:W2:Y:S04]  /*d8d0*/  LDL R12, [R1+0x6e0] ;  /* 0x0006e000010c7983 */ /* 0x000ea80000100800 */
[----:B------:R-:W4:Y:S01]  /*d8e0*/  LDL R0, [R1+0x6e4] ;  /* 0x0006e40001007983 */ /* 0x000f220000100800 */
        /* <DEDUP_REMOVED lines=17> */
[----:B---3--:R-:W-:Y:S02]  /*da00*/  @P2 IMAD.MOV.U32 R8, RZ, RZ, R11 ;  /* 0x000000ffff082224 */ /* 0x008fe400078e000b */
[----:B------:R-:W-:Y:S01]  /*da10*/  @P2 IMAD.MOV.U32 R9, RZ, RZ, R13 ;  /* 0x000000ffff092224 */ /* 0x000fe200078e000d */
[----:B------:R-:W3:Y:S04]  /*da20*/  LDL R11, [R1+0x6cc] ;  /* 0x0006cc00010b7983 */ /* 0x000ee80000100800 */
[----:B------:R-:W3:Y:S04]  /*da30*/  LDL R13, [R1+0x6c8] ;  /* 0x0006c800010d7983 */ /* 0x000ee80000100800 */
[----:B------:R2:W3:Y:S02]  /*da40*/  @P2 LDG.E.U16 R190, desc[UR6][R8.64] ;  /* 0x0000000608be2981 */ /* 0x0004e4000c1e1500 */
[----:B--2---:R-:W-:-:S02]  /*da50*/  @P3 IMAD.MOV.U32 R9, RZ, RZ, R12 ;  /* 0x000000ffff093224 */ /* 0x004fc400078e000c */
[----:B------:R-:W2:Y:S01]  /*da60*/  LDL R12, [R1+0x6c0] ;  /* 0x0006c000010c7983 */ /* 0x000ea20000100800 */
[----:B----4-:R-:W-:-:S03]  /*da70*/  @P3 IMAD.MOV.U32 R8, RZ, RZ, R0 ;  /* 0x000000ffff083224 */ /* 0x010fc600078e0000 */
[----:B------:R-:W4:Y:S01]  /*da80*/  LDL R0, [R1+0x6c4] ;  /* 0x0006c40001007983 */ /* 0x000f220000100800 */
[C---:B------:R-:W-:Y:S02]  /*da90*/  ISETP.GT.AND P0, PT, R16.reuse, 0x24, PT ;  /* 0x000000241000780c */ /* 0x040fe40003f04270 */
[----:B------:R-:W-:Y:S02]  /*daa0*/  PRMT R199, RZ, 0x7610, R199 ;  /* 0x00007610ffc77816 */ /* 0x000fe400000000c7 */
[C---:B------:R-:W-:Y:S02]  /*dab0*/  ISETP.GT.AND P1, PT, R16.reuse, 0x25, PT ;  /* 0x000000251000780c */ /* 0x040fe40003f24270 */
[----:B------:R-:W-:Y:S02]  /*dac0*/  PRMT R20, RZ, 0x7610, R20 ;  /* 0x00007610ff147816 */ /* 0x000fe40000000014 */
[----:B------:R-:W-:Y:S01]  /*dad0*/  ISETP.GT.AND P2, PT, R16, 0x26, PT ;  /* 0x000000261000780c */ /* 0x000fe20003f44270 */
[----:B------:R0:W4:Y:S01]  /*dae0*/  @P3 LDG.E.U16 R199, desc[UR6][R8.64] ;  /* 0x0000000608c73981 */ /* 0x000122000c1e1500 */
[----:B------:R-:W-:-:S02]  /*daf0*/  PRMT R19, RZ, 0x7610, R19 ;  /* 0x00007610ff137816 */ /* 0x000fc40000000013 */
[----:B------:R-:W-:Y:S01]  /*db00*/  ISETP.GT.AND P3, PT, R16, 0x27, PT ;  /* 0x000000271000780c */ /* 0x000fe20003f64270 */
[----:B0-----:R-:W-:Y:S02]  /*db10*/  @P0 IMAD.MOV.U32 R9, RZ, RZ, R22 ;  /* 0x000000ffff090224 */ /* 0x001fe400078e0016 */
        /* <DEDUP_REMOVED lines=9> */
[----:B---3--:R-:W-:-:S02]  /*dbb0*/  @P2 IMAD.MOV.U32 R8, RZ, RZ, R11 ;  /* 0x000000ffff082224 */ /* 0x008fc400078e000b */
[----:B------:R-:W-:Y:S01]  /*dbc0*/  @P2 IMAD.MOV.U32 R9, RZ, RZ, R13 ;  /* 0x000000ffff092224 */ /* 0x000fe200078e000d */
[----:B------:R-:W3:Y:S04]  /*dbd0*/  LDL R11, [R1+0x6b4] ;  /* 0x0006b400010b7983 */ /* 0x000ee80000100800 */
[----:B------:R2:W3:Y:S04]  /*dbe0*/  @P2 LDG.E.U16 R18, desc[UR6][R8.64] ;  /* 0x0000000608122981 */ /* 0x0004e8000c1e1500 */
[----:B------:R-:W3:Y:S01]  /*dbf0*/  LDL R13, [R1+0x6b0] ;  /* 0x0006b000010d7983 */ /* 0x000ee20000100800 */
[----:B--2---:R-:W-:Y:S01]  /*dc00*/  @P3 IMAD.MOV.U32 R9, RZ, RZ, R12 ;  /* 0x000000ffff093224 */ /* 0x004fe200078e000c */
[----:B------:R-:W-:-:S02]  /*dc10*/  ISETP.GT.AND P0, PT, R16, 0x28, PT ;  /* 0x000000281000780c */ /* 0x000fc40003f04270 */
[----:B------:R-:W2:Y:S01]  /*dc20*/  LDL R12, [R1+0x6a8] ;  /* 0x0006a800010c7983 */ /* 0x000ea20000100800 */
[----:B----4-:R-:W-:-:S03]  /*dc30*/  @P3 IMAD.MOV.U32 R8, RZ, RZ, R0 ;  /* 0x000000ffff083224 */ /* 0x010fc600078e0000 */
[----:B------:R-:W4:Y:S04]  /*dc40*/  LDL R0, [R1+0x6ac] ;  /* 0x0006ac0001007983 */ /* 0x000f280000100800 */
[----:B------:R0:W3:Y:S03]  /*dc50*/  @P3 LDG.E.U16 R229, desc[UR6][R8.64] ;  /* 0x0000000608e53981 */ /* 0x0000e6000c1e1500 */
[----:B0-----:R-:W-:Y:S02]  /*dc60*/  @P0 IMAD.MOV.U32 R9, RZ, RZ, R10 ;  /* 0x000000ffff090224 */ /* 0x001fe400078e000a */
[----:B------:R-:W-:Y:S01]  /*dc70*/  @P0 IMAD.MOV.U32 R8, RZ, RZ, R3 ;  /* 0x000000ffff080224 */ /* 0x000fe200078e0003 */
[----:B---3--:R-:W-:Y:S04]  /*dc80*/  STL [R1+0x8e4], R229 ;  /* 0x0008e4e501007387 */ /* 0x008fe80000100800 */
[----:B------:R0:W-:Y:S04]  /*dc90*/  STL [R1+0x38], R19 ;  /* 0x0000381301007387 */ /* 0x0001e80000100800 */
[----:B0-----:R-:W3:Y:S04]  /*dca0*/  LDL R19, [R1+0x6a0] ;  /* 0x0006a00001137983 */ /* 0x001ee80000100800 */
[----:B------:R0:W-:Y:S04]  /*dcb0*/  STL [R1+0x34], R18 ;  /* 0x0000341201007387 */ /* 0x0001e80000100800 */
[----:B------:R-:W3:Y:S04]  /*dcc0*/  LDL R10, [R1+0x698] ;  /* 0x00069800010a7983 */ /* 0x000ee80000100800 */
[----:B------:R-:W3:Y:S04]  /*dcd0*/  LDL R3, [R1+0x69c] ;  /* 0x00069c0001037983 */ /* 0x000ee80000100800 */
[----:B0-----:R-:W3:Y:S01]  /*dce0*/  LDL R18, [R1+0x6a4] ;  /* 0x0006a40001127983 */ /* 0x001ee20000100800 */
[----:B------:R-:W-:-:S02]  /*dcf0*/  ISETP.GT.AND P1, PT, R16, 0x29, PT ;  /* 0x000000291000780c */ /* 0x000fc40003f24270 */
[----:B------:R-:W-:Y:S01]  /*dd00*/  PRMT R161, RZ, 0x7610, R161 ;  /* 0x00007610ffa17816 */ /* 0x000fe200000000a1 */
[----:B------:R-:W-:Y:S01]  /*dd10*/  STL [R1+0x3c], R20 ;  /* 0x00003c1401007387 */ /* 0x000fe20000100800 */
[----:B------:R-:W-:-:S04]  /*dd20*/  ISETP.GT.AND P2, PT, R16, 0x2a, PT ;  /* 0x0000002a1000780c */ /* 0x000fc80003f44270 */
[----:B------:R0:W3:Y:S01]  /*dd30*/  @P0 LDG.E.U16 R161, desc[UR6][R8.64] ;  /* 0x0000000608a10981 */ /* 0x0000e2000c1e1500 */
[----:B------:R-:W-:Y:S02]  /*dd40*/  PRMT R177, RZ, 0x7610, R177 ;  /* 0x00007610ffb17816 */ /* 0x000fe400000000b1 */
[----:B------:R-:W-:Y:S02]  /*dd50*/  ISETP.GT.AND P3, PT, R16, 0x2b, PT ;  /* 0x0000002b1000780c */ /* 0x000fe40003f64270 */
[----:B0-----:R-:W-:Y:S02]  /*dd60*/  @P1 IMAD.MOV.U32 R8, RZ, RZ, R11 ;  /* 0x000000ffff081224 */ /* 0x001fe400078e000b */
[----:B------:R-:W-:Y:S01]  /*dd70*/  @P1 IMAD.MOV.U32 R9, RZ, RZ, R13 ;  /* 0x000000ffff091224 */ /* 0x000fe200078e000d */
[----:B------:R-:W3:Y:S04]  /*dd80*/  LDL R11, [R1+0x694] ;  /* 0x00069400010b7983 */ /* 0x000ee80000100800 */
[----:B------:R-:W3:Y:S01]  /*dd90*/  LDL R13, [R1+0x690] ;  /* 0x00069000010d7983 */ /* 0x000ee20000100800 */
[----:B------:R-:W-:-:S02]  /*dda0*/  PRMT R211, RZ, 0x7610, R211 ;  /* 0x00007610ffd37816 */ /* 0x000fc400000000d3 */
[----:B------:R-:W-:Y:S01]  /*ddb0*/  ISETP.GT.AND P0, PT, R16, 0x2c, PT ;  /* 0x0000002c1000780c */ /* 0x000fe20003f04270 */
[----:B------:R4:W3:Y:S01]  /*ddc0*/  @P1 LDG.E.U16 R177, desc[UR6][R8.64] ;  /* 0x0000000608b11981 */ /* 0x0008e2000c1e1500 */
[----:B------:R-:W-:Y:S01]  /*ddd0*/  PRMT R198, RZ, 0x7610, R198 ;  /* 0x00007610ffc67816 */ /* 0x000fe200000000c6 */
[----:B----4-:R-:W-:Y:S02]  /*dde0*/  @P2 IMAD.MOV.U32 R8, RZ, RZ, R0 ;  /* 0x000000ffff082224 */ /* 0x010fe400078e0000 */
[----:B--2---:R-:W-:Y:S01]  /*ddf0*/  @P2 IMAD.MOV.U32 R9, RZ, RZ, R12 ;  /* 0x000000ffff092224 */ /* 0x004fe200078e000c */
[----:B------:R-:W2:Y:S04]  /*de00*/  LDL R0, [R1+0x68c] ;  /* 0x00068c0001007983 */ /* 0x000ea80000100800 */
[----:B------:R-:W4:Y:S04]  /*de10*/  LDL R12, [R1+0x688] ;  /* 0x00068800010c7983 */ /* 0x000f280000100800 */
[----:B------:R3:W4:Y:S02]  /*de20*/  @P2 LDG.E.U16 R211, desc[UR6][R8.64] ;  /* 0x0000000608d32981 */ /* 0x000724000c1e1500 */
[----:B---3--:R-:W-:-:S02]  /*de30*/  @P3 IMAD.MOV.U32 R9, RZ, RZ, R19 ;  /* 0x000000ffff093224 */ /* 0x008fc400078e0013 */
[----:B------:R-:W-:-:S05]  /*de40*/  @P3 IMAD.MOV.U32 R8, RZ, RZ, R18 ;  /* 0x000000ffff083224 */ /* 0x000fca00078e0012 */
[----:B------:R0:W3:Y:S02]  /*de50*/  @P3 LDG.E.U16 R198, desc[UR6][R8.64] ;  /* 0x0000000608c63981 */ /* 0x0000e4000c1e1500 */
[----:B0-----:R-:W-:Y:S02]  /*de60*/  @P0 IMAD.MOV.U32 R8, RZ, RZ, R3 ;  /* 0x000000ffff080224 */ /* 0x001fe400078e0003 */
[----:B------:R-:W-:Y:S01]  /*de70*/  @P0 IMAD.MOV.U32 R9, RZ, RZ, R10 ;  /* 0x000000ffff090224 */ /* 0x000fe200078e000a */
[----:B------:R-:W3:Y:S04]  /*de80*/  LDL R3, [R1+0x684] ;  /* 0x0006840001037983 */ /* 0x000ee80000100800 */
[----:B------:R-:W3:Y:S01]  /*de90*/  LDL R10, [R1+0x680] ;  /* 0x00068000010a7983 */ /* 0x000ee20000100800 */
[----:B------:R-:W-:-:S02]  /*dea0*/  ISETP.GT.AND P1, PT, R16, 0x2d, PT ;  /* 0x0000002d1000780c */ /* 0x000fc40003f24270 */
[----:B------:R-:W-:Y:S02]  /*deb0*/  PRMT R17, RZ, 0x7610, R17 ;  /* 0x00007610ff117816 */ /* 0x000fe40000000011 */
[----:B------:R-:W-:Y:S02]  /*dec0*/  ISETP.GT.AND P2, PT, R16, 0x2e, PT ;  /* 0x0000002e1000780c */ /* 0x000fe40003f44270 */
[----:B------:R-:W-:Y:S02]  /*ded0*/  PRMT R14, RZ, 0x7610, R14 ;  /* 0x00007610ff0e7816 */ /* 0x000fe4000000000e */
[----:B------:R0:W3:Y:S05]  /*dee0*/  @P0 LDG.E.U16 R17, desc[UR6][R8.64] ;  /* 0x0000000608110981 */ /* 0x0000ea000c1e1500 */
[----:B0-----:R-:W-:-:S02]  /*def0*/  @P1 IMAD.MOV.U32 R8, RZ, RZ, R11 ;  /* 0x000000ffff081224 */ /* 0x001fc400078e000b */
[----:B------:R-:W-:Y:S01]  /*df00*/  @P1 IMAD.MOV.U32 R9, RZ, RZ, R13 ;  /* 0x000000ffff091224 */ /* 0x000fe200078e000d */
[----:B------:R-:W-:Y:S01]  /*df10*/  PRMT R231, RZ, 0x7610, R231 ;  /* 0x00007610ffe77816 */ /* 0x000fe200000000e7 */
[----:B------:R-:W3:Y:S04]  /*df20*/  LDL R13, [R1+0x678] ;  /* 0x00067800010d7983 */ /* 0x000ee80000100800 */
[----:B------:R2:W3:Y:S01]  /*df30*/  @P1 LDG.E.U16 R14, desc[UR6][R8.64] ;  /* 0x00000006080e1981 */ /* 0x0004e2000c1e1500 */
[----:B------:R-:W-:Y:S02]  /*df40*/  ISETP.GT.AND P3, PT, R16, 0x2f, PT ;  /* 0x0000002f1000780c */ /* 0x000fe40003f64270 */
[----:B------:R-:W-:Y:S01]  /*df50*/  PRMT R227, RZ, 0x7610, R227 ;  /* 0x00007610ffe37816 */ /* 0x000fe200000000e3 */
[----:B------:R-:W3:Y:S01]  /*df60*/  LDL R11, [R1+0x67c] ;  /* 0x00067c00010b7983 */ /* 0x000ee20000100800 */
[----:B--2---:R-:W-:-:S02]  /*df70*/  @P2 IMAD.MOV.U32 R8, RZ, RZ, R0 ;  /* 0x000000ffff082224 */ /* 0x004fc400078e0000 */
[----:B----4-:R-:W-:-:S05]  /*df80*/  @P2 IMAD.MOV.U32 R9, RZ, RZ, R12 ;  /* 0x000000ffff092224 */ /* 0x010fca00078e000c */
[----:B------:R3:W2:Y:S02]  /*df90*/  @P2 LDG.E.U16 R231, desc[UR6][R8.64] ;  /* 0x0000000608e72981 */ /* 0x0006a4000c1e1500 */
[----:B---3--:R-:W-:Y:S02]  /*dfa0*/  @P3 IMAD.MOV.U32 R8, RZ, RZ, R3 ;  /* 0x000000ffff083224 */ /* 0x008fe400078e0003 */
[----:B------:R-:W-:-:S05]  /*dfb0*/  @P3 IMAD.MOV.U32 R9, RZ, RZ, R10 ;  /* 0x000000ffff093224 */ /* 0x000fca00078e000a */
[----:B------:R0:W3:Y:S04]  /*dfc0*/  @P3 LDG.E.U16 R227, desc[UR6][R8.64] ;  /* 0x0000000608e33981 */ /* 0x0000e8000c1e1500 */
[----:B------:R1:W-:Y:S04]  /*dfd0*/  STL [R1+0x30], R17 ;  /* 0x0000301101007387 */ /* 0x0003e80000100800 */
[----:B-1----:R-:W4:Y:S04]  /*dfe0*/  LDL R17, [R1+0x670] ;  /* 0x0006700001117983 */ /* 0x002f280000100800 */
[----:B------:R1:W-:Y:S04]  /*dff0*/  STL [R1+0x2c], R14 ;  /* 0x00002c0e01007387 */ /* 0x0003e80000100800 */
[----:B------:R-:W4:Y:S04]  /*e000*/  LDL R12, [R1+0x668] ;  /* 0x00066800010c7983 */ /* 0x000f280000100800 */
[----:B------:R-:W4:Y:S04]  /*e010*/  LDL R0, [R1+0x66c] ;  /* 0x00066c0001007983 */ /* 0x000f280000100800 */
[----:B-1----:R-:W4:Y:S01]  /*e020*/  LDL R14, [R1+0x674] ;  /* 0x00067400010e7983 */ /* 0x002f220000100800 */
[----:B------:R-:W-:-:S03]  /*e030*/  ISETP.GT.AND P0, PT, R16, 0x30, PT ;  /* 0x000000301000780c */ /* 0x000fc60003f04270 */
[----:B--2---:R-:W-:Y:S04]  /*e040*/  STL [R1+0x8e8], R231 ;  /* 0x0008e8e701007387 */ /* 0x004fe80000100800 */
[----:B------:R-:W2:Y:S04]  /*e050*/  LDL R10, [R1+0x660] ;  /* 0x00066000010a7983 */ /* 0x000ea80000100800 */
[----:B------:R-:W2:Y:S02]  /*e060*/  LDL R3, [R1+0x664] ;  /* 0x0006640001037983 */ /* 0x000ea40000100800 */
[----:B0-----:R-:W-:-:S02]  /*e070*/  @P0 IMAD.MOV.U32 R9, RZ, RZ, R13 ;  /* 0x000000ffff090224 */ /* 0x001fc400078e000d */
[----:B---3--:R0:W-:Y:S04]  /*e080*/  STL [R1+0x8ec], R227 ;  /* 0x0008ece301007387 */ /* 0x0081e80000100800 */
[----:B------:R-:W3:Y:S01]  /*e090*/  LDL R13, [R1+0x658] ;  /* 0x00065800010d7983 */ /* 0x000ee20000100800 */
[C---:B------:R-:W-:Y:S01]  /*e0a0*/  ISETP.GT.AND P1, PT, R16.reuse, 0x31, PT ;  /* 0x000000311000780c */ /* 0x040fe20003f24270 */
[----:B------:R-:W-:Y:S01]  /*e0b0*/  @P0 IMAD.MOV.U32 R8, RZ, RZ, R11 ;  /* 0x000000ffff080224 */ /* 0x000fe200078e000b */
[----:B------:R-:W-:Y:S01]  /*e0c0*/  PRMT R160, RZ, 0x7610, R160 ;  /* 0x00007610ffa07816 */ /* 0x000fe200000000a0 */
[----:B------:R-:W3:Y:S01]  /*e0d0*/  LDL R11, [R1+0x65c] ;  /* 0x00065c00010b7983 */ /* 0x000ee20000100800 */
[----:B------:R-:W-:Y:S02]  /*e0e0*/  ISETP.GT.AND P2, PT, R16, 0x32, PT ;  /* 0x000000321000780c */ /* 0x000fe40003f44270 */
[----:B------:R-:W-:-:S02]  /*e0f0*/  PRMT R176, RZ, 0x7610, R176 ;  /* 0x00007610ffb07816 */ /* 0x000fc400000000b0 */
[----:B------:R-:W-:Y:S01]  /*e100*/  ISETP.GT.AND P3, PT, R16, 0x33, PT ;  /* 0x000000331000780c */ /* 0x000fe20003f64270 */
[----:B------:R4:W3:Y:S01]  /*e110*/  @P0 LDG.E.U16 R160, desc[UR6][R8.64] ;  /* 0x0000000608a00981 */ /* 0x0008e2000c1e1500 */
[----:B------:R-:W-:-:S03]  /*e120*/  PRMT R192, RZ, 0x7610, R192 ;  /* 0x00007610ffc07816 */ /* 0x000fc600000000c0 */
[----:B----4-:R-:W-:Y:S02]  /*e130*/  @P1 IMAD.MOV.U32 R9, RZ, RZ, R17 ;  /* 0x000000ffff091224 */ /* 0x010fe400078e0011 */
[----:B------:R-:W-:Y:S01]  /*e140*/  @P1 IMAD.MOV.U32 R8, RZ, RZ, R14 ;  /* 0x000000ffff081224 */ /* 0x000fe200078e000e */
[----:B------:R-:W-:Y:S01]  /*e150*/  ISETP.GT.AND P0, PT, R16, 0x34, PT ;  /* 0x000000341000780c */ /* 0x000fe20003f04270 */
[----:B------:R-:W4:Y:S04]  /*e160*/  LDL R14, [R1+0x640] ;  /* 0x00064000010e7983 */ /* 0x000f280000100800 */
[----:B------:R1:W4:Y:S02]  /*e170*/  @P1 LDG.E.U16 R176, desc[UR6][R8.64] ;  /* 0x0000000608b01981 */ /* 0x000324000c1e1500 */
[----:B-1----:R-:W-:-:S02]  /*e180*/  @P2 IMAD.MOV.U32 R8, RZ, RZ, R0 ;  /* 0x000000ffff082224 */ /* 0x002fc400078e0000 */
[----:B------:R-:W-:Y:S01]  /*e190*/  @P2 IMAD.MOV.U32 R9, RZ, RZ, R12 ;  /* 0x000000ffff092224 */ /* 0x000fe200078e000c */
[----:B------:R-:W4:Y:S04]  /*e1a0*/  LDL R0, [R1+0x654] ;  /* 0x0006540001007983 */ /* 0x000f280000100800 */
[----:B------:R-:W4:Y:S04]  /*e1b0*/  LDL R12, [R1+0x650] ;  /* 0x00065000010c7983 */ /* 0x000f280000100800 */
[----:B------:R2:W4:Y:S01]  /*e1c0*/  @P2 LDG.E.U16 R192, desc[UR6][R8.64] ;  /* 0x0000000608c02981 */ /* 0x000522000c1e1500 */
[----:B------:R-:W-:Y:S01]  /*e1d0*/  PRMT R197, RZ, 0x7610, R197 ;  /* 0x00007610ffc57816 */ /* 0x000fe200000000c5 */
[----:B--2---:R-:W-:-:S02]  /*e1e0*/  @P3 IMAD.MOV.U32 R8, RZ, RZ, R3 ;  /* 0x000000ffff083224 */ /* 0x004fc400078e0003 */
[----:B------:R-:W-:Y:S01]  /*e1f0*/  @P3 IMAD.MOV.U32 R9, RZ, RZ, R10 ;  /* 0x000000ffff093224 */ /* 0x000fe200078e000a */
[----:B------:R-:W2:Y:S04]  /*e200*/  LDL R3, [R1+0x64c] ;  /* 0x00064c0001037983 */ /* 0x000ea80000100800 */
[----:B------:R-:W2:Y:S04]  /*e210*/  LDL R10, [R1+0x648] ;  /* 0x00064800010a7983 */ /* 0x000ea80000100800 */
[----:B------:R3:W2:Y:S02]  /*e220*/  @P3 LDG.E.U16 R197, desc[UR6][R8.64] ;  /* 0x0000000608c53981 */ /* 0x0006a4000c1e1500 */
[----:B---3--:R-:W-:-:S02]  /*e230*/  @P0 IMAD.MOV.U32 R9, RZ, RZ, R13 ;  /* 0x000000ffff090224 */ /* 0x008fc400078e000d */
[----:B------:R-:W3:Y:S01]  /*e240*/  LDL R13, [R1+0x644] ;  /* 0x00064400010d7983 */ /* 0x000ee20000100800 */
[C---:B------:R-:W-:Y:S01]  /*e250*/  ISETP.GT.AND P1, PT, R16.reuse, 0x35, PT ;  /* 0x000000351000780c */ /* 0x040fe20003f24270 */
[----:B------:R-:W-:Y:S01]  /*e260*/  @P0 IMAD.MOV.U32 R8, RZ, RZ, R11 ;  /* 0x000000ffff080224 */ /* 0x000fe200078e000b */
[----:B------:R-:W-:Y:S01]  /*e270*/  PRMT R15, RZ, 0x7610, R15 ;  /* 0x00007610ff0f7816 */ /* 0x000fe2000000000f */
[----:B------:R-:W3:Y:S01]  /*e280*/  LDL R11, [R1+0x63c] ;  /* 0x00063c00010b7983 */ /* 0x000ee20000100800 */
[----:B------:R-:W-:Y:S02]  /*e290*/  ISETP.GT.AND P2, PT, R16, 0x36, PT ;  /* 0x000000361000780c */ /* 0x000fe40003f44270 */
[----:B0-----:R-:W-:Y:S02]  /*e2a0*/  PRMT R227, RZ, 0x7610, R227 ;  /* 0x00007610ffe37816 */ /* 0x001fe400000000e3 */
[----:B------:R4:W3:Y:S01]  /*e2b0*/  @P0 LDG.E.U16 R15, desc[UR6][R8.64] ;  /* 0x00000006080f0981 */ /* 0x0008e2000c1e1500 */
[----:B------:R-:W-:-:S02]  /*e2c0*/  PRMT R234, RZ, 0x7610, R234 ;  /* 0x00007610ffea7816 */ /* 0x000fc400000000ea */
[----:B------:R-:W-:Y:S02]  /*e2d0*/  ISETP.GT.AND P3, PT, R16, 0x37, PT ;  /* 0x000000371000780c */ /* 0x000fe40003f64270 */
[----:B------:R-:W-:Y:S01]  /*e2e0*/  PRMT R224, RZ, 0x7610, R224 ;  /* 0x00007610ffe07816 */ /* 0x000fe200000000e0 */
[----:B----4-:R-:W-:Y:S02]  /*e2f0*/  @P1 IMAD.MOV.U32 R8, RZ, RZ, R0 ;  /* 0x000000ffff081224 */ /* 0x010fe400078e0000 */
[----:B------:R-:W4:Y:S01]  /*e300*/  LDL R0, [R1+0x634] ;  /* 0x0006340001007983 */ /* 0x000f220000100800 */
[----:B------:R-:W-:-:S03]  /*e310*/  @P1 IMAD.MOV.U32 R9, RZ, RZ, R12 ;  /* 0x000000ffff091224 */ /* 0x000fc600078e000c */
[----:B------:R-:W4:Y:S04]  /*e320*/  LDL R12, [R1+0x638] ;  /* 0x00063800010c7983 */ /* 0x000f280000100800 */
[----:B------:R2:W4:Y:S02]  /*e330*/  @P1 LDG.E.U16 R227, desc[UR6][R8.64] ;  /* 0x0000000608e31981 */ /* 0x000524000c1e1500 */
[----:B--2---:R-:W-:Y:S02]  /*e340*/  @P2 IMAD.MOV.U32 R8, RZ, RZ, R3 ;  /* 0x000000ffff082224 */ /* 0x004fe400078e0003 */
[----:B------:R-:W-:-:S05]  /*e350*/  @P2 IMAD.MOV.U32 R9, RZ, RZ, R10 ;  /* 0x000000ffff092224 */ /* 0x000fca00078e000a */
[----:B------:R0:W2:Y:S02]  /*e360*/  @P2 LDG.E.U16 R234, desc[UR6][R8.64] ;  /* 0x0000000608ea2981 */ /* 0x0000a4000c1e1500 */
[----:B0-----:R-:W-:Y:S02]  /*e370*/  @P3 IMAD.MOV.U32 R9, RZ, RZ, R14 ;  /* 0x000000ffff093224 */ /* 0x001fe400078e000e */
[----:B---3--:R-:W-:-:S05]  /*e380*/  @P3 IMAD.MOV.U32 R8, RZ, RZ, R13 ;  /* 0x000000ffff083224 */ /* 0x008fca00078e000d */
[----:B------:R0:W3:Y:S01]  /*e390*/  @P3 LDG.E.U16 R224, desc[UR6][R8.64] ;  /* 0x0000000608e03981 */ /* 0x0000e2000c1e1500 */
[----:B------:R-:W-:-:S13]  /*e3a0*/  ISETP.GT.AND P0, PT, R16, 0x38, PT ;  /* 0x000000381000780c */ /* 0x000fda0003f04270 */
[----:B0-----:R-:W-:Y:S01]  /*e3b0*/  @P0 IMAD.MOV.U32 R8, RZ, RZ, R11 ;  /* 0x000000ffff080224 */ /* 0x001fe200078e000b */
[----:B----4-:R-:W-:Y:S04]  /*e3c0*/  STL [R1+0x8f0], R227 ;  /* 0x0008f0e301007387 */ /* 0x010fe80000100800 */
[----:B------:R-:W4:Y:S04]  /*e3d0*/  LDL R10, [R1+0x630] ;  /* 0x00063000010a7983 */ /* 0x000f280000100800 */
[----:B------:R-:W4:Y:S04]  /*e3e0*/  LDL R3, [R1+0x62c] ;  /* 0x00062c0001037983 */ /* 0x000f280000100800 */
[----:B--2---:R-:W-:Y:S04]  /*e3f0*/  STL [R1+0x8f4], R234 ;  /* 0x0008f4ea01007387 */ /* 0x004fe80000100800 */
[----:B------:R0:W-:Y:S04]  /*e400*/  STL [R1+0x28], R15 ;  /* 0x0000280f01007387 */ /* 0x0001e80000100800 */
[----:B------:R-:W2:Y:S04]  /*e410*/  LDL R14, [R1+0x620] ;  /* 0x00062000010e7983 */ /* 0x000ea80000100800 */
[----:B------:R-:W2:Y:S04]  /*e420*/  LDL R13, [R1+0x624] ;  /* 0x00062400010d7983 */ /* 0x000ea80000100800 */
[----:B0-----:R-:W2:Y:S01]  /*e430*/  LDL R15, [R1+0x628] ;  /* 0x00062800010f7983 */ /* 0x001ea20000100800 */
[----:B------:R-:W-:-:S03]  /*e440*/  @P0 IMAD.MOV.U32 R9, RZ, RZ, R12 ;  /* 0x000000ffff090224 */ /* 0x000fc600078e000c */
[----:B---3--:R-:W-:Y:S04]  /*e450*/  STL [R1+0x8f8], R224 ;  /* 0x0008f8e001007387 */ /* 0x008fe80000100800 */
[----:B------:R-:W3:Y:S04]  /*e460*/  LDL R12, [R1+0x618] ;  /* 0x00061800010c7983 */ /* 0x000ee80000100800 */
[----:B------:R-:W3:Y:S01]  /*e470*/  LDL R11, [R1+0x61c] ;  /* 0x00061c00010b7983 */ /* 0x000ee20000100800 */
[----:B------:R-:W-:Y:S02]  /*e480*/  ISETP.GT.AND P1, PT, R16, 0x39, PT ;  /* 0x000000391000780c */ /* 0x000fe40003f24270 */
[----:B------:R-:W-:-:S02]  /*e490*/  PRMT R163, RZ, 0x7610, R163 ;  /* 0x00007610ffa37816 */ /* 0x000fc400000000a3 */
[C---:B------:R-:W-:Y:S02]  /*e4a0*/  ISETP.GT.AND P2, PT, R16.reuse, 0x3a, PT ;  /* 0x0000003a1000780c */ /* 0x040fe40003f44270 */
[----:B------:R-:W-:Y:S02]  /*e4b0*/  PRMT R179, RZ, 0x7610, R179 ;  /* 0x00007610ffb37816 */ /* 0x000fe400000000b3 */
[C---:B------:R-:W-:Y:S01]  /*e4c0*/  ISETP.GT.AND P3, PT, R16.reuse, 0x3b, PT ;  /* 0x0000003b1000780c */ /* 0x040fe20003f64270 */
[----:B------:R0:W3:Y:S01]  /*e4d0*/  @P0 LDG.E.U16 R163, desc[UR6][R8.64] ;  /* 0x0000000608a30981 */ /* 0x0000e2000c1e1500 */
[----:B------:R-:W-:Y:S02]  /*e4e0*/  PRMT R193, RZ, 0x7610, R193 ;  /* 0x00007610ffc17816 */ /* 0x000fe400000000c1 */
[----:B------:R-:W-:Y:S01]  /*e4f0*/  ISETP.GT.AND P0, PT, R16, 0x3c, PT ;  /* 0x0000003c1000780c */ /* 0x000fe20003f04270 */
[----:B0-----:R-:W-:Y:S01]  /*e500*/  @P1 IMAD.MOV.U32 R8, RZ, RZ, R0 ;  /* 0x000000ffff081224 */ /* 0x001fe200078e0000 */
[----:B------:R-:W-:Y:S01]  /*e510*/  PRMT R196, RZ, 0x7610, R196 ;  /* 0x00007610ffc47816 */ /* 0x000fe200000000c4 */
[----:B------:R-:W3:Y:S01]  /*e520*/  LDL R0, [R1+0x614] ;  /* 0x0006140001007983 */ /* 0x000ee20000100800 */
[----:B------:R-:W-:Y:S01]  /*e530*/  PRMT R234, RZ, 0x7610, R234 ;  /* 0x00007610ffea7816 */ /* 0x000fe200000000ea */
[----:B----4-:R-:W-:-:S02]  /*e540*/  @P1 IMAD.MOV.U32 R9, RZ, RZ, R10 ;  /* 0x000000ffff091224 */ /* 0x010fc400078e000a */
[----:B------:R-:W4:Y:S04]  /*e550*/  LDL R10, [R1+0x610] ;  /* 0x00061000010a7983 */ /* 0x000f280000100800 */
[----:B------:R0:W4:Y:S02]  /*e560*/  @P1 LDG.E.U16 R179, desc[UR6][R8.64] ;  /* 0x0000000608b31981 */ /* 0x000124000c1e1500 */
[----:B0-----:R-:W-:Y:S02]  /*e570*/  @P2 IMAD.MOV.U32 R8, RZ, RZ, R3 ;  /* 0x000000ffff082224 */ /* 0x001fe400078e0003 */
[----:B------:R-:W4:Y:S01]  /*e580*/  LDL R3, [R1+0x60c] ;  /* 0x00060c0001037983 */ /* 0x000f220000100800 */
[----:B--2---:R-:W-:-:S03]  /*e590*/  @P2 IMAD.MOV.U32 R9, RZ, RZ, R15 ;  /* 0x000000ffff092224 */ /* 0x004fc600078e000f */
[----:B------:R-:W2:Y:S04]  /*e5a0*/  LDL R15, [R1+0x608] ;  /* 0x00060800010f7983 */ /* 0x000ea80000100800 */
[----:B------:R0:W2:Y:S02]  /*e5b0*/  @P2 LDG.E.U16 R193, desc[UR6][R8.64] ;  /* 0x0000000608c12981 */ /* 0x0000a4000c1e1500 */
[----:B0-----:R-:W-:Y:S02]  /*e5c0*/  @P3 IMAD.MOV.U32 R8, RZ, RZ, R13 ;  /* 0x000000ffff083224 */ /* 0x001fe400078e000d */
[----:B------:R-:W-:Y:S01]  /*e5d0*/  @P3 IMAD.MOV.U32 R9, RZ, RZ, R14 ;  /* 0x000000ffff093224 */ /* 0x000fe200078e000e */
[----:B------:R-:W2:Y:S04]  /*e5e0*/  LDL R13, [R1+0x604] ;  /* 0x00060400010d7983 */ /* 0x000ea80000100800 */
[----:B------:R3:W2:Y:S04]  /*e5f0*/  @P3 LDG.E.U16 R196, desc[UR6][R8.64] ;  /* 0x0000000608c43981 */ /* 0x0006a8000c1e1500 */
[----:B------:R-:W2:Y:S01]  /*e600*/  LDL R14, [R1+0x600] ;  /* 0x00060000010e7983 */ /* 0x000ea20000100800 */
[----:B---3--:R-:W-:Y:S01]  /*e610*/  @P0 IMAD.MOV.U32 R9, RZ, RZ, R12 ;  /* 0x000000ffff090224 */ /* 0x008fe200078e000c */
[----:B------:R-:W-:-:S02]  /*e620*/  ISETP.GT.AND P1, PT, R16, 0x3d, PT ;  /* 0x0000003d1000780c */ /* 0x000fc40003f24270 */
[----:B------:R-:W3:Y:S01]  /*e630*/  LDL R12, [R1+0x5f8] ;  /* 0x0005f800010c7983 */ /* 0x000ee20000100800 */
[----:B------:R-:W-:-:S03]  /*e640*/  @P0 IMAD.MOV.U32 R8, RZ, RZ, R11 ;  /* 0x000000ffff080224 */ /* 0x000fc600078e000b */
[----:B------:R-:W3:Y:S04]  /*e650*/  LDL R11, [R1+0x5fc] ;  /* 0x0005fc00010b7983 */ /* 0x000ee80000100800 */
[----:B------:R0:W2:Y:S01]  /*e660*/  @P0 LDG.E.U16 R234, desc[UR6][R8.64] ;  /* 0x0000000608ea0981 */ /* 0x0000a2000c1e1500 */
[----:B------:R-:W-:Y:S02]  /*e670*/  ISETP.GT.AND P2, PT, R16, 0x3e, PT ;  /* 0x0000003e1000780c */ /* 0x000fe40003f44270 */
[----:B------:R-:W-:Y:S01]  /*e680*/  PRMT R231, RZ, 0x7610, R231 ;  /* 0x00007610ffe77816 */ /* 0x000fe200000000e7 */
[----:B0-----:R-:W-:Y:S02]  /*e690*/  @P1 IMAD.MOV.U32 R8, RZ, RZ, R0 ;  /* 0x000000ffff081224 */ /* 0x001fe400078e0000 */
[----:B----4-:R-:W-:-:S05]  /*e6a0*/  @P1 IMAD.MOV.U32 R9, RZ, RZ, R10 ;  /* 0x000000ffff091224 */ /* 0x010fca00078e000a */
[----:B------:R0:W4:Y:S03]  /*e6b0*/  @P1 LDG.E.U16 R231, desc[UR6][R8.64] ;  /* 0x0000000608e71981 */ /* 0x000126000c1e1500 */
[----:B0-----:R-:W-:Y:S01]  /*e6c0*/  @P2 IMAD.MOV.U32 R8, RZ, RZ, R3 ;  /* 0x000000ffff082224 */ /* 0x001fe200078e0003 */
[----:B--2---:R0:W-:Y:S04]  /*e6d0*/  STL [R1+0x8fc], R234 ;  /* 0x0008fcea01007387 */ /* 0x0041e80000100800 */
[----:B------:R-:W2:Y:S04]  /*e6e0*/  LDL R10, [R1+0x5f0] ;  /* 0x0005f000010a7983 */ /* 0x000ea80000100800 */
[----:B------:R-:W4:Y:S04]  /*e6f0*/  LDL R0, [R1+0x5f4] ;  /* 0x0005f40001007983 */ /* 0x000f280000100800 */
[----:B------:R-:W4:Y:S01]  /*e700*/  LDL R3, [R1+0x5ec] ;  /* 0x0005ec0001037983 */ /* 0x000f220000100800 */
[----:B------:R-:W-:Y:S01]  /*e710*/  ISETP.GT.AND P3, PT, R16, 0x3f, PT ;  /* 0x0000003f1000780c */ /* 0x000fe20003f64270 */
[----:B------:R-:W-:-:S02]  /*e720*/  @P2 IMAD.MOV.U32 R9, RZ, RZ, R15 ;  /* 0x000000ffff092224 */ /* 0x000fc400078e000f */
[----:B------:R-:W4:Y:S01]  /*e730*/  LDL R15, [R1+0x5e8] ;  /* 0x0005e800010f7983 */ /* 0x000f220000100800 */
[----:B------:R-:W-:Y:S02]  /*e740*/  PRMT R4, RZ, 0x7610, R4 ;  /* 0x00007610ff047816 */ /* 0x000fe40000000004 */
[----:B------:R-:W-:Y:S01]  /*e750*/  ISETP.GT.AND P0, PT, R16, 0x40, PT ;  /* 0x000000401000780c */ /* 0x000fe20003f04270 */
[----:B------:R-:W4:Y:S01]  /*e760*/  LDL R17, [R1+0x470] ;  /* 0x0004700001117983 */ /* 0x000f220000100800 */
[----:B------:R-:W-:-:S03]  /*e770*/  PRMT R222, RZ, 0x7610, R222 ;  /* 0x00007610ffde7816 */ /* 0x000fc600000000de */
[----:B------:R1:W4:Y:S01]  /*e780*/  @P2 LDG.E.U16 R4, desc[UR6][R8.64] ;  /* 0x0000000608042981 */ /* 0x000322000c1e1500 */
[C---:B------:R-:W-:Y:S02]  /*e790*/  ISETP.GT.AND P1, PT, R16.reuse, 0x41, PT ;  /* 0x000000411000780c */ /* 0x040fe40003f24270 */
[----:B------:R-:W-:Y:S01]  /*e7a0*/  PRMT R162, RZ, 0x7610, R162 ;  /* 0x00007610ffa27816 */ /* 0x000fe200000000a2 */
[----:B------:R-:W4:Y:S01]  /*e7b0*/  LDL R20, [R1+0x428] ;  /* 0x0004280001147983 */ /* 0x000f220000100800 */
[----:B------:R-:W-:Y:S02]  /*e7c0*/  PRMT R178, RZ, 0x7610, R178 ;  /* 0x00007610ffb27816 */ /* 0x000fe400000000b2 */
[----:B------:R-:W-:Y:S01]  /*e7d0*/  PRMT R194, RZ, 0x7610, R194 ;  /* 0x00007610ffc27816 */ /* 0x000fe200000000c2 */
[----:B------:R-:W4:Y:S01]  /*e7e0*/  LDL R19, [R1+0x42c] ;  /* 0x00042c0001137983 */ /* 0x000f220000100800 */
[----:B-1----:R-:W-:Y:S02]  /*e7f0*/  @P3 IMAD.MOV.U32 R8, RZ, RZ, R13 ;  /* 0x000000ffff083224 */ /* 0x002fe400078e000d */
[----:B------:R-:W-:Y:S01]  /*e800*/  @P3 IMAD.MOV.U32 R9, RZ, RZ, R14 ;  /* 0x000000ffff093224 */ /* 0x000fe200078e000e */
[----:B------:R-:W4:Y:S04]  /*e810*/  LDL R13, [R1+0x5e4] ;  /* 0x0005e400010d7983 */ /* 0x000f280000100800 */
[----:B------:R-:W4:Y:S04]  /*e820*/  LDL R14, [R1+0x5e0] ;  /* 0x0005e000010e7983 */ /* 0x000f280000100800 */
[----:B------:R3:W4:Y:S01]  /*e830*/  @P3 LDG.E.U16 R222, desc[UR6][R8.64] ;  /* 0x0000000608de3981 */ /* 0x000722000c1e1500 */
[----:B------:R-:W-:-:S02]  /*e840*/  ISETP.GT.AND P2, PT, R16, 0x42, PT ;  /* 0x000000421000780c */ /* 0x000fc40003f44270 */
[----:B------:R-:W-:Y:S01]  /*e850*/  PRMT R195, RZ, 0x7610, R195 ;  /* 0x00007610ffc37816 */ /* 0x000fe200000000c3 */
[----:B------:R-:W4:Y:S01]  /*e860*/  LDL R18, [R1+0x420] ;  /* 0x0004200001127983 */ /* 0x000f220000100800 */
[----:B------:R-:W-:Y:S02]  /*e870*/  PRMT R227, RZ, 0x7610, R227 ;  /* 0x00007610ffe37816 */ /* 0x000fe400000000e3 */
[----:B------:R-:W-:Y:S01]  /*e880*/  PRMT R229, RZ, 0x7610, R229 ;  /* 0x00007610ffe57816 */ /* 0x000fe200000000e5 */
[----:B------:R-:W4:Y:S01]  /*e890*/  LDL R22, [R1+0x400] ;  /* 0x0004000001167983 */ /* 0x000f220000100800 */
[----:B---3--:R-:W-:Y:S02]  /*e8a0*/  @P0 IMAD.MOV.U32 R8, RZ, RZ, R11 ;  /* 0x000000ffff080224 */ /* 0x008fe400078e000b */
[----:B------:R-:W-:Y:S01]  /*e8b0*/  @P0 IMAD.MOV.U32 R9, RZ, RZ, R12 ;  /* 0x000000ffff090224 */ /* 0x000fe200078e000c */
[----:B------:R-:W3:Y:S04]  /*e8c0*/  LDL R11, [R1+0x5dc] ;  /* 0x0005dc00010b7983 */ /* 0x000ee80000100800 */
[----:B------:R-:W3:Y:S04]  /*e8d0*/  LDL R12, [R1+0x5d8] ;  /* 0x0005d800010c7983 */ /* 0x000ee80000100800 */
[----:B------:R2:W3:Y:S01]  /*e8e0*/  @P0 LDG.E.U16 R162, desc[UR6][R8.64] ;  /* 0x0000000608a20981 */ /* 0x0004e2000c1e1500 */
[----:B------:R-:W-:-:S02]  /*e8f0*/  PRMT R5, RZ, 0x7610, R5 ;  /* 0x00007610ff057816 */ /* 0x000fc40000000005 */
[----:B------:R-:W-:Y:S01]  /*e900*/  PRMT R220, RZ, 0x7610, R220 ;  /* 0x00007610ffdc7816 */ /* 0x000fe200000000dc */
[----:B------:R-:W3:Y:S01]  /*e910*/  LDL R153, [R1+0x3d0] ;  /* 0x0003d00001997983 */ /* 0x000ee20000100800 */
[----:B------:R-:W-:Y:S02]  /*e920*/  PRMT R165, RZ, 0x7610, R165 ;  /* 0x00007610ffa57816 */ /* 0x000fe400000000a5 */
[----:B------:R-:W-:Y:S01]  /*e930*/  PRMT R181, RZ, 0x7610, R181 ;  /* 0x00007610ffb57816 */ /* 0x000fe200000000b5 */
[----:B------:R-:W3:Y:S01]  /*e940*/  LDL R152, [R1+0x3d4] ;  /* 0x0003d40001987983 */ /* 0x000ee20000100800 */
[----:B--2---:R-:W-:-:S03]  /*e950*/  @P1 IMAD.MOV.U32 R9, RZ, RZ, R10 ;  /* 0x000000ffff091224 */ /* 0x004fc600078e000a */
[----:B------:R-:W2:Y:S01]  /*e960*/  LDL R10, [R1+0x5d0] ;  /* 0x0005d000010a7983 */ /* 0x000ea20000100800 */
[----:B----4-:R-:W-:-:S03]  /*e970*/  @P1 IMAD.MOV.U32 R8, RZ, RZ, R0 ;  /* 0x000000ffff081224 */ /* 0x010fc600078e0000 */
[----:B------:R-:W4:Y:S04]  /*e980*/  LDL R0, [R1+0x5d4] ;  /* 0x0005d40001007983 */ /* 0x000f280000100800 */
[----:B------:R1:W4:Y:S02]  /*e990*/  @P1 LDG.E.U16 R178, desc[UR6][R8.64] ;  /* 0x0000000608b21981 */ /* 0x000324000c1e1500 */
[----:B-1----:R-:W-:Y:S02]  /*e9a0*/  @P2 IMAD.MOV.U32 R8, RZ, RZ, R3 ;  /* 0x000000ffff082224 */ /* 0x002fe400078e0003 */
[----:B------:R-:W4:Y:S01]  /*e9b0*/  LDL R3, [R1+0x5cc] ;  /* 0x0005cc0001037983 */ /* 0x000f220000100800 */
[----:B------:R-:W-:Y:S01]  /*e9c0*/  ISETP.GT.AND P3, PT, R16, 0x43, PT ;  /* 0x000000431000780c */ /* 0x000fe20003f64270 */
[----:B------:R-:W-:-:S02]  /*e9d0*/  @P2 IMAD.MOV.U32 R9, RZ, RZ, R15 ;  /* 0x000000ffff092224 */ /* 0x000fc400078e000f */
[----:B------:R-:W4:Y:S01]  /*e9e0*/  LDL R15, [R1+0x5c8] ;  /* 0x0005c800010f7983 */ /* 0x000f220000100800 */
[----:B------:R-:W-:-:S03]  /*e9f0*/  ISETP.GT.AND P0, PT, R16, 0x44, PT ;  /* 0x000000441000780c */ /* 0x000fc60003f04270 */
[----:B------:R1:W4:Y:S01]  /*ea00*/  @P2 LDG.E.U16 R194, desc[UR6][R8.64] ;  /* 0x0000000608c22981 */ /* 0x000322000c1e1500 */
[----:B------:R-:W-:-:S05]  /*ea10*/  ISETP.GT.AND P1, PT, R16, 0x45, PT ;  /* 0x000000451000780c */ /* 0x000fca0003f24270 */
[----:B-1----:R-:W-:Y:S02]  /*ea20*/  @P3 IMAD.MOV.U32 R8, RZ, RZ, R13 ;  /* 0x000000ffff083224 */ /* 0x002fe400078e000d */
[----:B------:R-:W-:Y:S01]  /*ea30*/  @P3 IMAD.MOV.U32 R9, RZ, RZ, R14 ;  /* 0x000000ffff093224 */ /* 0x000fe200078e000e */
[----:B------:R-:W4:Y:S04]  /*ea40*/  LDL R13, [R1+0x5c4] ;  /* 0x0005c400010d7983 */ /* 0x000f280000100800 */
[----:B------:R-:W4:Y:S04]  /*ea50*/  LDL R14, [R1+0x5c0] ;  /* 0x0005c000010e7983 */ /* 0x000f280000100800 */
[----:B------:R3:W4:Y:S01]  /*ea60*/  @P3 LDG.E.U16 R195, desc[UR6][R8.64] ;  /* 0x0000000608c33981 */ /* 0x000722000c1e1500 */
[----:B------:R-:W-:Y:S01]  /*ea70*/  ISETP.GT.AND P2, PT, R16, 0x46, PT ;  /* 0x000000461000780c */ /* 0x000fe20003f44270 */
[----:B---3--:R-:W-:-:S02]  /*ea80*/  @P0 IMAD.MOV.U32 R8, RZ, RZ, R11 ;  /* 0x000000ffff080224 */ /* 0x008fc400078e000b */
[----:B------:R-:W-:Y:S01]  /*ea90*/  @P0 IMAD.MOV.U32 R9, RZ, RZ, R12 ;  /* 0x000000ffff090224 */ /* 0x000fe200078e000c */
[----:B------:R-:W3:Y:S04]  /*eaa0*/  LDL R11, [R1+0x5bc] ;  /* 0x0005bc00010b7983 */ /* 0x000ee80000100800 */
[----:B------:R-:W3:Y:S04]  /*eab0*/  LDL R12, [R1+0x5b8] ;  /* 0x0005b800010c7983 */ /* 0x000ee80000100800 */
[----:B------:R2:W3:Y:S02]  /*eac0*/  @P0 LDG.E.U16 R227, desc[UR6][R8.64] ;  /* 0x0000000608e30981 */ /* 0x0004e4000c1e1500 */
[----:B--2---:R-:W-:-:S02]  /*ead0*/  @P1 IMAD.MOV.U32 R9, RZ, RZ, R10 ;  /* 0x000000ffff091224 */ /* 0x004fc400078e000a */
        /* <DEDUP_REMOVED lines=13> */
[----:B------:R-:W4:Y:S01]  /*ebb0*/  LDL R13, [R1+0x5a4] ;  /* 0x0005a400010d7983 */ /* 0x000f220000100800 */
[----:B------:R-:W-:-:S03]  /*ebc0*/  @P3 IMAD.MOV.U32 R9, RZ, RZ, R14 ;  /* 0x000000ffff093224 */ /* 0x000fc600078e000e */
[----:B------:R-:W4:Y:S04]  /*ebd0*/  LDL R14, [R1+0x5a0] ;  /* 0x0005a000010e7983 */ /* 0x000f280000100800 */
[----:B------:R3:W4:Y:S01]  /*ebe0*/  @P3 LDG.E.U16 R220, desc[UR6][R8.64] ;  /* 0x0000000608dc3981 */ /* 0x000722000c1e1500 */
[----:B------:R-:W-:Y:S01]  /*ebf0*/  ISETP.GT.AND P2, PT, R16, 0x4a, PT ;  /* 0x0000004a1000780c */ /* 0x000fe20003f44270 */
[----:B---3--:R-:W-:Y:S02]  /*ec00*/  @P0 IMAD.MOV.U32 R8, RZ, RZ, R11 ;  /* 0x000000ffff080224 */ /* 0x008fe400078e000b */
[----:B------:R-:W3:Y:S01]  /*ec10*/  LDL R11, [R1+0x59c] ;  /* 0x00059c00010b7983 */ /* 0x000ee20000100800 */
[----:B------:R-:W-:-:S03]  /*ec20*/  @P0 IMAD.MOV.U32 R9, RZ, RZ, R12 ;  /* 0x000000ffff090224 */ /* 0x000fc600078e000c */
[----:B------:R-:W3:Y:S04]  /*ec30*/  LDL R12, [R1+0x598] ;  /* 0x00059800010c7983 */ /* 0x000ee80000100800 */
[----:B------:R2:W3:Y:S02]  /*ec40*/  @P0 LDG.E.U16 R165, desc[UR6][R8.64] ;  /* 0x0000000608a50981 */ /* 0x0004e4000c1e1500 */
[----:B--2---:R-:W-:Y:S02]  /*ec50*/  @P1 IMAD.MOV.U32 R9, RZ, RZ, R10 ;  /* 0x000000ffff091224 */ /* 0x004fe400078e000a */
        /* <DEDUP_REMOVED lines=9> */
[----:B------:R-:W-:Y:S02]  /*ecf0*/  PRMT R210, RZ, 0x7610, R210 ;  /* 0x00007610ffd27816 */ /* 0x000fe400000000d2 */
[C---:B------:R-:W-:Y:S02]  /*ed00*/  ISETP.GT.AND P0, PT, R16.reuse, 0x4c, PT ;  /* 0x0000004c1000780c */ /* 0x040fe40003f04270 */
[----:B------:R-:W-:Y:S02]  /*ed10*/  PRMT R214, RZ, 0x7610, R214 ;  /* 0x00007610ffd67816 */ /* 0x000fe400000000d6 */
[----:B------:R1:W4:Y:S01]  /*ed20*/  @P2 LDG.E.U16 R210, desc[UR6][R8.64] ;  /* 0x0000000608d22981 */ /* 0x000322000c1e1500 */
[----:B------:R-:W-:Y:S02]  /*ed30*/  ISETP.GT.AND P1, PT, R16, 0x4d, PT ;  /* 0x0000004d1000780c */ /* 0x000fe40003f24270 */
[----:B-1----:R-:W-:-:S02]  /*ed40*/  @P3 IMAD.MOV.U32 R8, RZ, RZ, R13 ;  /* 0x000000ffff083224 */ /* 0x002fc400078e000d */
[----:B------:R-:W-:Y:S01]  /*ed50*/  @P3 IMAD.MOV.U32 R9, RZ, RZ, R14 ;  /* 0x000000ffff093224 */ /* 0x000fe200078e000e */
[----:B------:R-:W4:Y:S04]  /*ed60*/  LDL R13, [R1+0x584] ;  /* 0x00058400010d7983 */ /* 0x000f280000100800 */
[----:B------:R-:W4:Y:S04]  /*ed70*/  LDL R14, [R1+0x580] ;  /* 0x00058000010e7983 */ /* 0x000f280000100800 */
[----:B------:R3:W4:Y:S01]  /*ed80*/  @P3 LDG.E.U16 R214, desc[UR6][R8.64] ;  /* 0x0000000608d63981 */ /* 0x000722000c1e1500 */
[----:B------:R-:W-:-:S02]  /*ed90*/  PRMT R7, RZ, 0x7610, R7 ;  /* 0x00007610ff077816 */ /* 0x000fc40000000007 */
[----:B------:R-:W-:Y:S01]  /*eda0*/  ISETP.GT.AND P2, PT, R16, 0x4e, PT ;  /* 0x0000004e1000780c */ /* 0x000fe20003f44270 */
[----:B---3--:R-:W-:Y:S02]  /*edb0*/  @P0 IMAD.MOV.U32 R8, RZ, RZ, R11 ;  /* 0x000000ffff080224 */ /* 0x008fe400078e000b */
[----:B------:R-:W-:Y:S01]  /*edc0*/  @P0 IMAD.MOV.U32 R9, RZ, RZ, R12 ;  /* 0x000000ffff090224 */ /* 0x000fe200078e000c */
[----:B------:R-:W3:Y:S04]  /*edd0*/  LDL R11, [R1+0x57c] ;  /* 0x00057c00010b7983 */ /* 0x000ee80000100800 */
[----:B------:R-:W3:Y:S01]  /*ede0*/  LDL R12, [R1+0x578] ;  /* 0x00057800010c7983 */ /* 0x000ee20000100800 */
[----:B------:R-:W-:-:S03]  /*edf0*/  PRMT R2, RZ, 0x7610, R2 ;  /* 0x00007610ff027816 */ /* 0x000fc60000000002 */
        /* <DEDUP_REMOVED lines=17> */
[----:B------:R-:W4:Y:S01]  /*ef10*/  LDL R13, [R1+0x564] ;  /* 0x00056400010d7983 */ /* 0x000f220000100800 */
[----:B------:R-:W-:-:S03]  /*ef20*/  @P3 IMAD.MOV.U32 R9, RZ, RZ, R14 ;  /* 0x000000ffff093224 */ /* 0x000fc600078e000e */
[----:B------:R-:W4:Y:S04]  /*ef30*/  LDL R14, [R1+0x560] ;  /* 0x00056000010e7983 */ /* 0x000f280000100800 */
[----:B------:R3:W4:Y:S01]  /*ef40*/  @P3 LDG.E.U16 R249, desc[UR6][R8.64] ;  /* 0x0000000608f93981 */ /* 0x000722000c1e1500 */
[----:B------:R-:W-:Y:S02]  /*ef50*/  PRMT R164, RZ, 0x7610, R164 ;  /* 0x00007610ffa47816 */ /* 0x000fe400000000a4 */
[----:B------:R-:W-:Y:S01]  /*ef60*/  ISETP.GT.AND P0, PT, R16, 0x52, PT ;  /* 0x000000521000780c */ /* 0x000fe20003f04270 */
[----:B---3--:R-:W-:Y:S02]  /*ef70*/  @P4 IMAD.MOV.U32 R8, RZ, RZ, R11 ;  /* 0x000000ffff084224 */ /* 0x008fe400078e000b */
[----:B------:R-:W3:Y:S01]  /*ef80*/  LDL R11, [R1+0x55c] ;  /* 0x00055c00010b7983 */ /* 0x000ee20000100800 */
[----:B------:R-:W-:-:S03]  /*ef90*/  @P4 IMAD.MOV.U32 R9, RZ, RZ, R12 ;  /* 0x000000ffff094224 */ /* 0x000fc600078e000c */
        /* <DEDUP_REMOVED lines=13> */
[----:B------:R-:W-:Y:S02]  /*f070*/  ISETP.GT.AND P3, PT, R16, 0x54, PT ;  /* 0x000000541000780c */ /* 0x000fe40003f64270 */
[----:B------:R-:W-:Y:S02]  /*f080*/  PRMT R209, RZ, 0x7610, R209 ;  /* 0x00007610ffd17816 */ /* 0x000fe400000000d1 */
[----:B------:R-:W-:-:S04]  /*f090*/  PRMT R241, RZ, 0x7610, R241 ;  /* 0x00007610fff17816 */ /* 0x000fc800000000f1 */
[----:B------:R1:W4:Y:S01]  /*f0a0*/  @P0 LDG.E.U16 R209, desc[UR6][R8.64] ;  /* 0x0000000608d10981 */ /* 0x000322000c1e1500 */
[----:B------:R-:W-:Y:S01]  /*f0b0*/  ISETP.GT.AND P1, PT, R16, 0x55, PT ;  /* 0x000000551000780c */ /* 0x000fe20003f24270 */
[----:B-1----:R-:W-:Y:S02]  /*f0c0*/  @P2 IMAD.MOV.U32 R8, RZ, RZ, R13 ;  /* 0x000000ffff082224 */ /* 0x002fe400078e000d */
[----:B------:R-:W4:Y:S01]  /*f0d0*/  LDL R13, [R1+0x544] ;  /* 0x00054400010d7983 */ /* 0x000f220000100800 */
[----:B------:R-:W-:-:S03]  /*f0e0*/  @P2 IMAD.MOV.U32 R9, RZ, RZ, R14 ;  /* 0x000000ffff092224 */ /* 0x000fc600078e000e */
[----:B------:R-:W4:Y:S04]  /*f0f0*/  LDL R14, [R1+0x540] ;  /* 0x00054000010e7983 */ /* 0x000f280000100800 */
[----:B------:R3:W4:Y:S01]  /*f100*/  @P2 LDG.E.U16 R241, desc[UR6][R8.64] ;  /* 0x0000000608f12981 */ /* 0x000722000c1e1500 */
[----:B------:R-:W-:Y:S02]  /*f110*/  ISETP.GT.AND P4, PT, R16, 0x56, PT ;  /* 0x000000561000780c */ /* 0x000fe40003f84270 */
[----:B------:R-:W-:Y:S01]  /*f120*/  PRMT R246, RZ, 0x7610, R246 ;  /* 0x00007610fff67816 */ /* 0x000fe200000000f6 */
        /* <DEDUP_REMOVED lines=17> */
[----:B------:R-:W-:Y:S02]  /*f240*/  ISETP.GT.AND P1, PT, R16, 0x58, PT ;  /* 0x000000581000780c */ /* 0x000fe40003f24270 */
[----:B------:R-:W-:Y:S02]  /*f250*/  PRMT R240, RZ, 0x7610, R240 ;  /* 0x00007610fff07816 */ /* 0x000fe400000000f0 */
[----:B------:R1:W4:Y:S01]  /*f260*/  @P4 LDG.E.U16 R243, desc[UR6][R8.64] ;  /* 0x0000000608f34981 */ /* 0x000322000c1e1500 */
[----:B------:R-:W-:Y:S02]  /*f270*/  PRMT R167, RZ, 0x7610, R167 ;  /* 0x00007610ffa77816 */ /* 0x000fe400000000a7 */
[----:B-1----:R-:W-:-:S02]  /*f280*/  @P0 IMAD.MOV.U32 R8, RZ, RZ, R13 ;  /* 0x000000ffff080224 */ /* 0x002fc400078e000d */
        /* <DEDUP_REMOVED lines=9> */
[----:B------:R2:W3:Y:S01]  /*f320*/  @P1 LDG.E.U16 R167, desc[UR6][R8.64] ;  /* 0x0000000608a71981 */ /* 0x0004e2000c1e1500 */
[----:B------:R-:W-:Y:S02]  /*f330*/  ISETP.GT.AND P1, PT, R16, 0x5a, PT ;  /* 0x0000005a1000780c */ /* 0x000fe40003f24270 */
[----:B------:R-:W-:Y:S01]  /*f340*/  PRMT R183, RZ, 0x7610, R183 ;  /* 0x00007610ffb77816 */ /* 0x000fe200000000b7 */
[----:B--2---:R-:W-:Y:S02]  /*f350*/  @P0 IMAD.MOV.U32 R9, RZ, RZ, R10 ;  /* 0x000000ffff090224 */ /* 0x004fe400078e000a */
[----:B------:R-:W2:Y:S01]  /*f360*/  LDL R10, [R1+0x510] ;  /* 0x00051000010a7983 */ /* 0x000ea20000100800 */
[----:B----4-:R-:W-:-:S03]  /*f370*/  @P0 IMAD.MOV.U32 R8, RZ, RZ, R0 ;  /* 0x000000ffff080224 */ /* 0x010fc600078e0000 */
[----:B------:R-:W4:Y:S04]  /*f380*/  LDL R0, [R1+0x514] ;  /* 0x0005140001007983 */ /* 0x000f280000100800 */
[----:B------:R1:W4:Y:S02]  /*f390*/  @P0 LDG.E.U16 R183, desc[UR6][R8.64] ;  /* 0x0000000608b70981 */ /* 0x000324000c1e1500 */
[----:B-1----:R-:W-:Y:S02]  /*f3a0*/  @P1 IMAD.MOV.U32 R8, RZ, RZ, R3 ;  /* 0x000000ffff081224 */ /* 0x002fe400078e0003 */
[----:B------:R-:W4:Y:S01]  /*f3b0*/  LDL R3, [R1+0x50c] ;  /* 0x00050c0001037983 */ /* 0x000f220000100800 */
[----:B------:R-:W-:Y:S01]  /*f3c0*/  PRMT R208, RZ, 0x7610, R208 ;  /* 0x00007610ffd07816 */ /* 0x000fe200000000d0 */
[----:B------:R-:W-:Y:S01]  /*f3d0*/  @P1 IMAD.MOV.U32 R9, RZ, RZ, R15 ;  /* 0x000000ffff091224 */ /* 0x000fe200078e000f */
[C---:B------:R-:W-:Y:S01]  /*f3e0*/  ISETP.GT.AND P0, PT, R16.reuse, 0x5b, PT ;  /* 0x0000005b1000780c */ /* 0x040fe20003f04270 */
[----:B------:R-:W4:Y:S04]  /*f3f0*/  LDL R15, [R1+0x508] ;  /* 0x00050800010f7983 */ /* 0x000f280000100800 */
[----:B------:R1:W4:Y:S01]  /*f400*/  @P1 LDG.E.U16 R208, desc[UR6][R8.64] ;  /* 0x0000000608d01981 */ /* 0x000322000c1e1500 */
[----:B------:R-:W-:-:S02]  /*f410*/  ISETP.GT.AND P1, PT, R16, 0x5c, PT ;  /* 0x0000005c1000780c */ /* 0x000fc40003f24270 */
[----:B------:R-:W-:Y:S02]  /*f420*/  PRMT R233, RZ, 0x7610, R233 ;  /* 0x00007610ffe97816 */ /* 0x000fe400000000e9 */
[----:B------:R-:W-:-:S03]  /*f430*/  PRMT R238, RZ, 0x7610, R238 ;  /* 0x00007610ffee7816 */ /* 0x000fc600000000ee */
        /* <DEDUP_REMOVED lines=111> */
[----:B------:R-:W-:Y:S02]  /*fb30*/  PRMT R206, RZ, 0x7610, R206 ;  /* 0x00007610ffce7816 */ /* 0x000fe400000000ce */
[----:B------:R-:W-:Y:S01]  /*fb40*/  ISETP.GT.AND P1, PT, R16, 0x6b, PT ;  /* 0x0000006b1000780c */ /* 0x000fe20003f24270 */
[----:B-1----:R-:W-:-:S02]  /*fb50*/  @P2 IMAD.MOV.U32 R8, RZ, RZ, R13 ;  /* 0x000000ffff082224 */ /* 0x002fc400078e000d */
[----:B------:R-:W4:Y:S01]  /*fb60*/  LDL R13, [R1+0x494] ;  /* 0x00049400010d7983 */ /* 0x000f220000100800 */
[----:B------:R-:W-:-:S03]  /*fb70*/  @P2 IMAD.MOV.U32 R9, RZ, RZ, R14 ;  /* 0x000000ffff092224 */ /* 0x000fc600078e000e */
[----:B------:R-:W4:Y:S04]  /*fb80*/  LDL R14, [R1+0x490] ;  /* 0x00049000010e7983 */ /* 0x000f280000100800 */
[----:B------:R3:W4:Y:S02]  /*fb90*/  @P2 LDG.E.U16 R171, desc[UR6][R8.64] ;  /* 0x0000000608ab2981 */ /* 0x000724000c1e1500 */
        /* <DEDUP_REMOVED lines=28> */
[----:B---3--:R-:W-:Y:S01]  /*fd60*/  @P0 IMAD.MOV.U32 R8, RZ, RZ, R11 ;  /* 0x000000ffff080224 */ /* 0x008fe200078e000b */
[----:B------:R-:W-:Y:S01]  /*fd70*/  PRMT R215, RZ, 0x7610, R215 ;  /* 0x00007610ffd77816 */ /* 0x000fe200000000d7 */
[----:B------:R-:W3:Y:S01]  /*fd80*/  LDL R11, [R1+0x458] ;  /* 0x00045800010b7983 */ /* 0x000ee20000100800 */
[----:B------:R-:W-:-:S03]  /*fd90*/  @P0 IMAD.MOV.U32 R9, RZ, RZ, R12 ;  /* 0x000000ffff090224 */ /* 0x000fc600078e000c */
[----:B------:R-:W3:Y:S04]  /*fda0*/  LDL R12, [R1+0x464] ;  /* 0x00046400010c7983 */ /* 0x000ee80000100800 */
[----:B------:R2:W3:Y:S01]  /*fdb0*/  @P0 LDG.E.U16 R216, desc[UR6][R8.64] ;  /* 0x0000000608d80981 */ /* 0x0004e2000c1e1500 */
[----:B------:R-:W-:Y:S01]  /*fdc0*/  ISETP.GT.AND P0, PT, R16, 0x71, PT ;  /* 0x000000711000780c */ /* 0x000fe20003f04270 */
[----:B--2---:R-:W-:Y:S02]  /*fdd0*/  @P1 IMAD.MOV.U32 R9, RZ, RZ, R10 ;  /* 0x000000ffff091224 */ /* 0x004fe400078e000a */
[----:B------:R-:W2:Y:S01]  /*fde0*/  LDL R10, [R1+0x45c] ;  /* 0x00045c00010a7983 */ /* 0x000ea20000100800 */
[----:B----4-:R-:W-:-:S03]  /*fdf0*/  @P1 IMAD.MOV.U32 R8, RZ, RZ, R0 ;  /* 0x000000ffff081224 */ /* 0x010fc600078e0000 */
[----:B------:R-:W4:Y:S04]  /*fe00*/  LDL R0, [R1+0x454] ;  /* 0x0004540001007983 */ /* 0x000f280000100800 */
[----:B------:R1:W4:Y:S02]  /*fe10*/  @P1 LDG.E.U16 R215, desc[UR6][R8.64] ;  /* 0x0000000608d71981 */ /* 0x000324000c1e1500 */
[----:B-1----:R-:W-:Y:S02]  /*fe20*/  @P0 IMAD.MOV.U32 R8, RZ, RZ, R3 ;  /* 0x000000ffff080224 */ /* 0x002fe400078e0003 */
[----:B------:R-:W2:Y:S01]  /*fe30*/  LDL R3, [R1+0x450] ;  /* 0x0004500001037983 */ /* 0x000ea20000100800 */
        /* <DEDUP_REMOVED lines=14> */
[----:B-1----:R-:W-:Y:S02]  /*ff20*/  @P0 IMAD.MOV.U32 R9, RZ, RZ, R13 ;  /* 0x000000ffff090224 */ /* 0x002fe400078e000d */
[----:B------:R-:W4:Y:S01]  /*ff30*/  LDL R13, [R1+0x440] ;  /* 0x00044000010d7983 */ /* 0x000f220000100800 */
[----:B---3--:R-:W-:-:S03]  /*ff40*/  @P0 IMAD.MOV.U32 R8, RZ, RZ, R12 ;  /* 0x000000ffff080224 */ /* 0x008fc600078e000c */
[----:B------:R-:W3:Y:S04]  /*ff50*/  LDL R12, [R1+0x444] ;  /* 0x00044400010c7983 */ /* 0x000ee80000100800 */
[----:B------:R1:W3:Y:S01]  /*ff60*/  @P0 LDG.E.U16 R213, desc[UR6][R8.64] ;  /* 0x0000000608d50981 */ /* 0x0002e2000c1e1500 */
[----:B------:R-:W-:Y:S01]  /*ff70*/  ISETP.GT.AND P0, PT, R16, 0x75, PT ;  /* 0x000000751000780c */ /* 0x000fe20003f04270 */
[----:B-1----:R-:W-:-:S12]  /*ff80*/  @P1 IMAD.MOV.U32 R9, RZ, RZ, R11 ;  /* 0x000000ffff091224 */ /* 0x002fd800078e000b */
[----:B--2---:R-:W-:Y:S02]  /*ff90*/  @P0 IMAD.MOV.U32 R11, RZ, RZ, R3 ;  /* 0x000000ffff0b0224 */ /* 0x004fe400078e0003 */
[----:B------:R-:W2:Y:S01]  /*ffa0*/  LDL R3, [R1+0x430] ;  /* 0x0004300001037983 */ /* 0x000ea20000100800 */
[----:B------:R-:W-:Y:S02]  /*ffb0*/  @P1 IMAD.MOV.U32 R8, RZ, RZ, R10 ;  /* 0x000000ffff081224 */ /* 0x000fe400078e000a */
[----:B----4-:R-:W-:Y:S02]  /*ffc0*/  @P0 IMAD.MOV.U32 R10, RZ, RZ, R0 ;  /* 0x000000ffff0a0224 */ /* 0x010fe400078e0000 */
[----:B------:R-:W4:Y:S01]  /*ffd0*/  LDL R0, [R1+0x434] ;  /* 0x0004340001007983 */ /* 0x000f220000100800 */
[----:B------:R-:W-:-:S06]  /*ffe0*/  PRMT R212, RZ, 0x7610, R212 ;  /* 0x00007610ffd47816 */ /* 0x000fcc00000000d4 */
[----:B------:R1:W4:Y:S01]  /*fff0*/  @P1 LDG.E.U16 R212, desc[UR6][R8.64] ;  /* 0x0000000608d41981 */ /* 0x000322000c1e1500 */
[----:B------:R-:W-:Y:S02]  /*10000*/  ISETP.GT.AND P1, PT, R16, 0x76, PT ;  /* 0x000000761000780c */ /* 0x000fe40003f24270 */
[----:B-1----:R-:W-:Y:S02]  /*10010*/  PRMT R8, RZ, 0x7610, R8 ;  /* 0x00007610ff087816 */ /* 0x002fe40000000008 */
[----:B------:R-:W-:-:S04]  /*10020*/  PRMT R9, RZ, 0x7610, R9 ;  /* 0x00007610ff097816 */ /* 0x000fc80000000009 */
[----:B------:R1:W4:Y:S01]  /*10030*/  @P0 LDG.E.U16 R8, desc[UR6][R10.64] ;  /* 0x000000060a080981 */ /* 0x000322000c1e1500 */
[----:B------:R-:W-:-:S04]  /*10040*/  ISETP.GT.AND P0, PT, R16, 0x77, PT ;  /* 0x000000771000780c */ /* 0x000fc80003f04270 */
[----:B-1----:R-:W-:Y:S02]  /*10050*/  @P1 IMAD.MOV.U32 R10, RZ, RZ, R14 ;  /* 0x000000ffff0a1224 */ /* 0x002fe400078e000e */
[----:B------:R-:W-:Y:S01]  /*10060*/  @P1 IMAD.MOV.U32 R11, RZ, RZ, R15 ;  /* 0x000000ffff0b1224 */ /* 0x000fe200078e000f */
[----:B------:R-:W4:Y:S04]  /*10070*/  LDL R14, [R1+0x41c] ;  /* 0x00041c00010e7983 */ /* 0x000f280000100800 */
[----:B------:R1:W4:Y:S01]  /*10080*/  @P1 LDG.E.U16 R9, desc[UR6][R10.64] ;  /* 0x000000060a091981 */ /* 0x000322000c1e1500 */
[----:B------:R-:W-:-:S03]  /*10090*/  ISETP.GT.AND P1, PT, R16, 0x79, PT ;  /* 0x000000791000780c */ /* 0x000fc60003f24270 */
[----:B------:R-:W4:Y:S01]  /*100a0*/  LDL R15, [R1+0x418] ;  /* 0x00041800010f7983 */ /* 0x000f220000100800 */
[----:B-1----:R-:W-:-:S06]  /*100b0*/  PRMT R10, RZ, 0x7610, R10 ;  /* 0x00007610ff0a7816 */ /* 0x002fcc000000000a */
[----:B---3--:R2:W3:Y:S03]  /*100c0*/  @P0 LDG.E.U16 R10, desc[UR6][R12.64] ;  /* 0x000000060c0a0981 */ /* 0x0084e6000c1e1500 */
[----:B--2---:R-:W-:Y:S02]  /*100d0*/  @P1 IMAD.MOV.U32 R13, RZ, RZ, R3 ;  /* 0x000000ffff0d1224 */ /* 0x004fe400078e0003 */
[----:B------:R-:W2:Y:S01]  /*100e0*/  LDL R3, [R1+0x410] ;  /* 0x0004100001037983 */ /* 0x000ea20000100800 */
[----:B----4-:R-:W-:-:S03]  /*100f0*/  @P1 IMAD.MOV.U32 R12, RZ, RZ, R0 ;  /* 0x000000ffff0c1224 */ /* 0x010fc600078e0000 */
[----:B------:R-:W4:Y:S01]  /*10100*/  LDL R0, [R1+0x414] ;  /* 0x0004140001007983 */ /* 0x000f220000100800 */
[----:B------:R-:W-:Y:S02]  /*10110*/  PRMT R187, RZ, 0x7610, R187 ;  /* 0x00007610ffbb7816 */ /* 0x000fe400000000bb */
[----:B------:R-:W-:-:S04]  /*10120*/  ISETP.GT.AND P0, PT, R16, 0x7a, PT ;  /* 0x0000007a1000780c */ /* 0x000fc80003f04270 */
[----:B------:R1:W3:Y:S01]  /*10130*/  @P1 LDG.E.U16 R187, desc[UR6][R12.64] ;  /* 0x000000060cbb1981 */ /* 0x0002e2000c1e1500 */
[----:B------:R-:W-:Y:S02]  /*10140*/  ISETP.GT.AND P1, PT, R16, 0x7b, PT ;  /* 0x0000007b1000780c */ /* 0x000fe40003f24270 */
[----:B------:R-:W-:Y:S02]  /*10150*/  PRMT R204, RZ, 0x7610, R204 ;  /* 0x00007610ffcc7816 */ /* 0x000fe400000000cc */
[----:B------:R-:W-:-:S04]  /*10160*/  PRMT R11, RZ, 0x7610, R11 ;  /* 0x00007610ff0b7816 */ /* 0x000fc8000000000b */
[----:B-1----:R-:W-:Y:S02]  /*10170*/  @P0 IMAD.MOV.U32 R12, RZ, RZ, R19 ;  /* 0x000000ffff0c0224 */ /* 0x002fe400078e0013 */
[----:B------:R-:W-:Y:S01]  /*10180*/  @P0 IMAD.MOV.U32 R13, RZ, RZ, R20 ;  /* 0x000000ffff0d0224 */ /* 0x000fe200078e0014 */
[----:B------:R-:W3:Y:S04]  /*10190*/  LDL R19, [R1+0x404] ;  /* 0x0004040001137983 */ /* 0x000ee80000100800 */
[----:B------:R1:W3:Y:S01]  /*101a0*/  @P0 LDG.E.U16 R204, desc[UR6][R12.64] ;  /* 0x000000060ccc0981 */ /* 0x0002e2000c1e1500 */
[----:B------:R-:W-:-:S03]  /*101b0*/  ISETP.GT.AND P0, PT, R16, 0x7c, PT ;  /* 0x0000007c1000780c */ /* 0x000fc60003f04270 */
[----:B------:R-:W3:Y:S01]  /*101c0*/  LDL R20, [R1+0x408] ;  /* 0x0004080001147983 */ /* 0x000ee20000100800 */
[----:B-1----:R-:W-:Y:S02]  /*101d0*/  @P1 IMAD.MOV.U32 R12, RZ, RZ, R17 ;  /* 0x000000ffff0c1224 */ /* 0x002fe400078e0011 */
[----:B------:R-:W-:Y:S01]  /*101e0*/  @P1 IMAD.MOV.U32 R13, RZ, RZ, R18 ;  /* 0x000000ffff0d1224 */ /* 0x000fe200078e0012 */
[----:B------:R-:W3:Y:S04]  /*101f0*/  LDL R17, [R1+0x40c] ;  /* 0x00040c0001117983 */ /* 0x000ee80000100800 */
[----:B------:R1:W3:Y:S01]  /*10200*/  @P1 LDG.E.U16 R11, desc[UR6][R12.64] ;  /* 0x000000060c0b1981 */ /* 0x0002e2000c1e1500 */
[----:B------:R-:W-:-:S03]  /*10210*/  ISETP.GT.AND P1, PT, R16, 0x7d, PT ;  /* 0x0000007d1000780c */ /* 0x000fc60003f24270 */
[----:B------:R-:W3:Y:S01]  /*10220*/  LDL R18, [R1+0x808] ;  /* 0x0008080001127983 */ /* 0x000ee20000100800 */
[----:B-1----:R-:W-:-:S06]  /*10230*/  PRMT R12, RZ, 0x7610, R12 ;  /* 0x00007610ff0c7816 */ /* 0x002fcc000000000c */
[----:B------:R2:W3:Y:S03]  /*10240*/  @P0 LDG.E.U16 R12, desc[UR6][R14.64] ;  /* 0x000000060e0c0981 */ /* 0x0004e6000c1e1500 */
[----:B--2---:R-:W-:Y:S02]  /*10250*/  @P1 IMAD.MOV.U32 R15, RZ, RZ, R3 ;  /* 0x000000ffff0f1224 */ /* 0x004fe400078e0003 */
[----:B------:R-:W2:Y:S01]  /*10260*/  LDL R3, [R1+0x80c] ;  /* 0x00080c0001037983 */ /* 0x000ea20000100800 */
[----:B----4-:R-:W-:Y:S02]  /*10270*/  @P1 IMAD.MOV.U32 R14, RZ, RZ, R0 ;  /* 0x000000ffff0e1224 */ /* 0x010fe400078e0000 */
[----:B------:R-:W1:Y:S01]  /*10280*/  S2R R0, SR_TID.X ;  /* 0x0000000000007919 */ /* 0x000e620000002100 */
[----:B------:R-:W-:Y:S02]  /*10290*/  ISETP.GT.AND P2, PT, R16, 0x7e, PT ;  /* 0x0000007e1000780c */ /* 0x000fe40003f44270 */
[----:B------:R-:W-:-:S06]  /*102a0*/  PRMT R13, RZ, 0x7610, R13 ;  /* 0x00007610ff0d7816 */ /* 0x000fcc000000000d */
[----:B------:R4:W2:Y:S01]  /*102b0*/  @P1 LDG.E.U16 R13, desc[UR6][R14.64] ;  /* 0x000000060e0d1981 */ /* 0x0008a2000c1e1500 */
[----:B------:R-:W-:Y:S02]  /*102c0*/  ISETP.GT.AND P1, PT, R16, 0x7f, PT ;  /* 0x0000007f1000780c */ /* 0x000fe40003f24270 */
[----:B----4-:R-:W-:Y:S02]  /*102d0*/  PRMT R14, RZ, 0x7610, R14 ;  /* 0x00007610ff0e7816 */ /* 0x010fe4000000000e */
[----:B-1----:R-:W-:-:S04]  /*102e0*/  LOP3.LUT R0, R0, 0x7f, RZ, 0xc0, !PT ;  /* 0x0000007f00007812 */ /* 0x002fc800078ec0ff */
[----:B------:R-:W-:Y:S01]  /*102f0*/  ISETP.GE.AND P0, PT, R0, R16, PT ;  /* 0x000000100000720c */ /* 0x000fe20003f06270 */
[----:B---3--:R-:W-:Y:S01]  /*10300*/  @P2 IMAD.MOV.U32 R16, RZ, RZ, R17 ;  /* 0x000000ffff102224 */ /* 0x008fe200078e0011 */
[----:B------:R-:W3:Y:S01]  /*10310*/  LDL.LU R0, [R1+0x20] ;  /* 0x0000200001007983 */ /* 0x000ee20000300800 */
[----:B------:R-:W-:-:S03]  /*10320*/  @P2 IMAD.MOV.U32 R17, RZ, RZ, R20 ;  /* 0x000000ffff112224 */ /* 0x000fc600078e0014 */
[----:B------:R-:W4:Y:S04]  /*10330*/  LDL R21, [R1+0x384] ;  /* 0x0003840001157983 */ /* 0x000f280000100800 */
[----:B------:R-:W4:Y:S04]  /*10340*/  LDL R20, [R1+0x388] ;  /* 0x0003880001147983 */ /* 0x000f280000100800 */
[----:B------:R-:W3:Y:S04]  /*10350*/  LDL R155, [R1+0x344] ;  /* 0x00034400019b7983 */ /* 0x000ee80000100800 */
[----:B------:R-:W3:Y:S04]  /*10360*/  LDL R23, [R1+0x348] ;  /* 0x0003480001177983 */ /* 0x000ee80000100800 */
[----:B------:R1:W3:Y:S01]  /*10370*/  @P2 LDG.E.U16 R14, desc[UR6][R16.64] ;  /* 0x00000006100e2981 */ /* 0x0002e2000c1e1500 */
[----:B------:R-:W-:-:S03]  /*10380*/  PRMT R15, RZ, 0x7610, R15 ;  /* 0x00007610ff0f7816 */ /* 0x000fc6000000000f */
[----:B0-----:R-:W3:Y:S04]  /*10390*/  LDL R234, [R1+0x248] ;  /* 0x0002480001ea7983 */ /* 0x001ee80000100800 */
[----:B------:R-:W3:Y:S01]  /*103a0*/  LDL R224, [R1+0x204] ;  /* 0x0002040001e07983 */ /* 0x000ee20000100800 */
[----:B-1----:R-:W-:Y:S02]  /*103b0*/  @P1 IMAD.MOV.U32 R16, RZ, RZ, R19 ;  /* 0x000000ffff101224 */ /* 0x002fe400078e0013 */
[----:B------:R-:W-:Y:S01]  /*103c0*/  @P1 IMAD.MOV.U32 R17, RZ, RZ, R22 ;  /* 0x000000ffff111224 */ /* 0x000fe200078e0016 */
[----:B------:R-:W3:Y:S01]  /*103d0*/  LDL R217, [R1+0x1c4] ;  /* 0x0001c40001d97983 */ /* 0x000ee20000100800 */
[----:B------:R-:W-:-:S03]  /*103e0*/  @!P0 IMAD.MOV.U32 R19, RZ, RZ, R18 ;  /* 0x000000ffff138224 */ /* 0x000fc600078e0012 */
[----:B------:R-:W3:Y:S04]  /*103f0*/  LDL R22, [R1+0x304] ;  /* 0x0003040001167983 */ /* 0x000ee80000100800 */
[----:B------:R0:W3:Y:S01]  /*10400*/  @P1 LDG.E.U16 R15, desc[UR6][R16.64] ;  /* 0x00000006100f1981 */ /* 0x0000e2000c1e1500 */
[----:B------:R-:W-:Y:S01]  /*10410*/  BAR.SYNC.DEFER_BLOCKING 0x0 ;  /* 0x0000000000007b1d */ /* 0x000fe20000010000 */
[----:B--2---:R-:W-:-:S05]  /*10420*/  @!P0 IMAD.MOV.U32 R18, RZ, RZ, R3 ;  /* 0x000000ffff128224 */ /* 0x004fca00078e0003 */
[----:B------:R-:W2:Y:S01]  /*10430*/  LDL R3, [R1+0x308] ;  /* 0x0003080001037983 */ /* 0x000ea20000100800 */
[----:B0-----:R-:W-:Y:S02]  /*10440*/  PRMT R16, RZ, 0x7610, R16 ;  /* 0x00007610ff107816 */ /* 0x001fe40000000010 */
[----:B------:R-:W-:-:S04]  /*10450*/  PRMT R17, RZ, 0x7610, R17 ;  /* 0x00007610ff117816 */ /* 0x000fc80000000011 */
[----:B------:R0:W2:Y:S02]  /*10460*/  @!P0 LDG.E.U16 R16, desc[UR6][R18.64] ;  /* 0x0000000612108981 */ /* 0x0000a4000c1e1500 */
[----:B0-----:R-:W-:Y:S02]  /*10470*/  @!P0 IMAD.MOV.U32 R18, RZ, RZ, R152 ;  /* 0x000000ffff128224 */ /* 0x001fe400078e0098 */
[----:B------:R-:W-:Y:S01]  /*10480*/  @!P0 IMAD.MOV.U32 R19, RZ, RZ, R153 ;  /* 0x000000ffff138224 */ /* 0x000fe200078e0099 */
[----:B------:R-:W2:Y:S04]  /*10490*/  LDL R152, [R1+0x288] ;  /* 0x0002880001987983 */ /* 0x000ea80000100800 */
[----:B------:R0:W2:Y:S04]  /*104a0*/  @!P0 LDG.E.U16 R17, desc[UR6][R18.64] ;  /* 0x0000000612118981 */ /* 0x0000a8000c1e1500 */
[----:B------:R-:W2:Y:S01]  /*104b0*/  LDL R153, [R1+0x284] ;  /* 0x0002840001997983 */ /* 0x000ea20000100800 */
[----:B0-----:R-:W-:-:S02]  /*104c0*/  PRMT R18, RZ, 0x7610, R18 ;  /* 0x00007610ff127816 */ /* 0x001fc40000000012 */
[----:B------:R-:W-:-:S04]  /*104d0*/  PRMT R19, RZ, 0x7610, R19 ;  /* 0x00007610ff137816 */ /* 0x000fc80000000013 */
[----:B----4-:R3:W4:Y:S02]  /*104e0*/  @!P0 LDG.E.U16 R18, desc[UR6][R20.64] ;  /* 0x0000000614128981 */ /* 0x010724000c1e1500 */
[----:B---3--:R-:W-:Y:S02]  /*104f0*/  @!P0 IMAD.MOV.U32 R20, RZ, RZ, R23 ;  /* 0x000000ffff148224 */ /* 0x008fe400078e0017 */
[----:B------:R-:W-:Y:S02]  /*10500*/  @!P0 IMAD.MOV.U32 R21, RZ, RZ, R155 ;  /* 0x000000ffff158224 */ /* 0x000fe400078e009b */
[----:B------:R-:W3:Y:S04]  /*10510*/  LDL R155, [R1+0x208] ;  /* 0x00020800019b7983 */ /* 0x000ee80000100800 */
[----:B------:R0:W4:Y:S02]  /*10520*/  @!P0 LDG.E.U16 R19, desc[UR6][R20.64] ;  /* 0x0000000614138981 */ /* 0x000124000c1e1500 */
[----:B0-----:R-:W-:Y:S01]  /*10530*/  PRMT R20, RZ, 0x7610, R20 ;  /* 0x00007610ff147816 */ /* 0x001fe20000000014 */
[----:B------:R-:W-:-:S02]  /*10540*/  @!P0 IMAD.MOV.U32 R23, RZ, RZ, R22 ;  /* 0x000000ffff178224 */ /* 0x000fc400078e0016 */
[----:B--2---:R-:W-:Y:S01]  /*10550*/  @!P0 IMAD.MOV.U32 R22, RZ, RZ, R3 ;  /* 0x000000ffff168224 */ /* 0x004fe200078e0003 */
[----:B------:R-:W-:Y:S01]  /*10560*/  PRMT R21, RZ, 0x7610, R21 ;  /* 0x00007610ff157816 */ /* 0x000fe20000000015 */
[----:B------:R0:W-:Y:S04]  /*10570*/  STS.U16 [R6+UR4+0x400], R157 ;  /* 0x0004009d06007988 */ /* 0x0001e80008000404 */
[----:B------:R1:W2:Y:S04]  /*10580*/  @!P0 LDG.E.U16 R20, desc[UR6][R22.64] ;  /* 0x0000000616148981 */ /* 0x0002a8000c1e1500 */
[----:B------:R1:W-:Y:S04]  /*10590*/  STS.U16 [R6+UR4+0x800], R156 ;  /* 0x0008009c06007988 */ /* 0x0003e80008000404 */
[----:B0-----:R-:W3:Y:S04]  /*105a0*/  LDL R157, [R1+0x188] ;  /* 0x00018800019d7983 */ /* 0x001ee80000100800 */
[----:B------:R-:W4:Y:S04]  /*105b0*/  LDL R22, [R1+0x2c4] ;  /* 0x0002c40001167983 */ /* 0x000f280000100800 */
[----:B------:R-:W4:Y:S04]  /*105c0*/  LDL R23, [R1+0x2c8] ;  /* 0x0002c80001177983 */ /* 0x000f280000100800 */
[----:B-1----:R-:W3:Y:S04]  /*105d0*/  LDL R156, [R1+0x184] ;  /* 0x00018400019c7983 */ /* 0x002ee80000100800 */
[----:B------:R-:W2:Y:S01]  /*105e0*/  LDL R3, [R1+0x1c8] ;  /* 0x0001c80001037983 */ /* 0x000ea20000100800 */
[----:B----4-:R-:W-:-:S04]  /*105f0*/  @!P0 LOP3.LUT R23, R23, R22, RZ, 0x3c, !PT ;  /* 0x0000001617178212 */ /* 0x010fc800078e3cff */
[----:B------:R-:W-:-:S04]  /*10600*/  @!P0 LOP3.LUT R22, R23, R22, RZ, 0x3c, !PT ;  /* 0x0000001617168212 */ /* 0x000fc800078e3cff */
[----:B------:R-:W-:-:S05]  /*10610*/  @!P0 LOP3.LUT R23, R23, R22, RZ, 0x3c, !PT ;  /* 0x0000001617178212 */ /* 0x000fca00078e3cff */
[----:B------:R0:W4:Y:S02]  /*10620*/  @!P0 LDG.E.U16 R21, desc[UR6][R22.64] ;  /* 0x0000000616158981 */ /* 0x000124000c1e1500 */
[----:B0-----:R-:W-:-:S06]  /*10630*/  PRMT R22, RZ, 0x7610, R22 ;  /* 0x00007610ff167816 */ /* 0x001fcc0000000016 */
[----:B------:R0:W4:Y:S04]  /*10640*/  @!P0 LDG.E.U16 R22, desc[UR6][R152.64] ;  /* 0x0000000698168981 */ /* 0x000128000c1e1500 */
[----:B------:R-:W2:Y:S01]  /*10650*/  LDL R153, [R1+0x244] ;  /* 0x0002440001997983 */ /* 0x000ea20000100800 */
[----:B------:R-:W-:Y:S01]  /*10660*/  PRMT R23, RZ, 0x7610, R23 ;  /* 0x00007610ff177816 */ /* 0x000fe20000000017 */
[----:B0-----:R-:W-:Y:S02]  /*10670*/  @!P0 IMAD.MOV.U32 R152, RZ, RZ, R234 ;  /* 0x000000ffff988224 */ /* 0x001fe400078e00ea */
[----:B------:R0:W-:Y:S01]  /*10680*/  STS.U16 [R6+UR4], R154 ;  /* 0x0000009a06007988 */ /* 0x0001e20008000404 */
[----:B---3--:R-:W-:-:S03]  /*10690*/  @!P0 LOP3.LUT R157, R157, R156, RZ, 0x3c, !PT ;  /* 0x0000009c9d9d8212 */ /* 0x008fc600078e3cff */
[----:B------:R1:W-:Y:S04]  /*106a0*/  STS.U16 [R6+UR4+0xc00], R159 ;  /* 0x000c009f06007988 */ /* 0x0003e80008000404 */
[----:B------:R3:W-:Y:S01]  /*106b0*/  STS.U16 [R6+UR4+0x1000], R158 ;  /* 0x0010009e06007988 */ /* 0x0007e20008000404 */
[----:B0-----:R-:W-:Y:S02]  /*106c0*/  @!P0 IMAD.MOV.U32 R154, RZ, RZ, R155 ;  /* 0x000000ffff9a8224 */ /* 0x001fe400078e009b */
[----:B------:R-:W-:Y:S01]  /*106d0*/  @!P0 IMAD.MOV.U32 R155, RZ, RZ, R224 ;  /* 0x000000ffff9b8224 */ /* 0x000fe200078e00e0 */
[C---:B------:R-:W-:Y:S01]  /*106e0*/  @!P0 LOP3.LUT R156, R157.reuse, R156, RZ, 0x3c, !PT ;  /* 0x0000009c9d9c8212 */ /* 0x040fe200078e3cff */
[----:B-1----:R-:W4:Y:S03]  /*106f0*/  LDL R159, [R1+0x108] ;  /* 0x00010800019f7983 */ /* 0x002f260000100800 */
[----:B------:R-:W-:Y:S01]  /*10700*/  @!P0 LOP3.LUT R157, R157, R156, RZ, 0x3c, !PT ;  /* 0x0000009c9d9d8212 */ /* 0x000fe200078e3cff */
[----:B---3--:R-:W4:Y:S04]  /*10710*/  LDL R158, [R1+0x104] ;  /* 0x00010400019e7983 */ /* 0x008f280000100800 */
[----:B------:R-:W3:Y:S04]  /*10720*/  LDL R234, [R1+0xc4] ;  /* 0x0000c40001ea7983 */ /* 0x000ee80000100800 */
[----:B------:R-:W3:Y:S04]  /*10730*/  LDL R224, [R1+0xc8] ;  /* 0x0000c80001e07983 */ /* 0x000ee80000100800 */
[----:B--2---:R0:W2:Y:S02]  /*10740*/  @!P0 LDG.E.U16 R23, desc[UR6][R152.64] ;  /* 0x0000000698178981 */ /* 0x0040a4000c1e1500 */
[----:B0-----:R-:W-:-:S02]  /*10750*/  PRMT R152, RZ, 0x7610, R152 ;  /* 0x00007610ff987816 */ /* 0x001fc40000000098 */
[----:B------:R-:W-:-:S04]  /*10760*/  PRMT R153, RZ, 0x7610, R153 ;  /* 0x00007610ff997816 */ /* 0x000fc80000000099 */
[----:B------:R0:W2:Y:S02]  /*10770*/  @!P0 LDG.E.U16 R152, desc[UR6][R154.64] ;  /* 0x000000069a988981 */ /* 0x0000a4000c1e1500 */
[----:B0-----:R-:W-:Y:S02]  /*10780*/  @!P0 IMAD.MOV.U32 R154, RZ, RZ, R3 ;  /* 0x000000ffff9a8224 */ /* 0x001fe400078e0003 */
[----:B------:R-:W-:Y:S01]  /*10790*/  @!P0 IMAD.MOV.U32 R155, RZ, RZ, R217 ;  /* 0x000000ffff9b8224 */ /* 0x000fe200078e00d9 */
[----:B------:R-:W3:Y:S04]  /*107a0*/  LDL R3, [R1+0x88] ;  /* 0x0000880001037983 */ /* 0x000ee80000100800 */
[----:B------:R0:W2:Y:S04]  /*107b0*/  @!P0 LDG.E.U16 R153, desc[UR6][R154.64] ;  /* 0x000000069a998981 */ /* 0x0000a8000c1e1500 */
[----:B------:R-:W2:Y:S01]  /*107c0*/  LDL R217, [R1+0x84] ;  /* 0x0000840001d97983 */ /* 0x000ea20000100800 */
[----:B0-----:R-:W-:-:S06]  /*107d0*/  PRMT R154, RZ, 0x7610, R154 ;  /* 0x00007610ff9a7816 */ /* 0x001fcc000000009a */
[----:B------:R0:W2:Y:S04]  /*107e0*/  @!P0 LDG.E.U16 R154, desc[UR6][R156.64] ;  /* 0x000000069c9a8981 */ /* 0x0000a8000c1e1500 */
[----:B------:R-:W0:Y:S04]  /*107f0*/  LDL R156, [R1+0x144] ;  /* 0x00014400019c7983 */ /* 0x000e280000100800 */
[----:B------:R-:W0:Y:S01]  /*10800*/  LDL R157, [R1+0x148] ;  /* 0x00014800019d7983 */ /* 0x000e220000100800 */
[----:B------:R-:W-:Y:S02]  /*10810*/  PRMT R155, RZ, 0x7610, R155 ;  /* 0x00007610ff9b7816 */ /* 0x000fe4000000009b */
[----:B----4-:R-:W-:-:S04]  /*10820*/  @!P0 LOP3.LUT R159, R159, R158, RZ, 0x3c, !PT ;  /* 0x0000009e9f9f8212 */ /* 0x010fc800078e3cff */
[----:B------:R-:W-:-:S04]  /*10830*/  @!P0 LOP3.LUT R158, R159, R158, RZ, 0x3c, !PT ;  /* 0x0000009e9f9e8212 */ /* 0x000fc800078e3cff */
[----:B------:R-:W-:Y:S01]  /*10840*/  @!P0 LOP3.LUT R159, R159, R158, RZ, 0x3c, !PT ;  /* 0x0000009e9f9f8212 */ /* 0x000fe200078e3cff */
[----:B------:R-:W-:Y:S04]  /*10850*/  STS.U16 [R6+UR4+0x1400], R161 ;  /* 0x001400a106007988 */ /* 0x000fe80008000404 */
[----:B------:R-:W-:Y:S04]  /*10860*/  STS.U16 [R6+UR4+0x1800], R160 ;  /* 0x001800a006007988 */ /* 0x000fe80008000404 */
[----:B------:R1:W-:Y:S04]  /*10870*/  STS.U16 [R6+UR4+0x1c00], R163 ;  /* 0x001c00a306007988 */ /* 0x0003e80008000404 */
[----:B-1----:R-:W4:Y:S01]  /*10880*/  LDL R163, [R1+0x804] ;  /* 0x0008040001a37983 */ /* 0x002f220000100800 */
[----:B---3--:R-:W-:-:S03]  /*10890*/  @!P0 IMAD.MOV.U32 R160, RZ, RZ, R3 ;  /* 0x000000ffffa08224 */ /* 0x008fc600078e0003 */
[----:B------:R-:W3:Y:S01]  /*108a0*/  LDL R3, [R1+0x3cc] ;  /* 0x0003cc0001037983 */ /* 0x000ee20000100800 */
[----:B0-----:R-:W-:-:S04]  /*108b0*/  @!P0 LOP3.LUT R157, R157, R156, RZ, 0x3c, !PT ;  /* 0x0000009c9d9d8212 */ /* 0x001fc800078e3cff */
[----:B------:R-:W-:-:S04]  /*108c0*/  @!P0 LOP3.LUT R156, R157, R156, RZ, 0x3c, !PT ;  /* 0x0000009c9d9c8212 */ /* 0x000fc800078e3cff */
[----:B------:R-:W-:-:S05]  /*108d0*/  @!P0 LOP3.LUT R157, R157, R156, RZ, 0x3c, !PT ;  /* 0x0000009c9d9d8212 */ /* 0x000fca00078e3cff */
[----:B------:R0:W3:Y:S02]  /*108e0*/  @!P0 LDG.E.U16 R155, desc[UR6][R156.64] ;  /* 0x000000069c9b8981 */ /* 0x0000e4000c1e1500 */
[----:B0-----:R-:W-:Y:S02]  /*108f0*/  PRMT R156, RZ, 0x7610, R156 ;  /* 0x00007610ff9c7816 */ /* 0x001fe4000000009c */
[----:B------:R-:W-:-:S04]  /*10900*/  PRMT R157, RZ, 0x7610, R157 ;  /* 0x00007610ff9d7816 */ /* 0x000fc8000000009d */
[----:B------:R0:W3:Y:S01]  /*10910*/  @!P0 LDG.E.U16 R156, desc[UR6][R158.64] ;  /* 0x000000069e9c8981 */ /* 0x0000e2000c1e1500 */
[----:B--2---:R-:W-:-:S03]  /*10920*/  @!P0 IMAD.MOV.U32 R161, RZ, RZ, R217 ;  /* 0x000000ffffa18224 */ /* 0x004fc600078e00d9 */
[----:B------:R-:W2:Y:S01]  /*10930*/  LDL R217, [R1+0x380] ;  /* 0x0003800001d97983 */ /* 0x000ea20000100800 */
[----:B0-----:R-:W-:Y:S02]  /*10940*/  @!P0 IMAD.MOV.U32 R158, RZ, RZ, R224 ;  /* 0x000000ffff9e8224 */ /* 0x001fe400078e00e0 */
[----:B------:R-:W-:Y:S01]  /*10950*/  @!P0 IMAD.MOV.U32 R159, RZ, RZ, R234 ;  /* 0x000000ffff9f8224 */ /* 0x000fe200078e00ea */
[----:B------:R-:W3:Y:S04]  /*10960*/  LDL R224, [R1+0x3c8] ;  /* 0x0003c80001e07983 */ /* 0x000ee80000100800 */
[----:B------:R0:W3:Y:S04]  /*10970*/  @!P0 LDG.E.U16 R157, desc[UR6][R158.64] ;  /* 0x000000069e9d8981 */ /* 0x0000e8000c1e1500 */
[----:B------:R-:W3:Y:S01]  /*10980*/  LDL R234, [R1+0x37c] ;  /* 0x00037c0001ea7983 */ /* 0x000ee20000100800 */
[----:B0-----:R-:W-:-:S03]  /*10990*/  PRMT R158, RZ, 0x7610, R158 ;  /* 0x00007610ff9e7816 */ /* 0x001fc6000000009e */
[----:B------:R0:W-:Y:S04]  /*109a0*/  STL [R1+0x854], R252 ;  /* 0x000854fc01007387 */ /* 0x0001e80000100800 */
[----:B------:R1:W3:Y:S02]  /*109b0*/  @!P0 LDG.E.U16 R158, desc[UR6][R160.64] ;  /* 0x00000006a09e8981 */ /* 0x0002e4000c1e1500 */
[----:B-1----:R-:W-:Y:S02]  /*109c0*/  @!P0 IMAD.MOV.U32 R160, RZ, RZ, R252 ;  /* 0x000000ffffa08224 */ /* 0x002fe400078e00fc */
[----:B0-----:R-:W3:Y:S01]  /*109d0*/  LDL R252, [R1+0x3fc] ;  /* 0x0003fc0001fc7983 */ /* 0x001ee20000100800 */
[----:B------:R-:W-:Y:S01]  /*109e0*/  PRMT R159, RZ, 0x7610, R159 ;  /* 0x00007610ff9f7816 */ /* 0x000fe2000000009f */
[----:B------:R-:W-:-:S02]  /*109f0*/  @!P0 IMAD.MOV.U32 R161, RZ, RZ, R250 ;  /* 0x000000ffffa18224 */ /* 0x000fc400078e00fa */
[----:B------:R4:W-:Y:S04]  /*10a00*/  STS.U16 [R6+UR4+0x2000], R162 ;  /* 0x002000a206007988 */ /* 0x0009e80008000404 */
[----:B------:R0:W3:Y:S01]  /*10a10*/  @!P0 LDG.E.U16 R159, desc[UR6][R160.64] ;  /* 0x00000006a09f8981 */ /* 0x0000e2000c1e1500 */
[----:B----4-:R-:W-:Y:S01]  /*10a20*/  @!P0 IMAD.MOV.U32 R162, RZ, RZ, R163 ;  /* 0x000000ffffa28224 */ /* 0x010fe200078e00a3 */
[----:B0-----:R-:W-:Y:S02]  /*10a30*/  PRMT R160, RZ, 0x7610, R160 ;  /* 0x00007610ffa07816 */ /* 0x001fe400000000a0 */
[----:B------:R-:W-:Y:S01]  /*10a40*/  PRMT R161, RZ, 0x7610, R161 ;  /* 0x00007610ffa17816 */ /* 0x000fe200000000a1 */
[----:B------:R-:W-:Y:S04]  /*10a50*/  STS.U16 [R6+UR4+0x2400], R165 ;  /* 0x002400a506007988 */ /* 0x000fe80008000404 */
[----:B------:R-:W-:Y:S04]  /*10a60*/  STS.U16 [R6+UR4+0x2800], R164 ;  /* 0x002800a406007988 */ /* 0x000fe80008000404 */
[----:B------:R0:W-:Y:S04]  /*10a70*/  STL [R1+0x850], R250 ;  /* 0x000850fa01007387 */ /* 0x0001e80000100800 */
[----:B0-----:R-:W4:Y:S04]  /*10a80*/  LDL.LU R250, [R1+0x74] ;  /* 0x0000740001fa7983 */ /* 0x001f280000300800 */
[----:B------:R0:W-:Y:S04]  /*10a90*/  STS.U16 [R6+UR4+0x2c00], R167 ;  /* 0x002c00a706007988 */ /* 0x0001e80008000404 */
[----:B0-----:R-:W4:Y:S01]  /*10aa0*/  LDL R167, [R1+0x2fc] ;  /* 0x0002fc0001a77983 */ /* 0x001f220000100800 */
[----:B--2---:R-:W-:-:S03]  /*10ab0*/  @!P0 IMAD.MOV.U32 R164, RZ, RZ, R217 ;  /* 0x000000ffffa48224 */ /* 0x004fc600078e00d9 */
[----:B------:R-:W2:Y:S01]  /*10ac0*/  LDL R217, [R1+0x280] ;  /* 0x0002800001d97983 */ /* 0x000ea20000100800 */
[----:B---3--:R-:W-:-:S03]  /*10ad0*/  @!P0 IMAD.MOV.U32 R165, RZ, RZ, R234 ;  /* 0x000000ffffa58224 */ /* 0x008fc600078e00ea */
[----:B------:R-:W3:Y:S01]  /*10ae0*/  LDL R234, [R1+0x27c] ;  /* 0x00027c0001ea7983 */ /* 0x000ee20000100800 */
[----:B------:R-:W-:-:S03]  /*10af0*/  @!P0 IMAD.MOV.U32 R163, RZ, RZ, R252 ;  /* 0x000000ffffa38224 */ /* 0x000fc600078e00fc */
[----:B------:R-:W4:Y:S04]  /*10b00*/  LDL R252, [R1+0x300] ;  /* 0x0003000001fc7983 */ /* 0x000f280000100800 */
[----:B------:R0:W4:Y:S02]  /*10b10*/  @!P0 LDG.E.U16 R160, desc[UR6][R162.64] ;  /* 0x00000006a2a08981 */ /* 0x000124000c1e1500 */
[----:B0-----:R-:W-:Y:S02]  /*10b20*/  @!P0 IMAD.MOV.U32 R162, RZ, RZ, R3 ;  /* 0x000000ffffa28224 */ /* 0x001fe400078e0003 */
[----:B------:R-:W-:Y:S01]  /*10b30*/  @!P0 IMAD.MOV.U32 R163, RZ, RZ, R224 ;  /* 0x000000ffffa38224 */ /* 0x000fe200078e00e0 */
[----:B------:R-:W4:Y:S04]  /*10b40*/  LDL R3, [R1+0x2c0] ;  /* 0x0002c00001037983 */ /* 0x000f280000100800 */
[----:B------:R0:W4:Y:S04]  /*10b50*/  @!P0 LDG.E.U16 R161, desc[UR6][R162.64] ;  /* 0x00000006a2a18981 */ /* 0x000128000c1e1500 */
[----:B------:R-:W4:Y:S01]  /*10b60*/  LDL R224, [R1+0x2bc] ;  /* 0x0002bc0001e07983 */ /* 0x000f220000100800 */
[----:B0-----:R-:W-:-:S06]  /*10b70*/  PRMT R162, RZ, 0x7610, R162 ;  /* 0x00007610ffa27816 */ /* 0x001fcc00000000a2 */
[----:B------:R0:W4:Y:S04]  /*10b80*/  @!P0 LDG.E.U16 R162, desc[UR6][R164.64] ;  /* 0x00000006a4a28981 */ /* 0x000128000c1e1500 */
[----:B------:R-:W0:Y:S04]  /*10b90*/  LDL R164, [R1+0x33c] ;  /* 0x00033c0001a47983 */ /* 0x000e280000100800 */
[----:B------:R-:W0:Y:S01]  /*10ba0*/  LDL R165, [R1+0x340] ;  /* 0x0003400001a57983 */ /* 0x000e220000100800 */
[----:B------:R-:W-:-:S03]  /*10bb0*/  PRMT R163, RZ, 0x7610, R163 ;  /* 0x00007610ffa37816 */ /* 0x000fc600000000a3 */
[----:B------:R-:W-:Y:S04]  /*10bc0*/  STS.U16 [R6+UR4+0x3000], R166 ;  /* 0x003000a606007988 */ /* 0x000fe80008000404 */
[----:B------:R-:W-:Y:S04]  /*10bd0*/  STS.U16 [R6+UR4+0x3400], R169 ;  /* 0x003400a906007988 */ /* 0x000fe80008000404 */
[----:B------:R-:W-:Y:S04]  /*10be0*/  STS.U16 [R6+UR4+0x3800], R168 ;  /* 0x003800a806007988 */ /* 0x000fe80008000404 */
[----:B------:R1:W-:Y:S04]  /*10bf0*/  STS.U16 [R6+UR4+0x3c00], R171 ;  /* 0x003c00ab06007988 */ /* 0x0003e80008000404 */
[----:B-1----:R-:W4:Y:S01]  /*10c00*/  LDL R171, [R1+0x200] ;  /* 0x0002000001ab7983 */ /* 0x002f220000100800 */
[----:B--2---:R-:W-:Y:S01]  /*10c10*/  @!P0 IMAD.MOV.U32 R168, RZ, RZ, R217 ;  /* 0x000000ffffa88224 */ /* 0x004fe200078e00d9 */
[----:B------:R-:W-:Y:S01]  /*10c20*/  LOP3.LUT R217, R6, 0x10, RZ, 0x3c, !PT ;  /* 0x0000001006d97812 */ /* 0x000fe200078e3cff */
[----:B---3--:R-:W-:-:S02]  /*10c30*/  @!P0 IMAD.MOV.U32 R169, RZ, RZ, R234 ;  /* 0x000000ffffa98224 */ /* 0x008fc400078e00ea */
[----:B----4-:R-:W-:Y:S02]  /*10c40*/  @!P0 IMAD.MOV.U32 R166, RZ, RZ, R252 ;  /* 0x000000ffffa68224 */ /* 0x010fe400078e00fc */
[----:B------:R1:W-:Y:S04]  /*10c50*/  STS.U16 [R217+UR4+0x80], R170 ;  /* 0x000080aad9007988 */ /* 0x0003e80008000404 */
[----:B------:R-:W2:Y:S04]  /*10c60*/  LDL R252, [R1+0x17c] ;  /* 0x00017c0001fc7983 */ /* 0x000ea80000100800 */
[----:B------:R-:W3:Y:S04]  /*10c70*/  LDL R234, [R1+0x180] ;  /* 0x0001800001ea7983 */ /* 0x000ee80000100800 */
[----:B-1----:R-:W4:Y:S01]  /*10c80*/  LDL R170, [R1+0x1fc] ;  /* 0x0001fc0001aa7983 */ /* 0x002f220000100800 */
[----:B0-----:R-:W-:-:S04]  /*10c90*/  @!P0 LOP3.LUT R165, R165, R164, RZ, 0x3c, !PT ;  /* 0x000000a4a5a58212 */ /* 0x001fc800078e3cff */
[----:B------:R-:W-:-:S04]  /*10ca0*/  @!P0 LOP3.LUT R164, R165, R164, RZ, 0x3c, !PT ;  /* 0x000000a4a5a48212 */ /* 0x000fc800078e3cff */
[----:B------:R-:W-:-:S05]  /*10cb0*/  @!P0 LOP3.LUT R165, R165, R164, RZ, 0x3c, !PT ;  /* 0x000000a4a5a58212 */ /* 0x000fca00078e3cff */
[----:B------:R0:W2:Y:S02]  /*10cc0*/  @!P0 LDG.E.U16 R163, desc[UR6][R164.64] ;  /* 0x00000006a4a38981 */ /* 0x0000a4000c1e1500 */
        /* <DEDUP_REMOVED lines=8> */
[----:B0-----:R-:W-:-:S06]  /*10d50*/  PRMT R166, RZ, 0x7610, R166 ;  /* 0x00007610ffa67816 */ /* 0x001fcc00000000a6 */
[----:B------:R0:W2:Y:S04]  /*10d60*/  @!P0 LDG.E.U16 R166, desc[UR6][R168.64] ;  /* 0x00000006a8a68981 */ /* 0x0000a8000c1e1500 */
[----:B------:R-:W0:Y:S04]  /*10d70*/  LDL R168, [R1+0x23c] ;  /* 0x00023c0001a87983 */ /* 0x000e280000100800 */
[----:B------:R-:W0:Y:S01]  /*10d80*/  LDL R169, [R1+0x240] ;  /* 0x0002400001a97983 */ /* 0x000e220000100800 */
[----:B------:R-:W-:-:S03]  /*10d90*/  PRMT R167, RZ, 0x7610, R167 ;  /* 0x00007610ffa77816 */ /* 0x000fc600000000a7 */
[----:B------:R-:W-:Y:S04]  /*10da0*/  STS.U16 [R217+UR4+0x480], R173 ;  /* 0x000480add9007988 */ /* 0x000fe80008000404 */
[----:B------:R-:W-:Y:S04]  /*10db0*/  STS.U16 [R217+UR4+0x880], R172 ;  /* 0x000880acd9007988 */ /* 0x000fe80008000404 */
[----:B------:R1:W-:Y:S04]  /*10dc0*/  STS.U16 [R217+UR4+0xc80], R175 ;  /* 0x000c80afd9007988 */ /* 0x0003e80008000404 */
[----:B------:R1:W-:Y:S04]  /*10dd0*/  STS.U16 [R217+UR4+0x1080], R174 ;  /* 0x001080aed9007988 */ /* 0x0003e80008000404 */
[----:B-1----:R-:W2:Y:S04]  /*10de0*/  LDL R175, [R1+0x100] ;  /* 0x0001000001af7983 */ /* 0x002ea80000100800 */
[----:B------:R-:W2:Y:S01]  /*10df0*/  LDL R174, [R1+0xfc] ;  /* 0x0000fc0001ae7983 */ /* 0x000ea20000100800 */
[----:B----4-:R-:W-:-:S04]  /*10e00*/  @!P0 LOP3.LUT R171, R171, R170, RZ, 0x3c, !PT ;  /* 0x000000aaabab8212 */ /* 0x010fc800078e3cff */
[----:B------:R-:W-:-:S04]  /*10e10*/  @!P0 LOP3.LUT R170, R171, R170, RZ, 0x3c, !PT ;  /* 0x000000aaabaa8212 */ /* 0x000fc800078e3cff */
[----:B------:R-:W-:Y:S01]  /*10e20*/  @!P0 LOP3.LUT R171, R171, R170, RZ, 0x3c, !PT ;  /* 0x000000aaabab8212 */ /* 0x000fe200078e3cff */
[----:B---3--:R-:W-:Y:S02]  /*10e30*/  @!P0 IMAD.MOV.U32 R172, RZ, RZ, R234 ;  /* 0x000000ffffac8224 */ /* 0x008fe400078e00ea */
[----:B--2---:R-:W-:Y:S01]  /*10e40*/  @!P0 IMAD.MOV.U32 R173, RZ, RZ, R252 ;  /* 0x000000ffffad8224 */ /* 0x004fe200078e00fc */
[----:B------:R-:W2:Y:S04]  /*10e50*/  LDL R234, [R1+0x80] ;  /* 0x0000800001ea7983 */ /* 0x000ea80000100800 */
[----:B------:R-:W3:Y:S01]  /*10e60*/  LDL R252, [R1+0x7c] ;  /* 0x00007c0001fc7983 */ /* 0x000ee20000100800 */
[----:B0-----:R-:W-:-:S04]  /*10e70*/  @!P0 LOP3.LUT R169, R169, R168, RZ, 0x3c, !PT ;  /* 0x000000a8a9a98212 */ /* 0x001fc800078e3cff */
[----:B------:R-:W-:-:S04]  /*10e80*/  @!P0 LOP3.LUT R168, R169, R168, RZ, 0x3c, !PT ;  /* 0x000000a8a9a88212 */ /* 0x000fc800078e3cff */
[----:B------:R-:W-:-:S05]  /*10e90*/  @!P0 LOP3.LUT R169, R169, R168, RZ, 0x3c, !PT ;  /* 0x000000a8a9a98212 */ /* 0x000fca00078e3cff */
[----:B------:R0:W4:Y:S02]  /*10ea0*/  @!P0 LDG.E.U16 R167, desc[UR6][R168.64] ;  /* 0x00000006a8a78981 */ /* 0x000124000c1e1500 */
[----:B0-----:R-:W-:Y:S02]  /*10eb0*/  PRMT R168, RZ, 0x7610, R168 ;  /* 0x00007610ffa87816 */ /* 0x001fe400000000a8 */
[----:B------:R-:W-:-:S04]  /*10ec0*/  PRMT R169, RZ, 0x7610, R169 ;  /* 0x00007610ffa97816 */ /* 0x000fc800000000a9 */
[----:B------:R0:W4:Y:S02]  /*10ed0*/  @!P0 LDG.E.U16 R168, desc[UR6][R170.64] ;  /* 0x00000006aaa88981 */ /* 0x000124000c1e1500 */
[----:B0-----:R-:W-:Y:S02]  /*10ee0*/  @!P0 IMAD.MOV.U32 R170, RZ, RZ, R3 ;  /* 0x000000ffffaa8224 */ /* 0x001fe400078e0003 */
[----:B------:R-:W-:Y:S01]  /*10ef0*/  @!P0 IMAD.MOV.U32 R171, RZ, RZ, R224 ;  /* 0x000000ffffab8224 */ /* 0x000fe200078e00e0 */
[----:B------:R-:W2:Y:S04]  /*10f00*/  LDL R3, [R1+0xc0] ;  /* 0x0000c00001037983 */ /* 0x000ea80000100800 */
[----:B------:R0:W4:Y:S04]  /*10f10*/  @!P0 LDG.E.U16 R169, desc[UR6][R170.64] ;  /* 0x00000006aaa98981 */ /* 0x000128000c1e1500 */
[----:B------:R-:W3:Y:S01]  /*10f20*/  LDL R224, [R1+0xbc] ;  /* 0x0000bc0001e07983 */ /* 0x000ee20000100800 */
[----:B0-----:R-:W-:-:S06]  /*10f30*/  PRMT R170, RZ, 0x7610, R170 ;  /* 0x00007610ffaa7816 */ /* 0x001fcc00000000aa */
[----:B------:R0:W4:Y:S04]  /*10f40*/  @!P0 LDG.E.U16 R170, desc[UR6][R172.64] ;  /* 0x00000006acaa8981 */ /* 0x000128000c1e1500 */
[----:B------:R-:W0:Y:S04]  /*10f50*/  LDL R172, [R1+0x13c] ;  /* 0x00013c0001ac7983 */ /* 0x000e280000100800 */
[----:B------:R-:W0:Y:S01]  /*10f60*/  LDL R173, [R1+0x140] ;  /* 0x0001400001ad7983 */ /* 0x000e220000100800 */
[----:B------:R-:W-:Y:S02]  /*10f70*/  PRMT R171, RZ, 0x7610, R171 ;  /* 0x00007610ffab7816 */ /* 0x000fe400000000ab */
[----:B------:R-:W-:-:S04]  /*10f80*/  @!P0 LOP3.LUT R175, R175, R174, RZ, 0x3c, !PT ;  /* 0x000000aeafaf8212 */ /* 0x000fc800078e3cff */
[----:B------:R-:W-:-:S04]  /*10f90*/  @!P0 LOP3.LUT R174, R175, R174, RZ, 0x3c, !PT ;  /* 0x000000aeafae8212 */ /* 0x000fc800078e3cff */
[----:B------:R-:W-:Y:S02]  /*10fa0*/  @!P0 LOP3.LUT R175, R175, R174, RZ, 0x3c, !PT ;  /* 0x000000aeafaf8212 */ /* 0x000fe400078e3cff */
[----:B0-----:R-:W-:-:S04]  /*10fb0*/  @!P0 LOP3.LUT R173, R173, R172, RZ, 0x3c, !PT ;  /* 0x000000acadad8212 */ /* 0x001fc800078e3cff */
[----:B------:R-:W-:-:S04]  /*10fc0*/  @!P0 LOP3.LUT R172, R173, R172, RZ, 0x3c, !PT ;  /* 0x000000acadac8212 */ /* 0x000fc800078e3cff */
[----:B------:R-:W-:-:S05]  /*10fd0*/  @!P0 LOP3.LUT R173, R173, R172, RZ, 0x3c, !PT ;  /* 0x000000acadad8212 */ /* 0x000fca00078e3cff */
[----:B------:R0:W4:Y:S02]  /*10fe0*/  @!P0 LDG.E.U16 R171, desc[UR6][R172.64] ;  /* 0x00000006acab8981 */ /* 0x000124000c1e1500 */
[----:B0-----:R-:W-:-:S06]  /*10ff0*/  PRMT R172, RZ, 0x7610, R172 ;  /* 0x00007610ffac7816 */ /* 0x001fcc00000000ac */
[----:B------:R2:W4:Y:S02]  /*11000*/  @!P0 LDG.E.U16 R172, desc[UR6][R174.64] ;  /* 0x00000006aeac8981 */ /* 0x000524000c1e1500 */
[----:B--2---:R-:W-:Y:S02]  /*11010*/  @!P0 IMAD.MOV.U32 R174, RZ, RZ, R3 ;  /* 0x000000ffffae8224 */ /* 0x004fe400078e0003 */
[----:B---3--:R-:W-:Y:S01]  /*11020*/  @!P0 IMAD.MOV.U32 R175, RZ, RZ, R224 ;  /* 0x000000ffffaf8224 */ /* 0x008fe200078e00e0 */
[----:B------:R-:W2:Y:S04]  /*11030*/  LDL R3, [R1+0x800] ;  /* 0x0008000001037983 */ /* 0x000ea80000100800 */
[----:B------:R-:W3:Y:S01]  /*11040*/  LDL R224, [R1+0x7fc] ;  /* 0x0007fc0001e07983 */ /* 0x000ee20000100800 */
[----:B------:R-:W-:-:S03]  /*11050*/  PRMT R173, RZ, 0x7610, R173 ;  /* 0x00007610ffad7816 */ /* 0x000fc600000000ad */
[----:B------:R0:W-:Y:S04]  /*11060*/  STS.U16 [R217+UR4+0x1480], R177 ;  /* 0x001480b1d9007988 */ /* 0x0001e80008000404 */
[----:B------:R1:W4:Y:S04]  /*11070*/  @!P0 LDG.E.U16 R173, desc[UR6][R174.64] ;  /* 0x00000006aead8981 */ /* 0x000328000c1e1500 */
[----:B------:R1:W-:Y:S01]  /*11080*/  STS.U16 [R217+UR4+0x1880], R176 ;  /* 0x001880b0d9007988 */ /* 0x0003e20008000404 */
[----:B0-----:R-:W-:Y:S01]  /*11090*/  @!P0 IMAD.MOV.U32 R177, RZ, RZ, R252 ;  /* 0x000000ffffb18224 */ /* 0x001fe200078e00fc */
[----:B-1----:R-:W-:Y:S01]  /*110a0*/  PRMT R174, RZ, 0x7610, R174 ;  /* 0x00007610ffae7816 */ /* 0x002fe200000000ae */
[----:B------:R-:W-:Y:S01]  /*110b0*/  @!P0 IMAD.MOV.U32 R176, RZ, RZ, R234 ;  /* 0x000000ffffb08224 */ /* 0x000fe200078e00ea */
[----:B------:R-:W-:Y:S01]  /*110c0*/  PRMT R175, RZ, 0x7610, R175 ;  /* 0x00007610ffaf7816 */ /* 0x000fe200000000af */
[----:B------:R-:W-:Y:S04]  /*110d0*/  STS.U16 [R217+UR4+0x1c80], R179 ;  /* 0x001c80b3d9007988 */ /* 0x000fe80008000404 */
[----:B------:R0:W4:Y:S04]  /*110e0*/  @!P0 LDG.E.U16 R174, desc[UR6][R176.64] ;  /* 0x00000006b0ae8981 */ /* 0x000128000c1e1500 */
[----:B------:R-:W-:Y:S04]  /*110f0*/  STS.U16 [R217+UR4+0x2080], R178 ;  /* 0x002080b2d9007988 */ /* 0x000fe80008000404 */
[----:B------:R-:W4:Y:S01]  /*11100*/  LDL R234, [R1+0x338] ;  /* 0x0003380001ea7983 */ /* 0x000f220000100800 */
[----:B0-----:R-:W-:-:S02]  /*11110*/  @!P0 IMAD.MOV.U32 R176, RZ, RZ, R248 ;  /* 0x000000ffffb08224 */ /* 0x001fc400078e00f8 */
[----:B------:R-:W-:Y:S01]  /*11120*/  @!P0 IMAD.MOV.U32 R177, RZ, RZ, R247 ;  /* 0x000000ffffb18224 */ /* 0x000fe200078e00f7 */
[----:B------:R-:W4:Y:S04]  /*11130*/  LDL.LU R252, [R1+0x24] ;  /* 0x0000240001fc7983 */ /* 0x000f280000300800 */
[----:B------:R0:W4:Y:S04]  /*11140*/  @!P0 LDG.E.U16 R175, desc[UR6][R176.64] ;  /* 0x00000006b0af8981 */ /* 0x000128000c1e1500 */
[----:B------:R1:W-:Y:S01]  /*11150*/  STL [R1+0x85c], R248 ;  /* 0x00085cf801007387 */ /* 0x0003e20000100800 */
[----:B0-----:R-:W-:-:S03]  /*11160*/  PRMT R176, RZ, 0x7610, R176 ;  /* 0x00007610ffb07816 */ /* 0x001fc600000000b0 */
[----:B-1----:R-:W4:Y:S04]  /*11170*/  LDL.LU R248, [R1+0xac] ;  /* 0x0000ac0001f87983 */ /* 0x002f280000300800 */
[----:B------:R0:W-:Y:S04]  /*11180*/  STL [R1+0x858], R247 ;  /* 0x000858f701007387 */ /* 0x0001e80000100800 */
[----:B------:R1:W-:Y:S04]  /*11190*/  STS.U16 [R217+UR4+0x2480], R181 ;  /* 0x002480b5d9007988 */ /* 0x0003e80008000404 */
[----:B0-----:R-:W4:Y:S04]  /*111a0*/  LDL.LU R247, [R1+0x78] ;  /* 0x0000780001f77983 */ /* 0x001f280000300800 */
[----:B------:R0:W-:Y:S04]  /*111b0*/  STS.U16 [R217+UR4+0x2880], R180 ;  /* 0x002880b4d9007988 */ /* 0x0001e80008000404 */
[----:B-1----:R-:W4:Y:S04]  /*111c0*/  LDL R181, [R1+0x378] ;  /* 0x0003780001b57983 */ /* 0x002f280000100800 */
[----:B0-----:R-:W4:Y:S01]  /*111d0*/  LDL R180, [R1+0x374] ;  /* 0x0003740001b47983 */ /* 0x001f220000100800 */
[----:B--2---:R-:W-:-:S02]  /*111e0*/  @!P0 IMAD.MOV.U32 R178, RZ, RZ, R3 ;  /* 0x000000ffffb28224 */ /* 0x004fc400078e0003 */
[----:B---3--:R-:W-:Y:S01]  /*111f0*/  @!P0 IMAD.MOV.U32 R179, RZ, RZ, R224 ;  /* 0x000000ffffb38224 */ /* 0x008fe200078e00e0 */
[----:B------:R-:W-:Y:S01]  /*11200*/  PRMT R177, RZ, 0x7610, R177 ;  /* 0x00007610ffb17816 */ /* 0x000fe200000000b1 */
[----:B------:R-:W2:Y:S04]  /*11210*/  LDL R224, [R1+0x2f4] ;  /* 0x0002f40001e07983 */ /* 0x000ea80000100800 */
[----:B------:R0:W3:Y:S04]  /*11220*/  @!P0 LDG.E.U16 R176, desc[UR6][R178.64] ;  /* 0x00000006b2b08981 */ /* 0x0000e8000c1e1500 */
[----:B------:R-:W3:Y:S04]  /*11230*/  LDL R3, [R1+0x2f8] ;  /* 0x0002f80001037983 */ /* 0x000ee80000100800 */
[----:B------:R-:W0:Y:S04]  /*11240*/  LDL R178, [R1+0x3c0] ;  /* 0x0003c00001b27983 */ /* 0x000e280000100800 */
[----:B------:R-:W0:Y:S01]  /*11250*/  LDL R179, [R1+0x3c4] ;  /* 0x0003c40001b37983 */ /* 0x000e220000100800 */
[----:B----4-:R-:W-:-:S04]  /*11260*/  @!P0 LOP3.LUT R181, R181, R180, RZ, 0x3c, !PT ;  /* 0x000000b4b5b58212 */ /* 0x010fc800078e3cff */
[----:B------:R-:W-:-:S04]  /*11270*/  @!P0 LOP3.LUT R180, R181, R180, RZ, 0x3c, !PT ;  /* 0x000000b4b5b48212 */ /* 0x000fc800078e3cff */
[----:B------:R-:W-:Y:S02]  /*11280*/  @!P0 LOP3.LUT R181, R181, R180, RZ, 0x3c, !PT ;  /* 0x000000b4b5b58212 */ /* 0x000fe400078e3cff */
[----:B0-----:R-:W-:-:S04]  /*11290*/  @!P0 LOP3.LUT R179, R179, R178, RZ, 0x3c, !PT ;  /* 0x000000b2b3b38212 */ /* 0x001fc800078e3cff */
[----:B------:R-:W-:-:S04]  /*112a0*/  @!P0 LOP3.LUT R178, R179, R178, RZ, 0x3c, !PT ;  /* 0x000000b2b3b28212 */ /* 0x000fc800078e3cff */
[----:B------:R-:W-:-:S05]  /*112b0*/  @!P0 LOP3.LUT R179, R179, R178, RZ, 0x3c, !PT ;  /* 0x000000b2b3b38212 */ /* 0x000fca00078e3cff */
[----:B------:R0:W4:Y:S02]  /*112c0*/  @!P0 LDG.E.U16 R177, desc[UR6][R178.64] ;  /* 0x00000006b2b18981 */ /* 0x000124000c1e1500 */
[----:B0-----:R-:W-:-:S06]  /*112d0*/  PRMT R178, RZ, 0x7610, R178 ;  /* 0x00007610ffb27816 */ /* 0x001fcc00000000b2 */
[----:B------:R0:W4:Y:S04]  /*112e0*/  @!P0 LDG.E.U16 R178, desc[UR6][R180.64] ;  /* 0x00000006b4b28981 */ /* 0x000128000c1e1500 */
[----:B------:R-:W4:Y:S01]  /*112f0*/  LDL R181, [R1+0x334] ;  /* 0x0003340001b57983 */ /* 0x000f220000100800 */
[----:B------:R-:W-:Y:S01]  /*11300*/  PRMT R179, RZ, 0x7610, R179 ;  /* 0x00007610ffb37816 */ /* 0x000fe200000000b3 */
[----:B0-----:R-:W-:Y:S02]  /*11310*/  @!P0 IMAD.MOV.U32 R180, RZ, RZ, R234 ;  /* 0x000000ffffb48224 */ /* 0x001fe400078e00ea */
[----:B------:R2:W-:Y:S04]  /*11320*/  STS.U16 [R217+UR4+0x2c80], R183 ;  /* 0x002c80b7d9007988 */ /* 0x0005e80008000404 */
[----:B------:R3:W-:Y:S04]  /*11330*/  STS.U16 [R217+UR4+0x3080], R182 ;  /* 0x003080b6d9007988 */ /* 0x0007e80008000404 */
[----:B------:R-:W4:Y:S01]  /*11340*/  LDL R234, [R1+0x238] ;  /* 0x0002380001ea7983 */ /* 0x000f220000100800 */
[----:B--2---:R-:W-:-:S02]  /*11350*/  @!P0 IMAD.MOV.U32 R183, RZ, RZ, R224 ;  /* 0x000000ffffb78224 */ /* 0x004fc400078e00e0 */
[----:B---3--:R-:W-:Y:S01]  /*11360*/  @!P0 IMAD.MOV.U32 R182, RZ, RZ, R3 ;  /* 0x000000ffffb68224 */ /* 0x008fe200078e0003 */
[----:B------:R0:W-:Y:S04]  /*11370*/  STS.U16 [R217+UR4+0x3480], R185 ;  /* 0x003480b9d9007988 */ /* 0x0001e80008000404 */
[----:B------:R1:W-:Y:S04]  /*11380*/  STS.U16 [R217+UR4+0x3880], R184 ;  /* 0x003880b8d9007988 */ /* 0x0003e80008000404 */
[----:B------:R-:W2:Y:S04]  /*11390*/  LDL R224, [R1+0x1f4] ;  /* 0x0001f40001e07983 */ /* 0x000ea80000100800 */
[----:B0-----:R-:W3:Y:S04]  /*113a0*/  LDL R185, [R1+0x278] ;  /* 0x0002780001b97983 */ /* 0x001ee80000100800 */
[----:B-1----:R-:W3:Y:S04]  /*113b0*/  LDL R184, [R1+0x274] ;  /* 0x0002740001b87983 */ /* 0x002ee80000100800 */
[----:B------:R-:W2:Y:S04]  /*113c0*/  LDL R3, [R1+0x1f8] ;  /* 0x0001f80001037983 */ /* 0x000ea80000100800 */
[----:B----4-:R0:W4:Y:S02]  /*113d0*/  @!P0 LDG.E.U16 R179, desc[UR6][R180.64] ;  /* 0x00000006b4b38981 */ /* 0x010124000c1e1500 */
[----:B0-----:R-:W-:-:S06]  /*113e0*/  PRMT R180, RZ, 0x7610, R180 ;  /* 0x00007610ffb47816 */ /* 0x001fcc00000000b4 */
[----:B------:R0:W4:Y:S04]  /*113f0*/  @!P0 LDG.E.U16 R180, desc[UR6][R182.64] ;  /* 0x00000006b6b48981 */ /* 0x000128000c1e1500 */
[----:B------:R-:W0:Y:S04]  /*11400*/  LDL R182, [R1+0x2b4] ;  /* 0x0002b40001b67983 */ /* 0x000e280000100800 */
[----:B------:R-:W0:Y:S01]  /*11410*/  LDL R183, [R1+0x2b8] ;  /* 0x0002b80001b77983 */ /* 0x000e220000100800 */
[----:B------:R-:W-:Y:S02]  /*11420*/  PRMT R181, RZ, 0x7610, R181 ;  /* 0x00007610ffb57816 */ /* 0x000fe400000000b5 */
[----:B---3--:R-:W-:-:S04]  /*11430*/  @!P0 LOP3.LUT R185, R185, R184, RZ, 0x3c, !PT ;  /* 0x000000b8b9b98212 */ /* 0x008fc800078e3cff */
[----:B------:R-:W-:-:S04]  /*11440*/  @!P0 LOP3.LUT R184, R185, R184, RZ, 0x3c, !PT ;  /* 0x000000b8b9b88212 */ /* 0x000fc800078e3cff */
[----:B------:R-:W-:Y:S02]  /*11450*/  @!P0 LOP3.LUT R185, R185, R184, RZ, 0x3c, !PT ;  /* 0x000000b8b9b98212 */ /* 0x000fe400078e3cff */
[----:B0-----:R-:W-:-:S04]  /*11460*/  @!P0 LOP3.LUT R183, R183, R182, RZ, 0x3c, !PT ;  /* 0x000000b6b7b78212 */ /* 0x001fc800078e3cff */
[----:B------:R-:W-:-:S04]  /*11470*/  @!P0 LOP3.LUT R182, R183, R182, RZ, 0x3c, !PT ;  /* 0x000000b6b7b68212 */ /* 0x000fc800078e3cff */
[----:B------:R-:W-:-:S05]  /*11480*/  @!P0 LOP3.LUT R183, R183, R182, RZ, 0x3c, !PT ;  /* 0x000000b6b7b78212 */ /* 0x000fca00078e3cff */
[----:B------:R0:W3:Y:S02]  /*11490*/  @!P0 LDG.E.U16 R181, desc[UR6][R182.64] ;  /* 0x00000006b6b58981 */ /* 0x0000e4000c1e1500 */
[----:B0-----:R-:W-:-:S06]  /*114a0*/  PRMT R182, RZ, 0x7610, R182 ;  /* 0x00007610ffb67816 */ /* 0x001fcc00000000b6 */
[----:B------:R0:W3:Y:S04]  /*114b0*/  @!P0 LDG.E.U16 R182, desc[UR6][R184.64] ;  /* 0x00000006b8b68981 */ /* 0x0000e8000c1e1500 */
[----:B------:R-:W4:Y:S01]  /*114c0*/  LDL R185, [R1+0x234] ;  /* 0x0002340001b97983 */ /* 0x000f220000100800 */
[----:B------:R-:W-:Y:S01]  /*114d0*/  PRMT R183, RZ, 0x7610, R183 ;  /* 0x00007610ffb77816 */ /* 0x000fe200000000b7 */
[----:B0-----:R-:W-:Y:S02]  /*114e0*/  @!P0 IMAD.MOV.U32 R184, RZ, RZ, R234 ;  /* 0x000000ffffb88224 */ /* 0x001fe400078e00ea */
[----:B------:R0:W-:Y:S04]  /*114f0*/  STS.U16 [R217+UR4+0x3c80], R187 ;  /* 0x003c80bbd9007988 */ /* 0x0001e80008000404 */
[----:B------:R-:W3:Y:S01]  /*11500*/  LDL R234, [R1+0xf8] ;  /* 0x0000f80001ea7983 */ /* 0x000ee20000100800 */
[----:B0-----:R-:W-:Y:S01]  /*11510*/  LOP3.LUT R217, R6, 0x20, RZ, 0x3c, !PT ;  /* 0x0000002006d97812 */ /* 0x001fe200078e3cff */
[----:B--2---:R-:W-:-:S02]  /*11520*/  @!P0 IMAD.MOV.U32 R187, RZ, RZ, R224 ;  /* 0x000000ffffbb8224 */ /* 0x004fc400078e00e0 */
[----:B------:R-:W2:Y:S04]  /*11530*/  LDL R224, [R1+0xb4] ;  /* 0x0000b40001e07983 */ /* 0x000ea80000100800 */
[----:B------:R0:W-:Y:S02]  /*11540*/  STS.U16 [R217+UR4+0x100], R186 ;  /* 0x000100bad9007988 */ /* 0x0001e40008000404 */
[----:B0-----:R-:W-:Y:S02]  /*11550*/  @!P0 IMAD.MOV.U32 R186, RZ, RZ, R3 ;  /* 0x000000ffffba8224 */ /* 0x001fe400078e0003 */
[----:B------:R0:W-:Y:S04]  /*11560*/  STS.U16 [R217+UR4+0x500], R189 ;  /* 0x000500bdd9007988 */ /* 0x0001e80008000404 */
[----:B------:R1:W-:Y:S04]  /*11570*/  STS.U16 [R217+UR4+0x900], R188 ;  /* 0x000900bcd9007988 */ /* 0x0003e80008000404 */
[----:B------:R-:W2:Y:S04]  /*11580*/  LDL R3, [R1+0xb8] ;  /* 0x0000b80001037983 */ /* 0x000ea80000100800 */
[----:B0-----:R-:W3:Y:S04]  /*11590*/  LDL R189, [R1+0x178] ;  /* 0x0001780001bd7983 */ /* 0x001ee80000100800 */
[----:B-1----:R-:W3:Y:S04]  /*115a0*/  LDL R188, [R1+0x174] ;  /* 0x0001740001bc7983 */ /* 0x002ee80000100800 */
        /* <DEDUP_REMOVED lines=8> */
[----:B------:R-:W-:Y:S01]  /*11630*/  @!P0 LOP3.LUT R189, R189, R188, RZ, 0x3c, !PT ;  /* 0x000000bcbdbd8212 */ /* 0x000fe200078e3cff */
[----:B------:R1:W-:Y:S04]  /*11640*/  STS.U16 [R217+UR4+0xd00], R191 ;  /* 0x000d00bfd9007988 */ /* 0x0003e80008000404 */
[----:B-1----:R-:W3:Y:S01]  /*11650*/  LDL R191, [R1+0xf4] ;  /* 0x0000f40001bf7983 */ /* 0x002ee20000100800 */
[----:B0-----:R-:W-:-:S04]  /*11660*/  @!P0 LOP3.LUT R187, R187, R186, RZ, 0x3c, !PT ;  /* 0x000000babbbb8212 */ /* 0x001fc800078e3cff */
[----:B------:R-:W-:-:S04]  /*11670*/  @!P0 LOP3.LUT R186, R187, R186, RZ, 0x3c, !PT ;  /* 0x000000babbba8212 */ /* 0x000fc800078e3cff */
[----:B------:R-:W-:-:S05]  /*11680*/  @!P0 LOP3.LUT R187, R187, R186, RZ, 0x3c, !PT ;  /* 0x000000babbbb8212 */ /* 0x000fca00078e3cff */
[----:B------:R0:W4:Y:S02]  /*11690*/  @!P0 LDG.E.U16 R185, desc[UR6][R186.64] ;  /* 0x00000006bab98981 */ /* 0x000124000c1e1500 */
[----:B0-----:R-:W-:-:S06]  /*116a0*/  PRMT R186, RZ, 0x7610, R186 ;  /* 0x00007610ffba7816 */ /* 0x001fcc00000000ba */
[----:B------:R0:W4:Y:S04]  /*116b0*/  @!P0 LDG.E.U16 R186, desc[UR6][R188.64] ;  /* 0x00000006bcba8981 */ /* 0x000128000c1e1500 */
[----:B------:R-:W0:Y:S04]  /*116c0*/  LDL R188, [R1+0x134] ;  /* 0x0001340001bc7983 */ /* 0x000e280000100800 */
[----:B------:R-:W0:Y:S01]  /*116d0*/  LDL R189, [R1+0x138] ;  /* 0x0001380001bd7983 */ /* 0x000e220000100800 */
[----:B------:R-:W-:-:S03]  /*116e0*/  PRMT R187, RZ, 0x7610, R187 ;  /* 0x00007610ffbb7816 */ /* 0x000fc600000000bb */
[----:B------:R1:W-:Y:S02]  /*116f0*/  STS.U16 [R217+UR4+0x1100], R190 ;  /* 0x001100bed9007988 */ /* 0x0003e40008000404 */
[----:B-1----:R-:W-:Y:S02]  /*11700*/  @!P0 IMAD.MOV.U32 R190, RZ, RZ, R234 ;  /* 0x000000ffffbe8224 */ /* 0x002fe400078e00ea */
[----:B------:R-:W-:Y:S04]  /*11710*/  STS.U16 [R217+UR4+0x1500], R211 ;  /* 0x001500d3d9007988 */ /* 0x000fe80008000404 */
[----:B------:R1:W-:Y:S04]  /*11720*/  STS.U16 [R217+UR4+0x1900], R192 ;  /* 0x001900c0d9007988 */ /* 0x0003e80008000404 */
[----:B------:R-:W4:Y:S01]  /*11730*/  LDL R234, [R1+0x7f8] ;  /* 0x0007f80001ea7983 */ /* 0x000f220000100800 */
[----:B-1----:R-:W-:-:S03]  /*11740*/  PRMT R192, RZ, 0x7610, R192 ;  /* 0x00007610ffc07816 */ /* 0x002fc600000000c0 */
[----:B------:R1:W-:Y:S02]  /*11750*/  STS.U16 [R217+UR4+0x1d00], R193 ;  /* 0x001d00c1d9007988 */ /* 0x0003e40008000404 */
[----:B-1----:R-:W-:Y:S02]  /*11760*/  PRMT R193, RZ, 0x7610, R193 ;  /* 0x00007610ffc17816 */ /* 0x002fe400000000c1 */
[----:B0-----:R-:W-:-:S04]  /*11770*/  @!P0 LOP3.LUT R189, R189, R188, RZ, 0x3c, !PT ;  /* 0x000000bcbdbd8212 */ /* 0x001fc800078e3cff */
[----:B------:R-:W-:-:S04]  /*11780*/  @!P0 LOP3.LUT R188, R189, R188, RZ, 0x3c, !PT ;  /* 0x000000bcbdbc8212 */ /* 0x000fc800078e3cff */
[----:B------:R-:W-:-:S05]  /*11790*/  @!P0 LOP3.LUT R189, R189, R188, RZ, 0x3c, !PT ;  /* 0x000000bcbdbd8212 */ /* 0x000fca00078e3cff */
[----:B------:R0:W4:Y:S02]  /*117a0*/  @!P0 LDG.E.U16 R187, desc[UR6][R188.64] ;  /* 0x00000006bcbb8981 */ /* 0x000124000c1e1500 */
[----:B0-----:R-:W-:Y:S02]  /*117b0*/  PRMT R188, RZ, 0x7610, R188 ;  /* 0x00007610ffbc7816 */ /* 0x001fe400000000bc */
[----:B------:R-:W-:-:S04]  /*117c0*/  PRMT R189, RZ, 0x7610, R189 ;  /* 0x00007610ffbd7816 */ /* 0x000fc800000000bd */
[----:B---3--:R2:W3:Y:S02]  /*117d0*/  @!P0 LDG.E.U16 R188, desc[UR6][R190.64] ;  /* 0x00000006bebc8981 */ /* 0x0084e4000c1e1500 */
[----:B--2---:R-:W-:Y:S02]  /*117e0*/  @!P0 IMAD.MOV.U32 R190, RZ, RZ, R3 ;  /* 0x000000ffffbe8224 */ /* 0x004fe400078e0003 */
[----:B------:R-:W-:Y:S01]  /*117f0*/  @!P0 IMAD.MOV.U32 R191, RZ, RZ, R224 ;  /* 0x000000ffffbf8224 */ /* 0x000fe200078e00e0 */
[----:B------:R-:W2:Y:S04]  /*11800*/  LDL R3, [R1+0x3b0] ;  /* 0x0003b00001037983 */ /* 0x000ea80000100800 */
[----:B------:R0:W3:Y:S04]  /*11810*/  @!P0 LDG.E.U16 R189, desc[UR6][R190.64] ;  /* 0x00000006bebd8981 */ /* 0x0000e8000c1e1500 */
[----:B------:R-:W3:Y:S01]  /*11820*/  LDL R224, [R1+0x3ac] ;  /* 0x0003ac0001e07983 */ /* 0x000ee20000100800 */
[----:B0-----:R-:W-:-:S02]  /*11830*/  @!P0 IMAD.MOV.U32 R190, RZ, RZ, R247 ;  /* 0x000000ffffbe8224 */ /* 0x001fc400078e00f7 */
[----:B------:R-:W-:Y:S01]  /*11840*/  @!P0 IMAD.MOV.U32 R191, RZ, RZ, R250 ;  /* 0x000000ffffbf8224 */ /* 0x000fe200078e00fa */
[----:B------:R0:W-:Y:S04]  /*11850*/  STL [R1+0x864], R247 ;  /* 0x000864f701007387 */ /* 0x0001e80000100800 */
[----:B------:R1:W3:Y:S04]  /*11860*/  @!P0 LDG.E.U16 R192, desc[UR6][R190.64] ;  /* 0x00000006bec08981 */ /* 0x0002e8000c1e1500 */
[----:B0-----:R-:W3:Y:S04]  /*11870*/  LDL.LU R247, [R1+0xec] ;  /* 0x0000ec0001f77983 */ /* 0x001ee80000300800 */
[----:B------:R0:W-:Y:S01]  /*11880*/  STL [R1+0x860], R250 ;  /* 0x000860fa01007387 */ /* 0x0001e20000100800 */
[----:B-1----:R-:W-:-:S02]  /*11890*/  @!P0 IMAD.MOV.U32 R190, RZ, RZ, R244 ;  /* 0x000000ffffbe8224 */ /* 0x002fc400078e00f4 */
[----:B------:R-:W-:-:S05]  /*118a0*/  @!P0 IMAD.MOV.U32 R191, RZ, RZ, R242 ;  /* 0x000000ffffbf8224 */ /* 0x000fca00078e00f2 */
[----:B------:R4:W3:Y:S04]  /*118b0*/  @!P0 LDG.E.U16 R193, desc[UR6][R190.64] ;  /* 0x00000006bec18981 */ /* 0x0008e8000c1e1500 */
[----:B0-----:R-:W3:Y:S04]  /*118c0*/  LDL.LU R250, [R1+0xb0] ;  /* 0x0000b00001fa7983 */ /* 0x001ee80000300800 */
[----:B------:R0:W-:Y:S04]  /*118d0*/  STL [R1+0x86c], R244 ;  /* 0x00086cf401007387 */ /* 0x0001e80000100800 */
[----:B0-----:R-:W3:Y:S04]  /*118e0*/  LDL.LU R244, [R1+0x12c] ;  /* 0x00012c0001f47983 */ /* 0x001ee80000300800 */
[----:B------:R0:W-:Y:S04]  /*118f0*/  STL [R1+0x868], R242 ;  /* 0x000868f201007387 */ /* 0x0001e80000100800 */
[----:B0-----:R-:W3:Y:S04]  /*11900*/  LDL.LU R242, [R1+0xf0] ;  /* 0x0000f00001f27983 */ /* 0x001ee80000300800 */
[----:B------:R-:W2:Y:S01]  /*11910*/  LDL R191, [R1+0x3f8] ;  /* 0x0003f80001bf7983 */ /* 0x000ea20000100800 */
[----:B----4-:R-:W-:-:S03]  /*11920*/  @!P0 IMAD.MOV.U32 R190, RZ, RZ, R234 ;  /* 0x000000ffffbe8224 */ /* 0x010fc600078e00ea */
[----:B------:R0:W-:Y:S04]  /*11930*/  STS.U16 [R217+UR4+0x2100], R194 ;  /* 0x002100c2d9007988 */ /* 0x0001e80008000404 */
[----:B------:R1:W-:Y:S04]  /*11940*/  STS.U16 [R217+UR4+0x2500], R210 ;  /* 0x002500d2d9007988 */ /* 0x0003e80008000404 */
[----:B------:R-:W4:Y:S01]  /*11950*/  LDL R234, [R1+0x2b0] ;  /* 0x0002b00001ea7983 */ /* 0x000f220000100800 */
[----:B0-----:R-:W-:Y:S02]  /*11960*/  PRMT R194, RZ, 0x7610, R194 ;  /* 0x00007610ffc27816 */ /* 0x001fe400000000c2 */
[----:B-1----:R-:W-:-:S04]  /*11970*/  PRMT R210, RZ, 0x7610, R210 ;  /* 0x00007610ffd27816 */ /* 0x002fc800000000d2 */
[----:B--2---:R0:W2:Y:S02]  /*11980*/  @!P0 LDG.E.U16 R194, desc[UR6][R190.64] ;  /* 0x00000006bec28981 */ /* 0x0040a4000c1e1500 */
[----:B0-----:R-:W-:Y:S02]  /*11990*/  @!P0 IMAD.MOV.U32 R190, RZ, RZ, R3 ;  /* 0x000000ffffbe8224 */ /* 0x001fe400078e0003 */
[----:B---3--:R-:W-:Y:S01]  /*119a0*/  @!P0 IMAD.MOV.U32 R191, RZ, RZ, R224 ;  /* 0x000000ffffbf8224 */ /* 0x008fe200078e00e0 */
[----:B------:R0:W-:Y:S04]  /*119b0*/  STS.U16 [R217+UR4+0x2900], R209 ;  /* 0x002900d1d9007988 */ /* 0x0001e80008000404 */
[----:B------:R1:W3:Y:S04]  /*119c0*/  @!P0 LDG.E.U16 R210, desc[UR6][R190.64] ;  /* 0x00000006bed28981 */ /* 0x0002e8000c1e1500 */
[----:B------:R-:W2:Y:S04]  /*119d0*/  LDL R224, [R1+0x26c] ;  /* 0x00026c0001e07983 */ /* 0x000ea80000100800 */
[----:B------:R-:W3:Y:S04]  /*119e0*/  LDL R3, [R1+0x270] ;  /* 0x0002700001037983 */ /* 0x000ee80000100800 */
[----:B------:R-:W1:Y:S04]  /*119f0*/  LDL R190, [R1+0x36c] ;  /* 0x00036c0001be7983 */ /* 0x000e680000100800 */
[----:B------:R-:W1:Y:S01]  /*11a00*/  LDL R191, [R1+0x370] ;  /* 0x0003700001bf7983 */ /* 0x000e620000100800 */
[----:B0-----:R-:W-:-:S02]  /*11a10*/  PRMT R209, RZ, 0x7610, R209 ;  /* 0x00007610ffd17816 */ /* 0x001fc400000000d1 */
[----:B-1----:R-:W-:-:S04]  /*11a20*/  @!P0 LOP3.LUT R191, R191, R190, RZ, 0x3c, !PT ;  /* 0x000000bebfbf8212 */ /* 0x002fc800078e3cff */
[----:B------:R-:W-:-:S04]  /*11a30*/  @!P0 LOP3.LUT R190, R191, R190, RZ, 0x3c, !PT ;  /* 0x000000bebfbe8212 */ /* 0x000fc800078e3cff */
[----:B------:R-:W-:-:S05]  /*11a40*/  @!P0 LOP3.LUT R191, R191, R190, RZ, 0x3c, !PT ;  /* 0x000000bebfbf8212 */ /* 0x000fca00078e3cff */
[----:B------:R0:W2:Y:S04]  /*11a50*/  @!P0 LDG.E.U16 R209, desc[UR6][R190.64] ;  /* 0x00000006bed18981 */ /* 0x0000a8000c1e1500 */
[----:B------:R-:W0:Y:S04]  /*11a60*/  LDL R190, [R1+0x32c] ;  /* 0x00032c0001be7983 */ /* 0x000e280000100800 */
[----:B------:R-:W0:Y:S04]  /*11a70*/  LDL R191, [R1+0x330] ;  /* 0x0003300001bf7983 */ /* 0x000e280000100800 */
[----:B------:R1:W-:Y:S02]  /*11a80*/  STS.U16 [R217+UR4+0x2d00], R208 ;  /* 0x002d00d0d9007988 */ /* 0x0003e40008000404 */
[----:B-1----:R-:W-:-:S02]  /*11a90*/  PRMT R208, RZ, 0x7610, R208 ;  /* 0x00007610ffd07816 */ /* 0x002fc400000000d0 */
[----:B0-----:R-:W-:-:S04]  /*11aa0*/  @!P0 LOP3.LUT R191, R191, R190, RZ, 0x3c, !PT ;  /* 0x000000bebfbf8212 */ /* 0x001fc800078e3cff */
        /* <DEDUP_REMOVED lines=11> */
[----:B------:R-:W3:Y:S01]  /*11b60*/  LDL R191, [R1+0x2ac] ;  /* 0x0002ac0001bf7983 */ /* 0x000ee20000100800 */
[----:B----4-:R-:W-:-:S03]  /*11b70*/  @!P0 IMAD.MOV.U32 R190, RZ, RZ, R234 ;  /* 0x000000ffffbe8224 */ /* 0x010fc600078e00ea */
[----:B------:R0:W-:Y:S04]  /*11b80*/  STS.U16 [R217+UR4+0x3500], R206 ;  /* 0x003500ced9007988 */ /* 0x0001e80008000404 */
[----:B------:R1:W-:Y:S04]  /*11b90*/  STS.U16 [R217+UR4+0x3900], R205 ;  /* 0x003900cdd9007988 */ /* 0x0003e80008000404 */
[----:B------:R-:W4:Y:S01]  /*11ba0*/  LDL R234, [R1+0x170] ;  /* 0x0001700001ea7983 */ /* 0x000f220000100800 */
[----:B0-----:R-:W-:Y:S02]  /*11bb0*/  PRMT R206, RZ, 0x7610, R206 ;  /* 0x00007610ffce7816 */ /* 0x001fe400000000ce */
[----:B-1----:R-:W-:-:S04]  /*11bc0*/  PRMT R205, RZ, 0x7610, R205 ;  /* 0x00007610ffcd7816 */ /* 0x002fc800000000cd */
[----:B---3--:R0:W3:Y:S02]  /*11bd0*/  @!P0 LDG.E.U16 R206, desc[UR6][R190.64] ;  /* 0x00000006bece8981 */ /* 0x0080e4000c1e1500 */
[----:B0-----:R-:W-:Y:S02]  /*11be0*/  @!P0 IMAD.MOV.U32 R190, RZ, RZ, R3 ;  /* 0x000000ffffbe8224 */ /* 0x001fe400078e0003 */
[----:B--2---:R-:W-:Y:S01]  /*11bf0*/  @!P0 IMAD.MOV.U32 R191, RZ, RZ, R224 ;  /* 0x000000ffffbf8224 */ /* 0x004fe200078e00e0 */
[----:B------:R0:W-:Y:S04]  /*11c00*/  STS.U16 [R217+UR4+0x3d00], R204 ;  /* 0x003d00ccd9007988 */ /* 0x0001e80008000404 */
[----:B------:R1:W2:Y:S04]  /*11c10*/  @!P0 LDG.E.U16 R205, desc[UR6][R190.64] ;  /* 0x00000006becd8981 */ /* 0x0002a8000c1e1500 */
        /* <DEDUP_REMOVED lines=9> */
[----:B------:R-:W0:Y:S01]  /*11cb0*/  LDL R191, [R1+0x1f0] ;  /* 0x0001f00001bf7983 */ /* 0x000e220000100800 */
[----:B------:R-:W-:-:S05]  /*11cc0*/  LOP3.LUT R224, R6, 0x30, RZ, 0x3c, !PT ;  /* 0x0000003006e07812 */ /* 0x000fca00078e3cff */
[----:B------:R1:W-:Y:S02]  /*11cd0*/  STS.U16 [R224+UR4+0x180], R203 ;  /* 0x000180cbe0007988 */ /* 0x0003e40008000404 */
[----:B-1----:R-:W-:Y:S02]  /*11ce0*/  PRMT R203, RZ, 0x7610, R203 ;  /* 0x00007610ffcb7816 */ /* 0x002fe400000000cb */
        /* <DEDUP_REMOVED lines=15> */
[----:B------:R-:W4:Y:S01]  /*11de0*/  LDL R234, [R1+0x3f4] ;  /* 0x0003f40001ea7983 */ /* 0x000f220000100800 */
[----:B0-----:R-:W-:-:S03]  /*11df0*/  PRMT R201, RZ, 0x7610, R201 ;  /* 0x00007610ffc97816 */ /* 0x001fc600000000c9 */
[----:B------:R0:W-:Y:S04]  /*11e00*/  STS.U16 [R224+UR4+0xd80], R200 ;  /* 0x000d80c8e0007988 */ /* 0x0001e80008000404 */
[----:B0-----:R-:W2:Y:S01]  /*11e10*/  LDL R224, [R1+0x3a4] ;  /* 0x0003a40001e07983 */ /* 0x001ea20000100800 */
[----:B------:R-:W-:-:S03]  /*11e20*/  PRMT R200, RZ, 0x7610, R200 ;  /* 0x00007610ffc87816 */ /* 0x000fc600000000c8 */
[----:B---3--:R0:W3:Y:S02]  /*11e30*/  @!P0 LDG.E.U16 R201, desc[UR6][R190.64] ;  /* 0x00000006bec98981 */ /* 0x0080e4000c1e1500 */
[----:B0-----:R-:W-:Y:S02]  /*11e40*/  @!P0 IMAD.MOV.U32 R190, RZ, RZ, R3 ;  /* 0x000000ffffbe8224 */ /* 0x001fe400078e0003 */
[----:B------:R-:W2:Y:S01]  /*11e50*/  LDL R3, [R1+0x3a8] ;  /* 0x0003a80001037983 */ /* 0x000ea20000100800 */
[----:B------:R-:W-:-:S03]  /*11e60*/  @!P0 IMAD.MOV.U32 R191, RZ, RZ, R244 ;  /* 0x000000ffffbf8224 */ /* 0x000fc600078e00f4 */
[----:B------:R0:W-:Y:S04]  /*11e70*/  STL [R1+0x870], R244 ;  /* 0x000870f401007387 */ /* 0x0001e80000100800 */
[----:B------:R1:W3:Y:S01]  /*11e80*/  @!P0 LDG.E.U16 R200, desc[UR6][R190.64] ;  /* 0x00000006bec88981 */ /* 0x0002e2000c1e1500 */
[----:B0-----:R-:W-:-:S05]  /*11e90*/  LOP3.LUT R244, R6, 0x30, RZ, 0x3c, !PT ;  /* 0x0000003006f47812 */ /* 0x001fca00078e3cff */
[----:B------:R0:W-:Y:S01]  /*11ea0*/  STS.U16 [R244+UR4+0x1180], R199 ;  /* 0x001180c7f4007988 */ /* 0x0001e20008000404 */
[----:B-1----:R-:W-:Y:S02]  /*11eb0*/  @!P0 IMAD.MOV.U32 R190, RZ, RZ, R242 ;  /* 0x000000ffffbe8224 */ /* 0x002fe400078e00f2 */
[----:B------:R-:W-:Y:S01]  /*11ec0*/  @!P0 IMAD.MOV.U32 R191, RZ, RZ, R247 ;  /* 0x000000ffffbf8224 */ /* 0x000fe200078e00f7 */
[----:B------:R1:W-:Y:S01]  /*11ed0*/  STS.U16 [R244+UR4+0x1580], R198 ;  /* 0x001580c6f4007988 */ /* 0x0003e20008000404 */
[----:B0-----:R-:W-:-:S03]  /*11ee0*/  PRMT R199, RZ, 0x7610, R199 ;  /* 0x00007610ffc77816 */ /* 0x001fc600000000c7 */
[----:B------:R0:W-:Y:S01]  /*11ef0*/  STL [R1+0x878], R242 ;  /* 0x000878f201007387 */ /* 0x0001e20000100800 */
[----:B-1----:R-:W-:-:S03]  /*11f00*/  PRMT R198, RZ, 0x7610, R198 ;  /* 0x00007610ffc67816 */ /* 0x002fc600000000c6 */
[----:B------:R1:W3:Y:S04]  /*11f10*/  @!P0 LDG.E.U16 R199, desc[UR6][R190.64] ;  /* 0x00000006bec78981 */ /* 0x0002e8000c1e1500 */
[----:B0-----:R-:W2:Y:S01]  /*11f20*/  LDL R242, [R1+0x3f0] ;  /* 0x0003f00001f27983 */ /* 0x001ea20000100800 */
[----:B-1----:R-:W-:Y:S02]  /*11f30*/  @!P0 IMAD.MOV.U32 R190, RZ, RZ, R250 ;  /* 0x000000ffffbe8224 */ /* 0x002fe400078e00fa */
[----:B------:R-:W-:Y:S01]  /*11f40*/  @!P0 IMAD.MOV.U32 R191, RZ, RZ, R248 ;  /* 0x000000ffffbf8224 */ /* 0x000fe200078e00f8 */
[----:B------:R0:W-:Y:S04]  /*11f50*/  STS.U16 [R244+UR4+0x1980], R197 ;  /* 0x001980c5f4007988 */ /* 0x0001e80008000404 */
[----:B------:R1:W3:Y:S04]  /*11f60*/  @!P0 LDG.E.U16 R198, desc[UR6][R190.64] ;  /* 0x00000006bec68981 */ /* 0x0002e8000c1e1500 */
[----:B------:R-:W-:Y:S01]  /*11f70*/  STL [R1+0x874], R247 ;  /* 0x000874f701007387 */ /* 0x000fe20000100800 */
[----:B0-----:R-:W-:-:S03]  /*11f80*/  PRMT R197, RZ, 0x7610, R197 ;  /* 0x00007610ffc57816 */ /* 0x001fc600000000c5 */
[----:B------:R-:W-:Y:S01]  /*11f90*/  STL [R1+0x880], R250 ;  /* 0x000880fa01007387 */ /* 0x000fe20000100800 */
[----:B-1----:R-:W-:Y:S02]  /*11fa0*/  @!P0 IMAD.MOV.U32 R190, RZ, RZ, R252 ;  /* 0x000000ffffbe8224 */ /* 0x002fe400078e00fc */
[----:B------:R-:W-:Y:S01]  /*11fb0*/  @!P0 IMAD.MOV.U32 R191, RZ, RZ, R0 ;  /* 0x000000ffffbf8224 */ /* 0x000fe200078e0000 */
[----:B------:R-:W-:Y:S04]  /*11fc0*/  STL [R1+0x87c], R248 ;  /* 0x00087cf801007387 */ /* 0x000fe80000100800 */
[----:B------:R-:W-:Y:S04]  /*11fd0*/  STL [R1+0x888], R252 ;  /* 0x000888fc01007387 */ /* 0x000fe80000100800 */
[----:B------:R-:W-:Y:S04]  /*11fe0*/  STL [R1+0x884], R0 ;  /* 0x0008840001007387 */ /* 0x000fe80000100800 */
[----:B------:R0:W3:Y:S04]  /*11ff0*/  @!P0 LDG.E.U16 R197, desc[UR6][R190.64] ;  /* 0x00000006bec58981 */ /* 0x0000e8000c1e1500 */
[----:B------:R1:W-:Y:S04]  /*12000*/  STL [R1+0x890], R239 ;  /* 0x000890ef01007387 */ /* 0x0003e80000100800 */
[----:B------:R4:W-:Y:S01]  /*12010*/  STL [R1+0x88c], R236 ;  /* 0x00088cec01007387 */ /* 0x0009e20000100800 */
[----:B0-----:R-:W-:-:S02]  /*12020*/  @!P0 IMAD.MOV.U32 R190, RZ, RZ, R239 ;  /* 0x000000ffffbe8224 */ /* 0x001fc400078e00ef */
[----:B------:R-:W-:Y:S01]  /*12030*/  @!P0 IMAD.MOV.U32 R191, RZ, RZ, R236 ;  /* 0x000000ffffbf8224 */ /* 0x000fe200078e00ec */
[----:B-1----:R-:W3:Y:S04]  /*12040*/  LDL R239, [R1+0x364] ;  /* 0x0003640001ef7983 */ /* 0x002ee80000100800 */
[----:B----4-:R-:W4:Y:S04]  /*12050*/  LDL R236, [R1+0x368] ;  /* 0x0003680001ec7983 */ /* 0x010f280000100800 */
[----:B------:R0:W-:Y:S04]  /*12060*/  STS.U16 [R244+UR4+0x1d80], R196 ;  /* 0x001d80c4f4007988 */ /* 0x0001e80008000404 */
[----:B------:R1:W-:Y:S01]  /*12070*/  STS.U16 [R244+UR4+0x2180], R195 ;  /* 0x002180c3f4007988 */ /* 0x0003e20008000404 */
[----:B0-----:R-:W-:-:S02]  /*12080*/  PRMT R196, RZ, 0x7610, R196 ;  /* 0x00007610ffc47816 */ /* 0x001fc400000000c4 */
[----:B-1----:R-:W-:-:S04]  /*12090*/  PRMT R195, RZ, 0x7610, R195 ;  /* 0x00007610ffc37816 */ /* 0x002fc800000000c3 */
[----:B------:R0:W4:Y:S01]  /*120a0*/  @!P0 LDG.E.U16 R196, desc[UR6][R190.64] ;  /* 0x00000006bec48981 */ /* 0x000122000c1e1500 */
[----:B------:R-:W-:Y:S01]  /*120b0*/  PRMT R211, RZ, 0x7610, R211 ;  /* 0x00007610ffd37816 */ /* 0x000fe200000000d3 */
[----:B0-----:R-:W-:Y:S02]  /*120c0*/  @!P0 IMAD.MOV.U32 R190, RZ, RZ, R234 ;  /* 0x000000ffffbe8224 */ /* 0x001fe400078e00ea */
[----:B------:R0:W-:Y:S02]  /*120d0*/  STS.U16 [R244+UR4+0x2580], R214 ;  /* 0x002580d6f4007988 */ /* 0x0001e40008000404 */
[----:B0-----:R-:W-:Y:S01]  /*120e0*/  PRMT R214, RZ, 0x7610, R214 ;  /* 0x00007610ffd67816 */ /* 0x001fe200000000d6 */
[----:B--2---:R-:W-:Y:S02]  /*120f0*/  @!P0 IMAD.MOV.U32 R191, RZ, RZ, R242 ;  /* 0x000000ffffbf8224 */ /* 0x004fe400078e00f2 */
[----:B------:R-:W2:Y:S04]  /*12100*/  LDL R242, [R1+0x2a4] ;  /* 0x0002a40001f27983 */ /* 0x000ea80000100800 */
[----:B------:R0:W2:Y:S02]  /*12110*/  @!P0 LDG.E.U16 R195, desc[UR6][R190.64] ;  /* 0x00000006bec38981 */ /* 0x0000a4000c1e1500 */
[----:B0-----:R-:W-:-:S02]  /*12120*/  @!P0 IMAD.MOV.U32 R190, RZ, RZ, R3 ;  /* 0x000000ffffbe8224 */ /* 0x001fc400078e0003 */
[----:B------:R-:W-:Y:S01]  /*12130*/  @!P0 IMAD.MOV.U32 R191, RZ, RZ, R224 ;  /* 0x000000ffffbf8224 */ /* 0x000fe200078e00e0 */
[----:B------:R-:W2:Y:S04]  /*12140*/  LDL R3, [R1+0x2a8] ;  /* 0x0002a80001037983 */ /* 0x000ea80000100800 */
[----:B------:R-:W2:Y:S04]  /*12150*/  LDL.LU R234, [R1+0x70] ;  /* 0x0000700001ea7983 */ /* 0x000ea80000300800 */
[----:B------:R3:W2:Y:S04]  /*12160*/  @!P0 LDG.E.U16 R211, desc[UR6][R190.64] ;  /* 0x00000006bed38981 */ /* 0x0006a8000c1e1500 */
[----:B------:R-:W2:Y:S04]  /*12170*/  LDL.LU R224, [R1+0x60] ;  /* 0x0000600001e07983 */ /* 0x000ea80000300800 */
[----:B------:R-:W2:Y:S04]  /*12180*/  LDL.LU R0, [R1+0x54] ;  /* 0x0000540001007983 */ /* 0x000ea80000300800 */
[----:B------:R-:W2:Y:S04]  /*12190*/  LDL.LU R252, [R1+0x48] ;  /* 0x0000480001fc7983 */ /* 0x000ea80000300800 */
[----:B------:R-:W2:Y:S04]  /*121a0*/  LDL.LU R248, [R1+0x3c] ;  /* 0x00003c0001f87983 */ /* 0x000ea80000300800 */
[----:B------:R-:W2:Y:S01]  /*121b0*/  LDL.LU R250, [R1+0x30] ;  /* 0x0000300001fa7983 */ /* 0x000ea20000300800 */
[----:B---3--:R-:W-:-:S03]  /*121c0*/  @!P0 IMAD.MOV.U32 R191, RZ, RZ, R239 ;  /* 0x000000ffffbf8224 */ /* 0x008fc600078e00ef */
[----:B------:R-:W3:Y:S01]  /*121d0*/  LDL.LU R247, [R1+0x28] ;  /* 0x0000280001f77983 */ /* 0x000ee20000300800 */
[----:B----4-:R-:W-:-:S03]  /*121e0*/  @!P0 IMAD.MOV.U32 R190, RZ, RZ, R236 ;  /* 0x000000ffffbe8224 */ /* 0x010fc600078e00ec */
[----:B------:R0:W-:Y:S04]  /*121f0*/  STS.U16 [R244+UR4+0x2980], R241 ;  /* 0x002980f1f4007988 */ /* 0x0001e80008000404 */
[----:B------:R1:W4:Y:S04]  /*12200*/  @!P0 LDG.E.U16 R214, desc[UR6][R190.64] ;  /* 0x00000006bed68981 */ /* 0x000328000c1e1500 */
[----:B------:R-:W3:Y:S04]  /*12210*/  LDL R236, [R1+0x268] ;  /* 0x0002680001ec7983 */ /* 0x000ee80000100800 */
[----:B0-----:R-:W2:Y:S04]  /*12220*/  LDL R241, [R1+0x2e8] ;  /* 0x0002e80001f17983 */ /* 0x001ea80000100800 */
[----:B------:R-:W1:Y:S04]  /*12230*/  LDL R190, [R1+0x324] ;  /* 0x0003240001be7983 */ /* 0x000e680000100800 */
[----:B------:R-:W1:Y:S04]  /*12240*/  LDL R191, [R1+0x328] ;  /* 0x0003280001bf7983 */ /* 0x000e680000100800 */
[----:B------:R0:W-:Y:S04]  /*12250*/  STS.U16 [R244+UR4+0x2d80], R233 ;  /* 0x002d80e9f4007988 */ /* 0x0001e80008000404 */
[----:B------:R-:W4:Y:S01]  /*12260*/  LDL R239, [R1+0x264] ;  /* 0x0002640001ef7983 */ /* 0x000f220000100800 */
[----:B0-----:R-:W-:-:S02]  /*12270*/  PRMT R233, RZ, 0x7610, R233 ;  /* 0x00007610ffe97816 */ /* 0x001fc400000000e9 */
[----:B-1----:R-:W-:-:S04]  /*12280*/  @!P0 LOP3.LUT R191, R191, R190, RZ, 0x3c, !PT ;  /* 0x000000bebfbf8212 */ /* 0x002fc800078e3cff */
[----:B------:R-:W-:-:S04]  /*12290*/  @!P0 LOP3.LUT R190, R191, R190, RZ, 0x3c, !PT ;  /* 0x000000bebfbe8212 */ /* 0x000fc800078e3cff */
[----:B------:R-:W-:-:S05]  /*122a0*/  @!P0 LOP3.LUT R191, R191, R190, RZ, 0x3c, !PT ;  /* 0x000000bebfbf8212 */ /* 0x000fca00078e3cff */
[----:B------:R2:W4:Y:S04]  /*122b0*/  @!P0 LDG.E.U16 R233, desc[UR6][R190.64] ;  /* 0x00000006bee98981 */ /* 0x000528000c1e1500 */
[----:B------:R-:W3:Y:S01]  /*122c0*/  LDL R191, [R1+0x2e4] ;  /* 0x0002e40001bf7983 */ /* 0x000ee20000100800 */
[----:B--2---:R-:W-:-:S03]  /*122d0*/  @!P0 IMAD.MOV.U32 R190, RZ, RZ, R241 ;  /* 0x000000ffffbe8224 */ /* 0x004fc600078e00f1 */
[----:B------:R0:W-:Y:S04]  /*122e0*/  STS.U16 [R244+UR4+0x3180], R226 ;  /* 0x003180e2f4007988 */ /* 0x0001e80008000404 */
[----:B------:R1:W-:Y:S04]  /*122f0*/  STS.U16 [R244+UR4+0x3580], R219 ;  /* 0x003580dbf4007988 */ /* 0x0003e80008000404 */
[----:B------:R-:W2:Y:S01]  /*12300*/  LDL.LU R241, [R1+0x50] ;  /* 0x0000500001f17983 */ /* 0x000ea20000300800 */
[----:B0-----:R-:W-:Y:S02]  /*12310*/  PRMT R226, RZ, 0x7610, R226 ;  /* 0x00007610ffe27816 */ /* 0x001fe400000000e2 */
[----:B-1----:R-:W-:Y:S01]  /*12320*/  PRMT R219, RZ, 0x7610, R219 ;  /* 0x00007610ffdb7816 */ /* 0x002fe200000000db */
[----:B------:R-:W-:Y:S04]  /*12330*/  STS.U16 [R244+UR4+0x3980], R213 ;  /* 0x003980d5f4007988 */ /* 0x000fe80008000404 */
[----:B------:R-:W-:Y:S04]  /*12340*/  STS.U16 [R244+UR4+0x3d80], R11 ;  /* 0x003d800bf4007988 */ /* 0x000fe80008000404 */
[----:B---3--:R0:W3:Y:S02]  /*12350*/  @!P0 LDG.E.U16 R226, desc[UR6][R190.64] ;  /* 0x00000006bee28981 */ /* 0x0080e4000c1e1500 */
[----:B0-----:R-:W-:-:S02]  /*12360*/  @!P0 IMAD.MOV.U32 R190, RZ, RZ, R3 ;  /* 0x000000ffffbe8224 */ /* 0x001fc400078e0003 */
[----:B------:R-:W-:Y:S01]  /*12370*/  @!P0 IMAD.MOV.U32 R191, RZ, RZ, R242 ;  /* 0x000000ffffbf8224 */ /* 0x000fe200078e00f2 */
[----:B------:R-:W-:Y:S01]  /*12380*/  LOP3.LUT R3, R6, 0x40, RZ, 0x3c, !PT ;  /* 0x0000004006037812 */ /* 0x000fe200078e3cff */
[----:B------:R-:W3:Y:S04]  /*12390*/  LDL.LU R242, [R1+0x44] ;  /* 0x0000440001f27983 */ /* 0x000ee80000300800 */
[----:B------:R0:W3:Y:S04]  /*123a0*/  @!P0 LDG.E.U16 R219, desc[UR6][R190.64] ;  /* 0x00000006bedb8981 */ /* 0x0000e8000c1e1500 */
[----:B------:R1:W-:Y:S01]  /*123b0*/  STS.U16 [R3+UR4+0x200], R234 ;  /* 0x000200ea03007988 */ /* 0x0003e20008000404 */
[----:B0-----:R-:W-:-:S02]  /*123c0*/  @!P0 IMAD.MOV.U32 R190, RZ, RZ, R236 ;  /* 0x000000ffffbe8224 */ /* 0x001fc400078e00ec */
[----:B----4-:R-:W-:Y:S01]  /*123d0*/  @!P0 IMAD.MOV.U32 R191, RZ, RZ, R239 ;  /* 0x000000ffffbf8224 */ /* 0x010fe200078e00ef */
[----:B------:R-:W4:Y:S04]  /*123e0*/  LDL.LU R236, [R1+0x38] ;  /* 0x0000380001ec7983 */ /* 0x000f280000300800 */
[----:B------:R-:W4:Y:S04]  /*123f0*/  LDL.LU R239, [R1+0x2c] ;  /* 0x00002c0001ef7983 */ /* 0x000f280000300800 */
[----:B-1----:R-:W2:Y:S04]  /*12400*/  LDL.LU R234, [R1+0x8fc] ;  /* 0x0008fc0001ea7983 */ /* 0x002ea80000300800 */
[----:B------:R0:W-:Y:S04]  /*12410*/  STS.U16 [R3+UR4+0x600], R224 ;  /* 0x000600e003007988 */ /* 0x0001e80008000404 */
[----:B------:R-:W-:Y:S04]  /*12420*/  STS.U16 [R3+UR4+0xa00], R0 ;  /* 0x000a000003007988 */ /* 0x000fe80008000404 */
[----:B------:R-:W-:Y:S04]  /*12430*/  STS.U16 [R3+UR4+0xe00], R252 ;  /* 0x000e00fc03007988 */ /* 0x000fe80008000404 */
[----:B------:R-:W-:Y:S04]  /*12440*/  STS.U16 [R3+UR4+0x1200], R248 ;  /* 0x001200f803007988 */ /* 0x000fe80008000404 */
[----:B------:R-:W-:Y:S04]  /*12450*/  STS.U16 [R3+UR4+0x1600], R250 ;  /* 0x001600fa03007988 */ /* 0x000fe80008000404 */
[----:B------:R-:W-:Y:S04]  /*12460*/  STS.U16 [R3+UR4+0x1a00], R247 ;  /* 0x001a00f703007988 */ /* 0x000fe80008000404 */
[----:B0-----:R-:W4:Y:S04]  /*12470*/  LDL.LU R224, [R1+0x8f8] ;  /* 0x0008f80001e07983 */ /* 0x001f280000300800 */
[----:B--2---:R0:W-:Y:S04]  /*12480*/  STS.U16 [R3+UR4+0x1e00], R234 ;  /* 0x001e00ea03007988 */ /* 0x0041e80008000404 */
[----:B------:R1:W-:Y:S04]  /*12490*/  STS.U16 [R3+UR4+0x2200], R227 ;  /* 0x002200e303007988 */ /* 0x0003e80008000404 */
[----:B0-----:R-:W2:Y:S04]  /*124a0*/  LDL.LU R234, [R1+0x8f4] ;  /* 0x0008f40001ea7983 */ /* 0x001ea80000300800 */
[----:B-1----:R-:W2:Y:S04]  /*124b0*/  LDL.LU R227, [R1+0x8f0] ;  /* 0x0008f00001e37983 */ /* 0x002ea80000300800 */
[----:B------:R-:W2:Y:S04]  /*124c0*/  LDL.LU R0, [R1+0x68] ;  /* 0x0000680001007983 */ /* 0x000ea80000300800 */
[----:B------:R-:W2:Y:S04]  /*124d0*/  LDL.LU R252, [R1+0x58] ;  /* 0x0000580001fc7983 */ /* 0x000ea80000300800 */
[----:B------:R-:W2:Y:S04]  /*124e0*/  LDL.LU R248, [R1+0x4c] ;  /* 0x00004c0001f87983 */ /* 0x000ea80000300800 */
[----:B------:R-:W2:Y:S04]  /*124f0*/  LDL.LU R250, [R1+0x40] ;  /* 0x0000400001fa7983 */ /* 0x000ea80000300800 */
[----:B------:R-:W-:Y:S04]  /*12500*/  STS.U16 [R3+UR4+0x2600], R7 ;  /* 0x0026000703007988 */ /* 0x000fe80008000404 */
[----:B------:R-:W2:Y:S04]  /*12510*/  LDL.LU R247, [R1+0x34] ;  /* 0x0000340001f77983 */ /* 0x000ea80000300800 */
[----:B------:R0:W-:Y:S04]  /*12520*/  STS.U16 [R3+UR4+0x2a00], R246 ;  /* 0x002a00f603007988 */ /* 0x0001e80008000404 */
[----:B------:R1:W-:Y:S04]  /*12530*/  STS.U16 [R3+UR4+0x2e00], R238 ;  /* 0x002e00ee03007988 */ /* 0x0003e80008000404 */
[----:B0-----:R-:W3:Y:S04]  /*12540*/  LDL.LU R246, [R1+0x5c] ;  /* 0x00005c0001f67983 */ /* 0x001ee80000300800 */
[----:B-1----:R-:W4:Y:S01]  /*12550*/  LDL.LU R238, [R1+0x6c] ;  /* 0x00006c0001ee7983 */ /* 0x002f220000300800 */
[----:B------:R-:W-:-:S03]  /*12560*/  LOP3.LUT R7, R6, 0x50, RZ, 0x3c, !PT ;  /* 0x0000005006077812 */ /* 0x000fc600078e3cff */
[----:B------:R-:W-:Y:S04]  /*12570*/  STS.U16 [R3+UR4+0x3200], R230 ;  /* 0x003200e603007988 */ /* 0x000fe80008000404 */
[----:B------:R-:W-:Y:S04]  /*12580*/  STS.U16 [R3+UR4+0x3600], R221 ;  /* 0x003600dd03007988 */ /* 0x000fe80008000404 */
[----:B------:R-:W-:Y:S04]  /*12590*/  STS.U16 [R3+UR4+0x3a00], R212 ;  /* 0x003a00d403007988 */ /* 0x000fe80008000404 */
[----:B------:R-:W-:Y:S04]  /*125a0*/  STS.U16 [R3+UR4+0x3e00], R12 ;  /* 0x003e000c03007988 */ /* 0x000fe80008000404 */
[----:B----4-:R-:W-:Y:S04]  /*125b0*/  STS.U16 [R7+UR4+0x280], R238 ;  /* 0x000280ee07007988 */ /* 0x010fe80008000404 */
[----:B---3--:R-:W-:Y:S04]  /*125c0*/  STS.U16 [R7+UR4+0x680], R246 ;  /* 0x000680f607007988 */ /* 0x008fe80008000404 */
[----:B------:R-:W-:Y:S04]  /*125d0*/  STS.U16 [R7+UR4+0xa80], R241 ;  /* 0x000a80f107007988 */ /* 0x000fe80008000404 */
[----:B------:R0:W-:Y:S04]  /*125e0*/  STS.U16 [R7+UR4+0xe80], R242 ;  /* 0x000e80f207007988 */ /* 0x0001e80008000404 */
[----:B------:R-:W-:Y:S04]  /*125f0*/  STS.U16 [R7+UR4+0x1280], R236 ;  /* 0x001280ec07007988 */ /* 0x000fe80008000404 */
[----:B------:R-:W-:Y:S04]  /*12600*/  STS.U16 [R7+UR4+0x1680], R239 ;  /* 0x001680ef07007988 */ /* 0x000fe80008000404 */
[----:B0-----:R-:W3:Y:S04]  /*12610*/  LDL.LU R242, [R1+0x64] ;  /* 0x0000640001f27983 */ /* 0x001ee80000300800 */
[----:B--2---:R0:W-:Y:S04]  /*12620*/  STS.U16 [R7+UR4+0x1a80], R227 ;  /* 0x001a80e307007988 */ /* 0x0041e80008000404 */
[----:B------:R1:W-:Y:S04]  /*12630*/  STS.U16 [R7+UR4+0x1e80], R231 ;  /* 0x001e80e707007988 */ /* 0x0003e80008000404 */
[----:B0-----:R-:W2:Y:S04]  /*12640*/  LDL.LU R227, [R1+0x8ec] ;  /* 0x0008ec0001e37983 */ /* 0x001ea80000300800 */
[----:B-1----:R-:W4:Y:S04]  /*12650*/  LDL.LU R231, [R1+0x8e8] ;  /* 0x0008e80001e77983 */ /* 0x002f280000300800 */
[----:B------:R-:W-:Y:S04]  /*12660*/  STS.U16 [R7+UR4+0x2280], R229 ;  /* 0x002280e507007988 */ /* 0x000fe80008000404 */
[----:B------:R0:W-:Y:S04]  /*12670*/  STS.U16 [R7+UR4+0x2680], R2 ;  /* 0x0026800207007988 */ /* 0x0001e80008000404 */
[----:B------:R-:W-:Y:S04]  /*12680*/  STS.U16 [R7+UR4+0x2a80], R245 ;  /* 0x002a80f507007988 */ /* 0x000fe80008000404 */
[----:B------:R-:W-:Y:S01]  /*12690*/  STS.U16 [R7+UR4+0x2e80], R237 ;  /* 0x002e80ed07007988 */ /* 0x000fe20008000404 */
[----:B0-----:R-:W-:-:S03]  /*126a0*/  LOP3.LUT R2, R6, 0x60, RZ, 0x3c, !PT ;  /* 0x0000006006027812 */ /* 0x001fc600078e3cff */
[----:B------:R-:W-:Y:S04]  /*126b0*/  STS.U16 [R7+UR4+0x3280], R228 ;  /* 0x003280e407007988 */ /* 0x000fe80008000404 */
        /* <DEDUP_REMOVED lines=8> */
[----:B------:R-:W2:Y:S04]  /*12740*/  LDL.LU R229, [R1+0x8e4] ;  /* 0x0008e40001e57983 */ /* 0x000ea80000300800 */
[----:B----4-:R0:W-:Y:S04]  /*12750*/  STS.U16 [R2+UR4+0x1700], R231 ;  /* 0x001700e702007988 */ /* 0x0101e80008000404 */
[----:B------:R1:W-:Y:S04]  /*12760*/  STS.U16 [R2+UR4+0x1b00], R234 ;  /* 0x001b00ea02007988 */ /* 0x0003e80008000404 */
[----:B------:R4:W-:Y:S04]  /*12770*/  STS.U16 [R2+UR4+0x1f00], R4 ;  /* 0x001f000402007988 */ /* 0x0009e80008000404 */
[----:B0-----:R-:W2:Y:S04]  /*12780*/  LDL.LU R231, [R1+0x8e0] ;  /* 0x0008e00001e77983 */ /* 0x001ea80000300800 */
[----:B-1----:R-:W2:Y:S04]  /*12790*/  LDL.LU R234, [R1+0x8dc] ;  /* 0x0008dc0001ea7983 */ /* 0x002ea80000300800 */
[----:B----4-:R-:W4:Y:S04]  /*127a0*/  LDL.LU R4, [R1+0x8d8] ;  /* 0x0008d80001047983 */ /* 0x010f280000300800 */
        /* <DEDUP_REMOVED lines=9> */
[----:B---3--:R0:W-:Y:S02]  /*12840*/  STS.U16 [R5+UR4+0x380], R242 ;  /* 0x000380f205007988 */ /* 0x0081e40008000404 */
[----:B0-----:R-:W-:-:S02]  /*12850*/  LOP3.LUT R242, R6, 0x10, RZ, 0x3c, !PT ;  /* 0x0000001006f27812 */ /* 0x001fc400078e3cff */
[----:B------:R-:W-:-:S06]  /*12860*/  PRMT R213, RZ, 0x7610, R213 ;  /* 0x00007610ffd57816 */ /* 0x000fcc00000000d5 */
[----:B------:R-:W3:Y:S04]  /*12870*/  @!P0 LDG.E.U16 R213, desc[UR6][R190.64] ;  /* 0x00000006bed58981 */ /* 0x000ee8000c1e1500 */
[----:B----4-:R0:W-:Y:S04]  /*12880*/  STS.U16 [R5+UR4+0x780], R4 ;  /* 0x0007800405007988 */ /* 0x0101e80008000404 */
[----:B--2---:R1:W-:Y:S04]  /*12890*/  STS.U16 [R5+UR4+0xb80], R234 ;  /* 0x000b80ea05007988 */ /* 0x0043e80008000404 */
[----:B------:R2:W-:Y:S04]  /*128a0*/  STS.U16 [R5+UR4+0xf80], R231 ;  /* 0x000f80e705007988 */ /* 0x0005e80008000404 */
[----:B------:R4:W-:Y:S04]  /*128b0*/  STS.U16 [R5+UR4+0x1380], R229 ;  /* 0x001380e505007988 */ /* 0x0009e80008000404 */
[----:B------:R4:W-:Y:S04]  /*128c0*/  STS.U16 [R5+UR4+0x1780], R227 ;  /* 0x001780e305007988 */ /* 0x0009e80008000404 */
[----:B------:R4:W-:Y:S04]  /*128d0*/  STS.U16 [R5+UR4+0x1b80], R224 ;  /* 0x001b80e005007988 */ /* 0x0009e80008000404 */
[----:B------:R3:W-:Y:S04]  /*128e0*/  STS.U16 [R5+UR4+0x1f80], R222 ;  /* 0x001f80de05007988 */ /* 0x0007e80008000404 */
[----:B------:R3:W-:Y:S04]  /*128f0*/  STS.U16 [R5+UR4+0x2380], R220 ;  /* 0x002380dc05007988 */ /* 0x0007e80008000404 */
        /* <DEDUP_REMOVED lines=46> */
[----:B0-----:R-:W3:Y:S04]  /*12be0*/  LDL.LU R4, [R1+0x8d4] ;  /* 0x0008d40001047983 */ /* 0x001ee80000300800 */
[----:B------:R-:W-:Y:S04]  /*12bf0*/  STS.U16 [R217+UR4+0x9d00], R183 ;  /* 0x009d00b7d9007988 */ /* 0x000fe80008000404 */
[----:B-1----:R-:W3:Y:S04]  /*12c00*/  LDL.LU R234, [R1+0x8d0] ;  /* 0x0008d00001ea7983 */ /* 0x002ee80000300800 */
[----:B------:R-:W-:Y:S04]  /*12c10*/  STS.U16 [R217+UR4+0xa100], R184 ;  /* 0x00a100b8d9007988 */ /* 0x000fe80008000404 */
[----:B--2---:R-:W2:Y:S04]  /*12c20*/  LDL.LU R231, [R1+0x8cc] ;  /* 0x0008cc0001e77983 */ /* 0x004ea80000300800 */
[----:B------:R-:W-:Y:S04]  /*12c30*/  STS.U16 [R217+UR4+0xa500], R185 ;  /* 0x00a500b9d9007988 */ /* 0x000fe80008000404 */
[----:B----4-:R-:W4:Y:S04]  /*12c40*/  LDL.LU R229, [R1+0x8c8] ;  /* 0x0008c80001e57983 */ /* 0x010f280000300800 */
[----:B------:R-:W-:Y:S04]  /*12c50*/  STS.U16 [R217+UR4+0xa900], R186 ;  /* 0x00a900bad9007988 */ /* 0x000fe80008000404 */
[----:B------:R-:W4:Y:S04]  /*12c60*/  LDL.LU R227, [R1+0x8c4] ;  /* 0x0008c40001e37983 */ /* 0x000f280000300800 */
[----:B------:R-:W-:Y:S04]  /*12c70*/  STS.U16 [R217+UR4+0xad00], R187 ;  /* 0x00ad00bbd9007988 */ /* 0x000fe80008000404 */
[----:B------:R-:W4:Y:S04]  /*12c80*/  LDL.LU R224, [R1+0x8c0] ;  /* 0x0008c00001e07983 */ /* 0x000f280000300800 */
[----:B------:R-:W-:Y:S04]  /*12c90*/  STS.U16 [R217+UR4+0xb100], R188 ;  /* 0x00b100bcd9007988 */ /* 0x000fe80008000404 */
[----:B---3--:R-:W3:Y:S04]  /*12ca0*/  LDL.LU R222, [R1+0x8bc] ;  /* 0x0008bc0001de7983 */ /* 0x008ee80000300800 */
[----:B------:R-:W-:Y:S04]  /*12cb0*/  STS.U16 [R217+UR4+0xb500], R189 ;  /* 0x00b500bdd9007988 */ /* 0x000fe80008000404 */
[----:B------:R-:W3:Y:S04]  /*12cc0*/  LDL.LU R220, [R1+0x8b8] ;  /* 0x0008b80001dc7983 */ /* 0x000ee80000300800 */
[----:B------:R-:W-:Y:S04]  /*12cd0*/  STS.U16 [R217+UR4+0xb900], R192 ;  /* 0x00b900c0d9007988 */ /* 0x000fe80008000404 */
[----:B------:R-:W-:Y:S04]  /*12ce0*/  STL [R1+0x894], R6 ;  /* 0x0008940601007387 */ /* 0x000fe80000100800 */
[----:B------:R0:W-:Y:S04]  /*12cf0*/  STS.U16 [R217+UR4+0xbd00], R193 ;  /* 0x00bd00c1d9007988 */ /* 0x0001e80008000404 */
[----:B0-----:R-:W3:Y:S04]  /*12d00*/  LDL.LU R217, [R1+0x8b4] ;  /* 0x0008b40001d97983 */ /* 0x001ee80000300800 */
[----:B------:R-:W2:Y:S04]  /*12d10*/  LDL R13, [R1+0x3e8] ;  /* 0x0003e800010d7983 */ /* 0x000ea80000100800 */
[----:B------:R-:W2:Y:S04]  /*12d20*/  LDL R12, [R1+0x3ec] ;  /* 0x0003ec00010c7983 */ /* 0x000ea80000100800 */
[----:B------:R-:W4:Y:S04]  /*12d30*/  LDL R23, [R1+0x3e0] ;  /* 0x0003e00001177983 */ /* 0x000f280000100800 */
[----:B------:R-:W3:Y:S04]  /*12d40*/  LDL R22, [R1+0x3e4] ;  /* 0x0003e40001167983 */ /* 0x000ee80000100800 */
[----:B------:R-:W-:Y:S04]  /*12d50*/  STS.U16 [R244+UR4+0x8180], R194 ;  /* 0x008180c2f4007988 */ /* 0x000fe80008000404 */
[----:B------:R-:W-:Y:S04]  /*12d60*/  STS.U16 [R244+UR4+0x8580], R210 ;  /* 0x008580d2f4007988 */ /* 0x000fe80008000404 */
[----:B------:R-:W4:Y:S04]  /*12d70*/  LDL R21, [R1+0x3d8] ;  /* 0x0003d80001157983 */ /* 0x000f280000100800 */
[----:B------:R-:W4:Y:S04]  /*12d80*/  LDL R20, [R1+0x3dc] ;  /* 0x0003dc0001147983 */ /* 0x000f280000100800 */
[----:B------:R-:W4:Y:S04]  /*12d90*/  LDL R15, [R1+0x39c] ;  /* 0x00039c00010f7983 */ /* 0x000f280000100800 */
[----:B------:R-:W4:Y:S04]  /*12da0*/  LDL R14, [R1+0x3a0] ;  /* 0x0003a000010e7983 */ /* 0x000f280000100800 */
[----:B------:R-:W4:Y:S04]  /*12db0*/  LDL R19, [R1+0x394] ;  /* 0x0003940001137983 */ /* 0x000f280000100800 */
[----:B------:R-:W4:Y:S04]  /*12dc0*/  LDL R18, [R1+0x398] ;  /* 0x0003980001127983 */ /* 0x000f280000100800 */
[----:B------:R-:W-:Y:S04]  /*12dd0*/  STS.U16 [R244+UR4+0x8980], R209 ;  /* 0x008980d1f4007988 */ /* 0x000fe80008000404 */
[----:B------:R-:W4:Y:S04]  /*12de0*/  LDL.LU R246, [R1+0x1d8] ;  /* 0x0001d80001f67983 */ /* 0x000f280000300800 */
        /* <DEDUP_REMOVED lines=24> */
[----:B------:R0:W-:Y:S04]  /*12f70*/  STS.U16 [R244+UR4+0xbd80], R196 ;  /* 0x00bd80c4f4007988 */ /* 0x0001e80008000404 */
[----:B------:R-:W4:Y:S04]  /*12f80*/  LDL.LU R247, [R1+0x150] ;  /* 0x0001500001f77983 */ /* 0x000f280000300800 */
[----:B0-----:R-:W4:Y:S04]  /*12f90*/  LDL.LU R244, [R1+0x164] ;  /* 0x0001640001f47983 */ /* 0x001f280000300800 */
[----:B------:R-:W4:Y:S04]  /*12fa0*/  LDL.LU R241, [R1+0x154] ;  /* 0x0001540001f17983 */ /* 0x000f280000300800 */
        /* <DEDUP_REMOVED lines=25> */
[----:B------:R-:W4:Y:S01]  /*13140*/  LDL.LU R200, [R1+0x18] ;  /* 0x0000180001c87983 */ /* 0x000f220000300800 */
[----:B------:R-:W-:-:S03]  /*13150*/  PRMT R8, RZ, 0x7610, R8 ;  /* 0x00007610ff087816 */ /* 0x000fc60000000008 */
[----:B------:R-:W4:Y:S04]  /*13160*/  LDL.LU R199, [R1+0x10] ;  /* 0x0000100001c77983 */ /* 0x000f280000300800 */
[----:B------:R-:W4:Y:S04]  /*13170*/  LDL.LU R198, [R1+0x8] ;  /* 0x0000080001c67983 */ /* 0x000f280000300800 */
[----:B------:R-:W4:Y:S04]  /*13180*/  LDL.LU R197, [R1] ;  /* 0x0000000001c57983 */ /* 0x000f280000300800 */
[----:B------:R0:W-:Y:S04]  /*13190*/  STS.U16 [R3+UR4+0x8200], R195 ;  /* 0x008200c303007988 */ /* 0x0001e80008000404 */
[----:B------:R1:W-:Y:S04]  /*131a0*/  STS.U16 [R3+UR4+0x8600], R211 ;  /* 0x008600d303007988 */ /* 0x0003e80008000404 */
[----:B------:R2:W-:Y:S04]  /*131b0*/  STS.U16 [R3+UR4+0x8a00], R214 ;  /* 0x008a00d603007988 */ /* 0x0005e80008000404 */
[----:B0-----:R-:W4:Y:S04]  /*131c0*/  LDL.LU R195, [R1+0xe8] ;  /* 0x0000e80001c37983 */ /* 0x001f280000300800 */
[----:B-1----:R-:W4:Y:S04]  /*131d0*/  LDL.LU R211, [R1+0x114] ;  /* 0x0001140001d37983 */ /* 0x002f280000300800 */
[----:B--2---:R-:W2:Y:S04]  /*131e0*/  LDL.LU R214, [R1+0x168] ;  /* 0x0001680001d67983 */ /* 0x004ea80000300800 */
[----:B------:R0:W-:Y:S04]  /*131f0*/  STS.U16 [R3+UR4+0x8e00], R233 ;  /* 0x008e00e903007988 */ /* 0x0001e80008000404 */
[----:B------:R1:W-:Y:S04]  /*13200*/  STS.U16 [R3+UR4+0x9200], R226 ;  /* 0x009200e203007988 */ /* 0x0003e80008000404 */
[----:B------:R3:W-:Y:S04]  /*13210*/  STS.U16 [R3+UR4+0x9600], R219 ;  /* 0x009600db03007988 */ /* 0x0007e80008000404 */
[----:B0-----:R-:W2:Y:S04]  /*13220*/  LDL.LU R233, [R1+0x110] ;  /* 0x0001100001e97983 */ /* 0x001ea80000300800 */
[----:B-1----:R-:W2:Y:S04]  /*13230*/  LDL.LU R226, [R1+0x194] ;  /* 0x0001940001e27983 */ /* 0x002ea80000300800 */
[----:B---3--:R-:W3:Y:S04]  /*13240*/  LDL.LU R219, [R1+0x128] ;  /* 0x0001280001db7983 */ /* 0x008ee80000300800 */
[----:B------:R0:W-:Y:S04]  /*13250*/  STS.U16 [R3+UR4+0x9a00], R213 ;  /* 0x009a00d503007988 */ /* 0x0001e80008000404 */
[----:B------:R1:W3:Y:S04]  /*13260*/  @!P0 LDG.E.U16 R8, desc[UR6][R12.64] ;  /* 0x000000060c088981 */ /* 0x0002e8000c1e1500 */
[----:B0-----:R-:W3:Y:S04]  /*13270*/  LDL.LU R213, [R1+0x15c] ;  /* 0x00015c0001d57983 */ /* 0x001ee80000300800 */
[----:B------:R-:W2:Y:S01]  /*13280*/  LDL R17, [R1+0x38c] ;  /* 0x00038c0001117983 */ /* 0x000ea20000100800 */
[----:B-1----:R-:W-:-:S02]  /*13290*/  @!P0 IMAD.MOV.U32 R12, RZ, RZ, R22 ;  /* 0x000000ffff0c8224 */ /* 0x002fc400078e0016 */
[----:B----4-:R-:W-:Y:S01]  /*132a0*/  @!P0 IMAD.MOV.U32 R13, RZ, RZ, R23 ;  /* 0x000000ffff0d8224 */ /* 0x010fe200078e0017 */
[----:B------:R-:W2:Y:S04]  /*132b0*/  LDL R16, [R1+0x390] ;  /* 0x0003900001107983 */ /* 0x000ea80000100800 */
[----:B------:R-:W4:Y:S04]  /*132c0*/  LDL R23, [R1+0x35c] ;  /* 0x00035c0001177983 */ /* 0x000f280000100800 */
[----:B------:R-:W3:Y:S01]  /*132d0*/  LDL R22, [R1+0x360] ;  /* 0x0003600001167983 */ /* 0x000ee20000100800 */
[----:B------:R-:W-:-:S02]  /*132e0*/  PRMT R9, RZ, 0x7610, R9 ;  /* 0x00007610ff097816 */ /* 0x000fc40000000009 */
[----:B------:R-:W-:Y:S01]  /*132f0*/  PRMT R11, RZ, 0x7610, R11 ;  /* 0x00007610ff0b7816 */ /* 0x000fe2000000000b */
[----:B------:R-:W4:Y:S01]  /*13300*/  LDL R153, [R1+0x34c] ;  /* 0x00034c0001997983 */ /* 0x000f220000100800 */
[----:B------:R-:W-:-:S03]  /*13310*/  PRMT R10, RZ, 0x7610, R10 ;  /* 0x00007610ff0a7816 */ /* 0x000fc6000000000a */
[----:B------:R0:W4:Y:S04]  /*13320*/  @!P0 LDG.E.U16 R9, desc[UR6][R12.64] ;  /* 0x000000060c098981 */ /* 0x000128000c1e1500 */
[----:B------:R1:W4:Y:S04]  /*13330*/  @!P0 LDG.E.U16 R11, desc[UR6][R14.64] ;  /* 0x000000060e0b8981 */ /* 0x000328000c1e1500 */
[----:B------:R-:W4:Y:S01]  /*13340*/  LDL R152, [R1+0x350] ;  /* 0x0003500001987983 */ /* 0x000f220000100800 */
[----:B0-----:R-:W-:Y:S02]  /*13350*/  @!P0 IMAD.MOV.U32 R12, RZ, RZ, R20 ;  /* 0x000000ffff0c8224 */ /* 0x001fe400078e0014 */
[----:B------:R-:W-:Y:S01]  /*13360*/  @!P0 IMAD.MOV.U32 R13, RZ, RZ, R21 ;  /* 0x000000ffff0d8224 */ /* 0x000fe200078e0015 */
[----:B------:R-:W4:Y:S01]  /*13370*/  LDL R155, [R1+0x2dc] ;  /* 0x0002dc00019b7983 */ /* 0x000f220000100800 */
[----:B-1----:R-:W-:-:S02]  /*13380*/  @!P0 IMAD.MOV.U32 R14, RZ, RZ, R18 ;  /* 0x000000ffff0e8224 */ /* 0x002fc400078e0012 */
[----:B------:R-:W-:Y:S01]  /*13390*/  @!P0 IMAD.MOV.U32 R15, RZ, RZ, R19 ;  /* 0x000000ffff0f8224 */ /* 0x000fe200078e0013 */
[----:B------:R-:W4:Y:S04]  /*133a0*/  LDL R18, [R1+0x358] ;  /* 0x0003580001127983 */ /* 0x000f280000100800 */
[----:B------:R-:W4:Y:S04]  /*133b0*/  LDL R19, [R1+0x354] ;  /* 0x0003540001137983 */ /* 0x000f280000100800 */
[----:B------:R0:W4:Y:S04]  /*133c0*/  @!P0 LDG.E.U16 R10, desc[UR6][R12.64] ;  /* 0x000000060c0a8981 */ /* 0x000128000c1e1500 */
[----:B------:R-:W4:Y:S04]  /*133d0*/  LDL R154, [R1+0x2e0] ;  /* 0x0002e000019a7983 */ /* 0x000f280000100800 */
[----:B------:R-:W4:Y:S01]  /*133e0*/  LDL R21, [R1+0x31c] ;  /* 0x00031c0001157983 */ /* 0x000f220000100800 */
[----:B0-----:R-:W-:-:S03]  /*133f0*/  PRMT R13, RZ, 0x7610, R13 ;  /* 0x00007610ff0d7816 */ /* 0x001fc6000000000d */
[----:B------:R-:W4:Y:S04]  /*13400*/  LDL R20, [R1+0x320] ;  /* 0x0003200001147983 */ /* 0x000f280000100800 */
        /* <DEDUP_REMOVED lines=10> */
[----:B--2---:R3:W2:Y:S02]  /*134b0*/  @!P0 LDG.E.U16 R13, desc[UR6][R16.64] ;  /* 0x00000006100d8981 */ /* 0x0046a4000c1e1500 */
[----:B---3--:R-:W-:-:S02]  /*134c0*/  @!P0 IMAD.MOV.U32 R16, RZ, RZ, R22 ;  /* 0x000000ffff108224 */ /* 0x008fc400078e0016 */
[----:B----4-:R-:W-:Y:S01]  /*134d0*/  @!P0 IMAD.MOV.U32 R17, RZ, RZ, R23 ;  /* 0x000000ffff118224 */ /* 0x010fe200078e0017 */
[----:B------:R-:W3:Y:S04]  /*134e0*/  LDL R22, [R1+0x310] ;  /* 0x0003100001167983 */ /* 0x000ee80000100800 */
[----:B------:R-:W3:Y:S01]  /*134f0*/  LDL R23, [R1+0x30c] ;  /* 0x00030c0001177983 */ /* 0x000ee20000100800 */
[----:B------:R-:W-:-:S06]  /*13500*/  PRMT R12, RZ, 0x7610, R12 ;  /* 0x00007610ff0c7816 */ /* 0x000fcc000000000c */
[----:B------:R0:W4:Y:S02]  /*13510*/  @!P0 LDG.E.U16 R12, desc[UR6][R14.64] ;  /* 0x000000060e0c8981 */ /* 0x000124000c1e1500 */
[----:B0-----:R-:W-:Y:S02]  /*13520*/  PRMT R14, RZ, 0x7610, R14 ;  /* 0x00007610ff0e7816 */ /* 0x001fe4000000000e */
[----:B------:R-:W-:-:S04]  /*13530*/  PRMT R15, RZ, 0x7610, R15 ;  /* 0x00007610ff0f7816 */ /* 0x000fc8000000000f */
[----:B------:R0:W2:Y:S04]  /*13540*/  @!P0 LDG.E.U16 R14, desc[UR6][R16.64] ;  /* 0x00000006100e8981 */ /* 0x0000a8000c1e1500 */
[----:B------:R1:W4:Y:S01]  /*13550*/  @!P0 LDG.E.U16 R15, desc[UR6][R18.64] ;  /* 0x00000006120f8981 */ /* 0x000322000c1e1500 */
[----:B0-----:R-:W-:Y:S01]  /*13560*/  PRMT R16, RZ, 0x7610, R16 ;  /* 0x00007610ff107816 */ /* 0x001fe20000000010 */
[----:B-1----:R-:W-:Y:S02]  /*13570*/  @!P0 IMAD.MOV.U32 R18, RZ, RZ, R152 ;  /* 0x000000ffff128224 */ /* 0x002fe400078e0098 */
[----:B------:R-:W-:Y:S01]  /*13580*/  @!P0 IMAD.MOV.U32 R19, RZ, RZ, R153 ;  /* 0x000000ffff138224 */ /* 0x000fe200078e0099 */
[----:B------:R-:W2:Y:S04]  /*13590*/  LDL R152, [R1+0x2d8] ;  /* 0x0002d80001987983 */ /* 0x000ea80000100800 */
[----:B------:R0:W4:Y:S04]  /*135a0*/  @!P0 LDG.E.U16 R16, desc[UR6][R18.64] ;  /* 0x0000000612108981 */ /* 0x000128000c1e1500 */
[----:B------:R-:W2:Y:S01]  /*135b0*/  LDL R153, [R1+0x2d4] ;  /* 0x0002d40001997983 */ /* 0x000ea20000100800 */
[----:B0-----:R-:W-:-:S06]  /*135c0*/  PRMT R19, RZ, 0x7610, R19 ;  /* 0x00007610ff137816 */ /* 0x001fcc0000000013 */
[----:B---3--:R0:W3:Y:S02]  /*135d0*/  @!P0 LDG.E.U16 R19, desc[UR6][R22.64] ;  /* 0x0000000616138981 */ /* 0x0080e4000c1e1500 */
[----:B0-----:R-:W-:Y:S02]  /*135e0*/  @!P0 IMAD.MOV.U32 R22, RZ, RZ, R154 ;  /* 0x000000ffff168224 */ /* 0x001fe400078e009a */
[----:B------:R-:W-:Y:S01]  /*135f0*/  @!P0 IMAD.MOV.U32 R23, RZ, RZ, R155 ;  /* 0x000000ffff178224 */ /* 0x000fe200078e009b */
[----:B------:R-:W4:Y:S04]  /*13600*/  LDL R154, [R1+0x2a0] ;  /* 0x0002a000019a7983 */ /* 0x000f280000100800 */
[----:B------:R-:W4:Y:S01]  /*13610*/  LDL R155, [R1+0x29c] ;  /* 0x00029c00019b7983 */ /* 0x000f220000100800 */
[----:B------:R-:W-:-:S02]  /*13620*/  PRMT R17, RZ, 0x7610, R17 ;  /* 0x00007610ff117816 */ /* 0x000fc40000000011 */
[----:B------:R-:W-:-:S04]  /*13630*/  PRMT R18, RZ, 0x7610, R18 ;  /* 0x00007610ff127816 */ /* 0x000fc80000000012 */
[----:B------:R0:W3:Y:S02]  /*13640*/  @!P0 LDG.E.U16 R17, desc[UR6][R20.64] ;  /* 0x0000000614118981 */ /* 0x0000e4000c1e1500 */
[----:B0-----:R-:W-:Y:S02]  /*13650*/  @!P0 IMAD.MOV.U32 R20, RZ, RZ, R156 ;  /* 0x000000ffff148224 */ /* 0x001fe400078e009c */
[----:B------:R-:W-:Y:S01]  /*13660*/  @!P0 IMAD.MOV.U32 R21, RZ, RZ, R157 ;  /* 0x000000ffff158224 */ /* 0x000fe200078e009d */
[----:B------:R-:W3:Y:S04]  /*13670*/  LDL R156, [R1+0x290] ;  /* 0x00029000019c7983 */ /* 0x000ee80000100800 */
[----:B------:R0:W3:Y:S04]  /*13680*/  @!P0 LDG.E.U16 R18, desc[UR6][R20.64] ;  /* 0x0000000614128981 */ /* 0x0000e8000c1e1500 */
[----:B------:R-:W3:Y:S01]  /*13690*/  LDL R157, [R1+0x28c] ;  /* 0x00028c00019d7983 */ /* 0x000ee20000100800 */
[----:B0-----:R-:W-:-:S02]  /*136a0*/  PRMT R20, RZ, 0x7610, R20 ;  /* 0x00007610ff147816 */ /* 0x001fc40000000014 */
[----:B------:R-:W-:-:S04]  /*136b0*/  PRMT R21, RZ, 0x7610, R21 ;  /* 0x00007610ff157816 */ /* 0x000fc80000000015 */
[----:B------:R0:W3:Y:S04]  /*136c0*/  @!P0 LDG.E.U16 R20, desc[UR6][R22.64] ;  /* 0x0000000616148981 */ /* 0x0000e8000c1e1500 */
[----:B--2---:R1:W2:Y:S01]  /*136d0*/  @!P0 LDG.E.U16 R21, desc[UR6][R152.64] ;  /* 0x0000000698158981 */ /* 0x0042a2000c1e1500 */
[----:B0-----:R-:W-:Y:S01]  /*136e0*/  PRMT R23, RZ, 0x7610, R23 ;  /* 0x00007610ff177816 */ /* 0x001fe20000000017 */
[----:B-1----:R-:W-:Y:S02]  /*136f0*/  @!P0 IMAD.MOV.U32 R152, RZ, RZ, R158 ;  /* 0x000000ffff988224 */ /* 0x002fe400078e009e */
[----:B------:R-:W-:Y:S01]  /*13700*/  @!P0 IMAD.MOV.U32 R153, RZ, RZ, R159 ;  /* 0x000000ffff998224 */ /* 0x000fe200078e009f */
[----:B------:R-:W2:Y:S04]  /*13710*/  LDL R158, [R1+0x258] ;  /* 0x00025800019e7983 */ /* 0x000ea80000100800 */
[----:B------:R-:W2:Y:S04]  /*13720*/  LDL R159, [R1+0x254] ;  /* 0x00025400019f7983 */ /* 0x000ea80000100800 */
[----:B----4-:R0:W4:Y:S02]  /*13730*/  @!P0 LDG.E.U16 R23, desc[UR6][R154.64] ;  /* 0x000000069a178981 */ /* 0x010124000c1e1500 */
[----:B0-----:R-:W-:-:S02]  /*13740*/  @!P0 IMAD.MOV.U32 R154, RZ, RZ, R160 ;  /* 0x000000ffff9a8224 */ /* 0x001fc400078e00a0 */
[----:B------:R-:W-:Y:S01]  /*13750*/  @!P0 IMAD.MOV.U32 R155, RZ, RZ, R161 ;  /* 0x000000ffff9b8224 */ /* 0x000fe200078e00a1 */
[----:B------:R-:W4:Y:S04]  /*13760*/  LDL R160, [R1+0x228] ;  /* 0x0002280001a07983 */ /* 0x000f280000100800 */
[----:B------:R-:W4:Y:S01]  /*13770*/  LDL R161, [R1+0x224] ;  /* 0x0002240001a17983 */ /* 0x000f220000100800 */
[----:B------:R-:W-:-:S06]  /*13780*/  PRMT R22, RZ, 0x7610, R22 ;  /* 0x00007610ff167816 */ /* 0x000fcc0000000016 */
[----:B------:R0:W4:Y:S02]  /*13790*/  @!P0 LDG.E.U16 R22, desc[UR6][R152.64] ;  /* 0x0000000698168981 */ /* 0x000124000c1e1500 */
[----:B0-----:R-:W-:Y:S02]  /*137a0*/  PRMT R152, RZ, 0x7610, R152 ;  /* 0x00007610ff987816 */ /* 0x001fe40000000098 */
[----:B------:R-:W-:-:S04]  /*137b0*/  PRMT R153, RZ, 0x7610, R153 ;  /* 0x00007610ff997816 */ /* 0x000fc80000000099 */
[----:B------:R0:W4:Y:S04]  /*137c0*/  @!P0 LDG.E.U16 R152, desc[UR6][R154.64] ;  /* 0x000000069a988981 */ /* 0x000128000c1e1500 */
[----:B---3--:R1:W3:Y:S01]  /*137d0*/  @!P0 LDG.E.U16 R153, desc[UR6][R156.64] ;  /* 0x000000069c998981 */ /* 0x0082e2000c1e1500 */
[----:B0-----:R-:W-:Y:S02]  /*137e0*/  PRMT R154, RZ, 0x7610, R154 ;  /* 0x00007610ff9a7816 */ /* 0x001fe4000000009a */
[----:B------:R-:W-:Y:S01]  /*137f0*/  PRMT R155, RZ, 0x7610, R155 ;  /* 0x00007610ff9b7816 */ /* 0x000fe2000000009b */
[----:B-1----:R-:W-:Y:S02]  /*13800*/  @!P0 IMAD.MOV.U32 R156, RZ, RZ, R162 ;  /* 0x000000ffff9c8224 */ /* 0x002fe400078e00a2 */
[----:B------:R-:W-:Y:S01]  /*13810*/  @!P0 IMAD.MOV.U32 R157, RZ, RZ, R163 ;  /* 0x000000ffff9d8224 */ /* 0x000fe200078e00a3 */
[----:B------:R-:W3:Y:S04]  /*13820*/  LDL R162, [R1+0x218] ;  /* 0x0002180001a27983 */ /* 0x000ee80000100800 */
[----:B------:R0:W3:Y:S04]  /*13830*/  @!P0 LDG.E.U16 R154, desc[UR6][R156.64] ;  /* 0x000000069c9a8981 */ /* 0x0000e8000c1e1500 */
[----:B--2---:R1:W2:Y:S04]  /*13840*/  @!P0 LDG.E.U16 R155, desc[UR6][R158.64] ;  /* 0x000000069e9b8981 */ /* 0x0042a8000c1e1500 */
[----:B------:R-:W3:Y:S01]  /*13850*/  LDL R163, [R1+0x214] ;  /* 0x0002140001a37983 */ /* 0x000ee20000100800 */
[----:B0-----:R-:W-:-:S03]  /*13860*/  PRMT R157, RZ, 0x7610, R157 ;  /* 0x00007610ff9d7816 */ /* 0x001fc6000000009d */
[----:B------:R-:W1:Y:S04]  /*13870*/  LDL R158, [R1+0x24c] ;  /* 0x00024c00019e7983 */ /* 0x000e680000100800 */
[----:B------:R-:W1:Y:S04]  /*13880*/  LDL R159, [R1+0x250] ;  /* 0x00025000019f7983 */ /* 0x000e680000100800 */
[----:B----4-:R-:W4:Y:S04]  /*13890*/  @!P0 LDG.E.U16 R157, desc[UR6][R160.64] ;  /* 0x00000006a09d8981 */ /* 0x010f28000c1e1500 */
[----:B------:R-:W2:Y:S04]  /*138a0*/  LDL R160, [R1+0x21c] ;  /* 0x00021c0001a07983 */ /* 0x000ea80000100800 */
[----:B------:R-:W2:Y:S01]  /*138b0*/  LDL R161, [R1+0x220] ;  /* 0x0002200001a17983 */ /* 0x000ea20000100800 */
[----:B------:R-:W-:-:S02]  /*138c0*/  PRMT R156, RZ, 0x7610, R156 ;  /* 0x00007610ff9c7816 */ /* 0x000fc4000000009c */
[----:B-1----:R-:W-:-:S04]  /*138d0*/  @!P0 LOP3.LUT R159, R159, R158, RZ, 0x3c, !PT ;  /* 0x0000009e9f9f8212 */ /* 0x002fc800078e3cff */
[----:B------:R-:W-:-:S04]  /*138e0*/  @!P0 LOP3.LUT R158, R159, R158, RZ, 0x3c, !PT ;  /* 0x0000009e9f9e8212 */ /* 0x000fc800078e3cff */
[----:B------:R-:W-:-:S05]  /*138f0*/  @!P0 LOP3.LUT R159, R159, R158, RZ, 0x3c, !PT ;  /* 0x0000009e9f9f8212 */ /* 0x000fca00078e3cff */
[----:B------:R0:W4:Y:S02]  /*13900*/  @!P0 LDG.E.U16 R156, desc[UR6][R158.64] ;  /* 0x000000069e9c8981 */ /* 0x000124000c1e1500 */
[----:B0-----:R-:W-:Y:S02]  /*13910*/  PRMT R158, RZ, 0x7610, R158 ;  /* 0x00007610ff9e7816 */ /* 0x001fe4000000009e */
[----:B--2---:R-:W-:-:S04]  /*13920*/  @!P0 LOP3.LUT R161, R161, R160, RZ, 0x3c, !PT ;  /* 0x000000a0a1a18212 */ /* 0x004fc800078e3cff */
[----:B------:R-:W-:-:S04]  /*13930*/  @!P0 LOP3.LUT R160, R161, R160, RZ, 0x3c, !PT ;  /* 0x000000a0a1a08212 */ /* 0x000fc800078e3cff */
[----:B------:R-:W-:-:S05]  /*13940*/  @!P0 LOP3.LUT R161, R161, R160, RZ, 0x3c, !PT ;  /* 0x000000a0a1a18212 */ /* 0x000fca00078e3cff */
[----:B------:R0:W2:Y:S02]  /*13950*/  @!P0 LDG.E.U16 R158, desc[UR6][R160.64] ;  /* 0x00000006a09e8981 */ /* 0x0000a4000c1e1500 */
[----:B0-----:R-:W-:-:S06]  /*13960*/  PRMT R161, RZ, 0x7610, R161 ;  /* 0x00007610ffa17816 */ /* 0x001fcc00000000a1 */
[----:B------:R0:W2:Y:S04]  /*13970*/  @!P0 LDG.E.U16 R161, desc[UR6][R164.64] ;  /* 0x00000006a4a18981 */ /* 0x0000a8000c1e1500 */
[----:B------:R-:W0:Y:S01]  /*13980*/  LDL R165, [R1+0x1e0] ;  /* 0x0001e00001a57983 */ /* 0x000e220000100800 */
[----:B------:R-:W-:-:S06]  /*13990*/  PRMT R159, RZ, 0x7610, R159 ;  /* 0x00007610ff9f7816 */ /* 0x000fcc000000009f */
[----:B---3--:R1:W3:Y:S04]  /*139a0*/  @!P0 LDG.E.U16 R159, desc[UR6][R162.64] ;  /* 0x00000006a29f8981 */ /* 0x0082e8000c1e1500 */
[----:B------:R-:W1:Y:S04]  /*139b0*/  LDL R162, [R1+0x20c] ;  /* 0x00020c0001a27983 */ /* 0x000e680000100800 */
[----:B------:R-:W1:Y:S04]  /*139c0*/  LDL R163, [R1+0x210] ;  /* 0x0002100001a37983 */ /* 0x000e680000100800 */
[----:B------:R4:W-:Y:S01]  /*139d0*/  STL [R1+0x898], R6 ;  /* 0x0008980601007387 */ /* 0x0009e20000100800 */
[----:B0-----:R-:W-:-:S02]  /*139e0*/  @!P0 IMAD.MOV.U32 R164, RZ, RZ, R165 ;  /* 0x000000ffffa48224 */ /* 0x001fc400078e00a5 */
[----:B------:R-:W-:Y:S02]  /*139f0*/  @!P0 IMAD.MOV.U32 R165, RZ, RZ, R6 ;  /* 0x000000ffffa58224 */ /* 0x000fe400078e0006 */
[----:B----4-:R-:W4:Y:S01]  /*13a00*/  LDL.LU R6, [R1+0x1d0] ;  /* 0x0001d00001067983 */ /* 0x010f220000300800 */
[----:B------:R-:W-:Y:S02]  /*13a10*/  PRMT R160, RZ, 0x7610, R160 ;  /* 0x00007610ffa07816 */ /* 0x000fe400000000a0 */
[----:B-1----:R-:W-:-:S04]  /*13a20*/  @!P0 LOP3.LUT R163, R163, R162, RZ, 0x3c, !PT ;  /* 0x000000a2a3a38212 */ /* 0x002fc800078e3cff */
[----:B------:R-:W-:-:S04]  /*13a30*/  @!P0 LOP3.LUT R162, R163, R162, RZ, 0x3c, !PT ;  /* 0x000000a2a3a28212 */ /* 0x000fc800078e3cff */
[----:B------:R-:W-:-:S05]  /*13a40*/  @!P0 LOP3.LUT R163, R163, R162, RZ, 0x3c, !PT ;  /* 0x000000a2a3a38212 */ /* 0x000fca00078e3cff */
[----:B------:R0:W3:Y:S02]  /*13a50*/  @!P0 LDG.E.U16 R160, desc[UR6][R162.64] ;  /* 0x00000006a2a08981 */ /* 0x0000e4000c1e1500 */
[----:B0-----:R-:W-:Y:S02]  /*13a60*/  PRMT R162, RZ, 0x7610, R162 ;  /* 0x00007610ffa27816 */ /* 0x001fe400000000a2 */
[----:B------:R-:W-:-:S04]  /*13a70*/  PRMT R163, RZ, 0x7610, R163 ;  /* 0x00007610ffa37816 */ /* 0x000fc800000000a3 */
[----:B------:R0:W3:Y:S01]  /*13a80*/  @!P0 LDG.E.U16 R162, desc[UR6][R164.64] ;  /* 0x00000006a4a28981 */ /* 0x0000e2000c1e1500 */
[----:B------:R-:W-:Y:S01]  /*13a90*/  PRMT R166, RZ, 0x7610, R166 ;  /* 0x00007610ffa67816 */ /* 0x000fe200000000a6 */
[----:B0-----:R-:W-:Y:S02]  /*13aa0*/  @!P0 IMAD.MOV.U32 R164, RZ, RZ, R246 ;  /* 0x000000ffffa48224 */ /* 0x001fe400078e00f6 */
[----:B------:R-:W-:-:S05]  /*13ab0*/  @!P0 IMAD.MOV.U32 R165, RZ, RZ, R239 ;  /* 0x000000ffffa58224 */ /* 0x000fca00078e00ef */
[----:B------:R0:W3:Y:S01]  /*13ac0*/  @!P0 LDG.E.U16 R163, desc[UR6][R164.64] ;  /* 0x00000006a4a38981 */ /* 0x0000e2000c1e1500 */
[----:B------:R-:W-:Y:S01]  /*13ad0*/  PRMT R167, RZ, 0x7610, R167 ;  /* 0x00007610ffa77816 */ /* 0x000fe200000000a7 */
[----:B0-----:R-:W-:Y:S01]  /*13ae0*/  @!P0 IMAD.MOV.U32 R165, RZ, RZ, R252 ;  /* 0x000000ffffa58224 */ /* 0x001fe200078e00fc */
[----:B------:R-:W-:Y:S02]  /*13af0*/  PRMT R168, RZ, 0x7610, R168 ;  /* 0x00007610ffa87816 */ /* 0x000fe400000000a8 */
[----:B------:R-:W-:Y:S02]  /*13b00*/  PRMT R169, RZ, 0x7610, R169 ;  /* 0x00007610ffa97816 */ /* 0x000fe400000000a9 */
[----:B------:R-:W-:Y:S02]  /*13b10*/  PRMT R170, RZ, 0x7610, R170 ;  /* 0x00007610ffaa7816 */ /* 0x000fe400000000aa */
[----:B------:R-:W-:Y:S02]  /*13b20*/  PRMT R171, RZ, 0x7610, R171 ;  /* 0x00007610ffab7816 */ /* 0x000fe400000000ab */
[----:B------:R-:W-:-:S02]  /*13b30*/  PRMT R172, RZ, 0x7610, R172 ;  /* 0x00007610ffac7816 */ /* 0x000fc400000000ac */
[----:B------:R-:W-:Y:S02]  /*13b40*/  PRMT R173, RZ, 0x7610, R173 ;  /* 0x00007610ffad7816 */ /* 0x000fe400000000ad */
        /* <DEDUP_REMOVED lines=20> */
[----:B------:R-:W-:Y:S01]  /*13c90*/  PRMT R194, RZ, 0x7610, R194 ;  /* 0x00007610ffc27816 */ /* 0x000fe200000000c2 */
[----:B----4-:R-:W-:-:S05]  /*13ca0*/  @!P0 IMAD.MOV.U32 R164, RZ, RZ, R6 ;  /* 0x000000ffffa48224 */ /* 0x010fca00078e0006 */
[----:B------:R0:W4:Y:S02]  /*13cb0*/  @!P0 LDG.E.U16 R166, desc[UR6][R164.64] ;  /* 0x00000006a4a68981 */ /* 0x000124000c1e1500 */
[----:B0-----:R-:W-:Y:S02]  /*13cc0*/  @!P0 IMAD.MOV.U32 R164, RZ, RZ, R236 ;  /* 0x000000ffffa48224 */ /* 0x001fe400078e00ec */
[----:B------:R-:W-:-:S05]  /*13cd0*/  @!P0 IMAD.MOV.U32 R165, RZ, RZ, R248 ;  /* 0x000000ffffa58224 */ /* 0x000fca00078e00f8 */
[----:B------:R0:W3:Y:S02]  /*13ce0*/  @!P0 LDG.E.U16 R167, desc[UR6][R164.64] ;  /* 0x00000006a4a78981 */ /* 0x0000e4000c1e1500 */
[----:B0-----:R-:W-:Y:S02]  /*13cf0*/  @!P0 IMAD.MOV.U32 R164, RZ, RZ, R230 ;  /* 0x000000ffffa48224 */ /* 0x001fe400078e00e6 */
[----:B------:R-:W-:-:S05]  /*13d00*/  @!P0 IMAD.MOV.U32 R165, RZ, RZ, R251 ;  /* 0x000000ffffa58224 */ /* 0x000fca00078e00fb */
[----:B------:R0:W4:Y:S02]  /*13d10*/  @!P0 LDG.E.U16 R168, desc[UR6][R164.64] ;  /* 0x00000006a4a88981 */ /* 0x000124000c1e1500 */
        /* <DEDUP_REMOVED lines=77> */
[----:B------:R-:W4:Y:S04]  /*141f0*/  @!P0 LDG.E.U16 R194, desc[UR6][R164.64] ;  /* 0x00000006a4c28981 */ /* 0x000f28000c1e1500 */
[----:B------:R-:W-:Y:S04]  /*14200*/  STS.U16 [R3+UR4+0x9e00], R157 ;  /* 0x009e009d03007988 */ /* 0x000fe80008000404 */
[----:B--2---:R-:W-:Y:S04]  /*14210*/  STS.U16 [R3+UR4+0xa200], R161 ;  /* 0x00a200a103007988 */ /* 0x004fe80008000404 */
[----:B---3--:R-:W-:Y:S04]  /*14220*/  STS.U16 [R3+UR4+0xa600], R167 ;  /* 0x00a600a703007988 */ /* 0x008fe80008000404 */
[----:B----4-:R-:W-:Y:S04]  /*14230*/  STS.U16 [R3+UR4+0xaa00], R171 ;  /* 0x00aa00ab03007988 */ /* 0x010fe80008000404 */
[----:B------:R-:W-:Y:S04]  /*14240*/  STS.U16 [R3+UR4+0xae00], R173 ;  /* 0x00ae00ad03007988 */ /* 0x000fe80008000404 */
[----:B------:R-:W-:Y:S04]  /*14250*/  STS.U16 [R3+UR4+0xb200], R174 ;  /* 0x00b200ae03007988 */ /* 0x000fe80008000404 */
[----:B------:R-:W-:Y:S04]  /*14260*/  STS.U16 [R3+UR4+0xb600], R175 ;  /* 0x00b600af03007988 */ /* 0x000fe80008000404 */
[----:B------:R-:W-:Y:S04]  /*14270*/  STS.U16 [R3+UR4+0xba00], R176 ;  /* 0x00ba00b003007988 */ /* 0x000fe80008000404 */
        /* <DEDUP_REMOVED lines=15> */
[----:B------:R-:W-:Y:S01]  /*14370*/  STS.U16 [R7+UR4+0xba80], R182 ;  /* 0x00ba80b607007988 */ /* 0x000fe20008000404 */
[----:B------:R-:W-:-:S03]  /*14380*/  UMOV UR37, 0x40000040 ;  /* 0x4000004000257882 */ /* 0x000fc60000000000 */
[----:B0-----:R-:W2:Y:S04]  /*14390*/  LDL.LU R3, [R1+0x8b0] ;  /* 0x0008b00001037983 */ /* 0x001ea80000300800 */
        /* <DEDUP_REMOVED lines=31> */
[----:B0-----:R-:W4:Y:S04]  /*14590*/  LDL.LU R2, [R1+0x8a8] ;  /* 0x0008a80001027983 */ /* 0x001f280000300800 */
[----:B------:R-:W2:Y:S04]  /*145a0*/  LDL.LU R167, [R1+0x824] ;  /* 0x0008240001a77983 */ /* 0x000ea80000300800 */
[----:B------:R-:W3:Y:S04]  /*145b0*/  LDL.LU R161, [R1+0x820] ;  /* 0x0008200001a17983 */ /* 0x000ee80000300800 */
[----:B------:R-:W-:Y:S04]  /*145c0*/  STS.U16 [R5+UR4+0xb780], R192 ;  /* 0x00b780c005007988 */ /* 0x000fe80008000404 */
[----:B------:R-:W4:Y:S04]  /*145d0*/  LDL.LU R157, [R1+0x81c] ;  /* 0x00081c00019d7983 */ /* 0x000f280000300800 */
[----:B------:R-:W2:Y:S04]  /*145e0*/  LDL.LU R164, [R1+0x818] ;  /* 0x0008180001a47983 */ /* 0x000ea80000300800 */
[----:B------:R-:W3:Y:S04]  /*145f0*/  LDL.LU R165, [R1+0x814] ;  /* 0x0008140001a57983 */ /* 0x000ee80000300800 */
[----:B------:R-:W-:Y:S04]  /*14600*/  STS.U16 [R5+UR4+0xbb80], R193 ;  /* 0x00bb80c105007988 */ /* 0x000fe80008000404 */
[----:B------:R0:W-:Y:S01]  /*14610*/  STS.U16 [R5+UR4+0xbf80], R194 ;  /* 0x00bf80c205007988 */ /* 0x0001e20008000404 */
[----:B------:R1:W-:Y:S06]  /*14620*/  MEMBAR.ALL.CTA ;  /* 0x0000000000007992 */ /* 0x0003ec0000008000 */
[----:B-1----:R-:W1:Y:S04]  /*14630*/  FENCE.VIEW.ASYNC.S ;  /* 0x00000000000073c6 */ /* 0x002e680000000000 */
[----:B0-----:R-:W3:Y:S04]  /*14640*/  LDL.LU R5, [R1+0x8a4] ;  /* 0x0008a40001057983 */ /* 0x001ee80000300800 */
[----:B------:R-:W3:Y:S04]  /*14650*/  LDL R9, [R1+0x844] ;  /* 0x0008440001097983 */ /* 0x000ee80000100800 */
[----:B------:R-:W3:Y:S01]  /*14660*/  LDL.LU R171, [R1+0x7f4] ;  /* 0x0007f40001ab7983 */ /* 0x000ee20000300800 */
[----:B-1----:R-:W-:Y:S06]  /*14670*/  BAR.SYNC.DEFER_BLOCKING 0x0 ;  /* 0x0000000000007b1d */ /* 0x002fec0000010000 */
[----:B------:R-:W-:-:S06]  /*14680*/  WARPGROUP.ARRIVE ;  /* 0x00000000000079c5 */ /* 0x000fcc0000000000 */
[----:B------:R-:W-:-:S12]  /*14690*/  HGMMA.64x128x16.F32 R88, gdesc[UR36].tnspA, R88 ;  /* 0x21e00000245879f0 */ /* 0x000fd80008700858 */
[----:B------:R-:W-:-:S12]  /*146a0*/  HGMMA.64x128x16.F32 R88, gdesc[UR8].tnspA, R88 ;  /* 0x21e00000085879f0 */ /* 0x000fd80008700858 */
[----:B------:R-:W-:-:S12]  /*146b0*/  HGMMA.64x128x16.F32 R88, gdesc[UR12].tnspA, R88 ;  /* 0x21e000000c5879f0 */ /* 0x000fd80008700858 */
[----:B------:R-:W-:-:S12]  /*146c0*/  HGMMA.64x128x16.F32 R88, gdesc[UR16].tnspA, R88 ;  /* 0x21e00000105879f0 */ /* 0x000fd80008700858 */
[----:B------:R-:W-:-:S12]  /*146d0*/  HGMMA.64x128x16.F32 R88, gdesc[UR20].tnspA, R88 ;  /* 0x21e00000145879f0 */ /* 0x000fd80008700858 */
[----:B------:R-:W-:Y:S01]  /*146e0*/  HGMMA.64x128x16.F32 R88, gdesc[UR24].tnspA, R88 ;  /* 0x21e00000185879f0 */ /* 0x000fe20008700858 */
[----:B------:R-:W-:-:S11]  /*146f0*/  UIADD3.64 UR48, UR8, 0x380, URZ ;  /* 0x0000038008307897 */ /* 0x000fd6000fffe03f */
[----:B------:R-:W-:Y:S01]  /*14700*/  HGMMA.64x128x16.F32 R88, gdesc[UR28].tnspA, R88 ;  /* 0x21e000001c5879f0 */ /* 0x000fe20008700858 */
[----:B------:R-:W-:Y:S01]  /*14710*/  UMOV UR50, UR38 ;  /* 0x0000002600327c82 */ /* 0x000fe20008000000 */
[----:B------:R-:W-:Y:S01]  /*14720*/  UMOV UR51, UR39 ;  /* 0x0000002700337c82 */ /* 0x000fe20008000000 */
[----:B------:R-:W-:-:S09]  /*14730*/  UIADD3.64 UR52, UR8, 0x400, URZ ;  /* 0x0000040008347897 */ /* 0x000fd2000fffe03f */
[----:B------:R-:W-:-:S12]  /*14740*/  HGMMA.64x128x16.F32 R88, gdesc[UR32].tnspA, R88 ;  /* 0x21e00000205879f0 */ /* 0x000fd80008700858 */
[----:B------:R-:W-:Y:S01]  /*14750*/  HGMMA.64x128x16.F32 R24, gdesc[UR48].tnspA, R24 ;  /* 0x21e00000301879f0 */ /* 0x000fe20008700818 */
[----:B------:R-:W-:Y:S01]  /*14760*/  UMOV UR54, UR10 ;  /* 0x0000000a00367c82 */ /* 0x000fe20008000000 */
[----:B------:R-:W-:Y:S01]  /*14770*/  UMOV UR55, UR11 ;  /* 0x0000000b00377c82 */ /* 0x000fe20008000000 */
[----:B------:R-:W-:-:S09]  /*14780*/  UIADD3.64 UR56, UR8, 0x480, URZ ;  /* 0x0000048008387897 */ /* 0x000fd2000fffe03f */
[----:B------:R-:W-:Y:S01]  /*14790*/  HGMMA.64x128x16.F32 R24, gdesc[UR52].tnspA, R24 ;  /* 0x21e00000341879f0 */ /* 0x000fe20008700818 */
[----:B------:R-:W-:Y:S01]  /*147a0*/  UMOV UR58, UR14 ;  /* 0x0000000e003a7c82 */ /* 0x000fe20008000000 */
[----:B------:R-:W-:Y:S01]  /*147b0*/  UMOV UR59, UR15 ;  /* 0x0000000f003b7c82 */ /* 0x000fe20008000000 */
[----:B----4-:R-:W-:Y:S02]  /*147c0*/  R2UR UR53, R157 ;  /* 0x000000009d3572ca */ /* 0x010fe400000e0000 */
[----:B--2---:R-:W-:Y:S01]  /*147d0*/  R2UR UR52, R164 ;  /* 0x00000000a43472ca */ /* 0x004fe200000e0000 */
[----:B------:R-:W2:Y:S04]  /*147e0*/  LDL.LU R157, [R1+0x7dc] ;  /* 0x0007dc00019d7983 */ /* 0x000ea80000300800 */
[----:B------:R-:W4:Y:S01]  /*147f0*/  LDL.LU R164, [R1+0x7d4] ;  /* 0x0007d40001a47983 */ /* 0x000f220000300800 */
[----:B------:R-:W-:-:S02]  /*14800*/  R2UR UR49, R167 ;  /* 0x00000000a73172ca */ /* 0x000fc400000e0000 */
[----:B---3--:R-:W-:Y:S01]  /*14810*/  R2UR UR48, R161 ;  /* 0x00000000a13072ca */ /* 0x008fe200000e0000 */
[----:B------:R-:W-:Y:S01]  /*14820*/  HGMMA.64x128x16.F32 R24, gdesc[UR56].tnspA, R24 ;  /* 0x21e00000381879f0 */ /* 0x000fe20008700818 */
[----:B------:R-:W-:Y:S02]  /*14830*/  R2UR UR56, R5 ;  /* 0x00000000053872ca */ /* 0x000fe400000e0000 */
[----:B------:R-:W0:Y:S01]  /*14840*/  LDC R5, c[0x0][0x238] ;  /* 0x00008e00ff057b82 */ /* 0x000e220000000800 */
[----:B------:R-:W-:Y:S02]  /*14850*/  R2UR UR57, R165 ;  /* 0x00000000a53972ca */ /* 0x000fe400000e0000 */
[----:B------:R-:W3:Y:S04]  /*14860*/  LDL.LU R165, [R1+0x7cc] ;  /* 0x0007cc0001a57983 */ /* 0x000ee80000300800 */
[----:B------:R-:W3:Y:S04]  /*14870*/  LDL.LU R162, [R1+0x7f0] ;  /* 0x0007f00001a27983 */ /* 0x000ee80000300800 */
[----:B------:R-:W3:Y:S04]  /*14880*/  LDL.LU R158, [R1+0x7c4] ;  /* 0x0007c400019e7983 */ /* 0x000ee80000300800 */
[----:B------:R-:W3:Y:S04]  /*14890*/  LDL.LU R154, [R1+0x7e8] ;  /* 0x0007e800019a7983 */ /* 0x000ee80000300800 */
[----:B------:R-:W3:Y:S04]  /*148a0*/  LDL.LU R23, [R1+0x7bc] ;  /* 0x0007bc0001177983 */ /* 0x000ee80000300800 */
[----:B------:R-:W3:Y:S01]  /*148b0*/  LDL.LU R20, [R1+0x7e0] ;  /* 0x0007e00001147983 */ /* 0x000ee20000300800 */
[----:B0-----:R-:W-:-:S03]  /*148c0*/  IMAD.SHL.U32 R5, R5, 0x80, RZ ;  /* 0x0000008005057824 */ /* 0x001fc600078e00ff */
[----:B------:R-:W3:Y:S01]  /*148d0*/  LDL.LU R14, [R1+0x7b4] ;  /* 0x0007b400010e7983 */ /* 0x000ee20000300800 */
[----:B------:R-:W-:-:S03]  /*148e0*/  IMAD.SHL.U32 R5, R5, 0x2, RZ ;  /* 0x0000000205057824 */ /* 0x000fc600078e00ff */
[----:B------:R-:W3:Y:S02]  /*148f0*/  LDL.LU R167, [R1+0x7d8] ;  /* 0x0007d80001a77983 */ /* 0x000ee40000300800 */
[-C--:B------:R-:W-:Y:S02]  /*14900*/  IADD3 R3, P4, R3, R5.reuse, RZ ;  /* 0x0000000503037210 */ /* 0x080fe40007f9e0ff */
[----:B------:R-:W3:Y:S01]  /*14910*/  LDL.LU R11, [R1+0x7ac] ;  /* 0x0007ac00010b7983 */ /* 0x000ee20000300800 */
[----:B------:R-:W-:-:S03]  /*14920*/  IADD3 R171, P3, R171, R5, RZ ;  /* 0x00000005abab7210 */ /* 0x000fc60007f7e0ff */
[----:B------:R-:W3:Y:S01]  /*14930*/  LDL.LU R8, [R1+0x7d0] ;  /* 0x0007d00001087983 */ /* 0x000ee20000300800 */
[----:B------:R-:W-:-:S03]  /*14940*/  IADD3 R4, P5, R4, R5, RZ ;  /* 0x0000000504047210 */ /* 0x000fc60007fbe0ff */
[----:B------:R-:W3:Y:S04]  /*14950*/  LDL.LU R177, [R1+0x7a4] ;  /* 0x0007a40001b17983 */ /* 0x000ee80000300800 */
[----:B------:R-:W3:Y:S04]  /*14960*/  LDL.LU R176, [R1+0x7c8] ;  /* 0x0007c80001b07983 */ /* 0x000ee80000300800 */
[----:B------:R-:W3:Y:S04]  /*14970*/  LDL.LU R161, [R1+0x79c] ;  /* 0x00079c0001a17983 */ /* 0x000ee80000300800 */
[----:B------:R0:W-:Y:S04]  /*14980*/  STL [R1+0x7ec], R3 ;  /* 0x0007ec0301007387 */ /* 0x0001e80000100800 */
[----:B0-----:R-:W3:Y:S04]  /*14990*/  LDL.LU R3, [R1+0x8a0] ;  /* 0x0008a00001037983 */ /* 0x001ee80000300800 */
[----:B------:R-:W-:Y:S04]  /*149a0*/  STL [R1+0x7f4], R171 ;  /* 0x0007f4ab01007387 */ /* 0x000fe80000100800 */
[----:B------:R0:W-:Y:S04]  /*149b0*/  STL [R1+0x7e4], R4 ;  /* 0x0007e40401007387 */ /* 0x0001e80000100800 */
[----:B0-----:R-:W3:Y:S04]  /*149c0*/  LDL.LU R4, [R1+0x89c] ;  /* 0x00089c0001047983 */ /* 0x001ee80000300800 */
[----:B------:R-:W3:Y:S04]  /*149d0*/  LDL.LU R17, [R1+0x7c0] ;  /* 0x0007c00001117983 */ /* 0x000ee80000300800 */
[----:B------:R-:W3:Y:S01]  /*149e0*/  LDL.LU R175, [R1+0x794] ;  /* 0x0007940001af7983 */ /* 0x000ee20000300800 */
[----:B------:R-:W-:-:S02]  /*149f0*/  IADD3 R7, P2, R7, R5, RZ ;  /* 0x0000000507077210 */ /* 0x000fc40007f5e0ff */
[-C--:B--2---:R-:W-:Y:S02]  /*14a00*/  IADD3 R157, P6, R157, R5.reuse, RZ ;  /* 0x000000059d9d7210 */ /* 0x084fe40007fde0ff */
[----:B----4-:R-:W-:-:S03]  /*14a10*/  IADD3 R164, P1, R164, R5, RZ ;  /* 0x00000005a4a47210 */ /* 0x010fc60007f3e0ff */
[----:B------:R0:W-:Y:S04]  /*14a20*/  STL [R1+0x7dc], R157 ;  /* 0x0007dc9d01007387 */ /* 0x0001e80000100800 */
[----:B------:R-:W2:Y:S04]  /*14a30*/  LDL.LU R174, [R1+0x7b8] ;  /* 0x0007b80001ae7983 */ /* 0x000ea80000300800 */
[----:B------:R1:W-:Y:S04]  /*14a40*/  STL [R1+0x7d4], R164 ;  /* 0x0007d4a401007387 */ /* 0x0003e80000100800 */
[----:B0-----:R-:W4:Y:S04]  /*14a50*/  LDL.LU R157, [R1+0x78c] ;  /* 0x00078c00019d7983 */ /* 0x001f280000300800 */
[----:B------:R-:W4:Y:S04]  /*14a60*/  LDL.LU R173, [R1+0x7b0] ;  /* 0x0007b00001ad7983 */ /* 0x000f280000300800 */
[----:B------:R-:W4:Y:S04]  /*14a70*/  LDL.LU R171, [R1+0x784] ;  /* 0x0007840001ab7983 */ /* 0x000f280000300800 */
[----:B-1----:R-:W4:Y:S01]  /*14a80*/  LDL.LU R164, [R1+0x7a8] ;  /* 0x0007a80001a47983 */ /* 0x002f220000300800 */
[----:B---3--:R-:W-:Y:S01]  /*14a90*/  IMAD.X R3, R3, 0x1, R4, P2 ;  /* 0x0000000103037824 */ /* 0x008fe200010e0604 */
[----:B------:R-:W-:-:S05]  /*14aa0*/  IADD3 R165, P2, R165, R5, RZ ;  /* 0x00000005a5a57210 */ /* 0x000fca0007f5e0ff */
[----:B------:R0:W-:Y:S04]  /*14ab0*/  STL [R1+0x7cc], R165 ;  /* 0x0007cca501007387 */ /* 0x0001e80000100800 */
[----:B0-----:R-:W3:Y:S01]  /*14ac0*/  LDL.LU R165, [R1+0x77c] ;  /* 0x00077c0001a57983 */ /* 0x001ee20000300800 */
[--C-:B------:R-:W-:Y:S01]  /*14ad0*/  IMAD.X R162, R162, 0x1, R4.reuse, P3 ;  /* 0x00000001a2a27824 */ /* 0x100fe200018e0604 */
[-C--:B------:R-:W-:Y:S01]  /*14ae0*/  IADD3 R158, P3, R158, R5.reuse, RZ ;  /* 0x000000059e9e7210 */ /* 0x080fe20007f7e0ff */
[--C-:B------:R-:W-:Y:S01]  /*14af0*/  IMAD.X R154, R154, 0x1, R4.reuse, P4 ;  /* 0x000000019a9a7824 */ /* 0x100fe200020e0604 */
[-C--:B------:R-:W-:Y:S01]  /*14b00*/  IADD3 R23, P4, R23, R5.reuse, RZ ;  /* 0x0000000517177210 */ /* 0x080fe20007f9e0ff */
[--C-:B------:R-:W-:Y:S01]  /*14b10*/  IMAD.X R167, R167, 0x1, R4.reuse, P6 ;  /* 0x00000001a7a77824 */ /* 0x100fe200030e0604 */
[----:B------:R-:W-:Y:S01]  /*14b20*/  STL [R1+0x7f0], R162 ;  /* 0x0007f0a201007387 */ /* 0x000fe20000100800 */
[----:B------:R-:W-:Y:S01]  /*14b30*/  IMAD.X R20, R20, 0x1, R4, P5 ;  /* 0x0000000114147824 */ /* 0x000fe200028e0604 */
[----:B------:R-:W-:-:S02]  /*14b40*/  IADD3 R14, P5, R14, R5, RZ ;  /* 0x000000050e0e7210 */ /* 0x000fc40007fbe0ff */
[----:B------:R-:W-:Y:S01]  /*14b50*/  STL [R1+0x7c4], R158 ;  /* 0x0007c49e01007387 */ /* 0x000fe20000100800 */
[-C--:B------:R-:W-:Y:S01]  /*14b60*/  IADD3 R11, P6, R11, R5.reuse, RZ ;  /* 0x000000050b0b7210 */ /* 0x080fe20007fde0ff */
[----:B------:R-:W-:Y:S02]  /*14b70*/  IMAD.X R8, R8, 0x1, R4, P1 ;  /* 0x0000000108087824 */ /* 0x000fe400008e0604 */
[----:B------:R-:W-:Y:S01]  /*14b80*/  STL [R1+0x7e8], R154 ;  /* 0x0007e89a01007387 */ /* 0x000fe20000100800 */
[----:B------:R-:W-:-:S03]  /*14b90*/  IADD3 R177, P1, R177, R5, RZ ;  /* 0x00000005b1b17210 */ /* 0x000fc60007f3e0ff */
[----:B------:R-:W-:Y:S04]  /*14ba0*/  STL [R1+0x7bc], R23 ;  /* 0x0007bc1701007387 */ /* 0x000fe80000100800 */
[----:B------:R0:W-:Y:S01]  /*14bb0*/  STL [R1+0x7d8], R167 ;  /* 0x0007d8a701007387 */ /* 0x0001e20000100800 */
[----:B------:R-:W-:-:S03]  /*14bc0*/  IMAD.X R176, R176, 0x1, R4, P2 ;  /* 0x00000001b0b07824 */ /* 0x000fc600010e0604 */
[----:B------:R-:W-:Y:S01]  /*14bd0*/  STL [R1+0x7e0], R20 ;  /* 0x0007e01401007387 */ /* 0x000fe20000100800 */
[----:B------:R-:W-:-:S03]  /*14be0*/  IADD3 R161, P2, R161, R5, RZ ;  /* 0x00000005a1a17210 */ /* 0x000fc60007f5e0ff */
[----:B0-----:R-:W3:Y:S04]  /*14bf0*/  LDL.LU R167, [R1+0x7a0] ;  /* 0x0007a00001a77983 */ /* 0x001ee80000300800 */
[----:B------:R0:W-:Y:S04]  /*14c00*/  STL [R1+0x7b4], R14 ;  /* 0x0007b40e01007387 */ /* 0x0001e80000100800 */
[----:B------:R1:W-:Y:S04]  /*14c10*/  STL [R1+0x7ac], R11 ;  /* 0x0007ac0b01007387 */ /* 0x0003e80000100800 */
[----:B------:R1:W-:Y:S04]  /*14c20*/  STL [R1+0x7d0], R8 ;  /* 0x0007d00801007387 */ /* 0x0003e80000100800 */
[----:B------:R-:W3:Y:S04]  /*14c30*/  LDL.LU R172, [R1+0x774] ;  /* 0x0007740001ac7983 */ /* 0x000ee80000300800 */
[----:B------:R1:W-:Y:S04]  /*14c40*/  STL [R1+0x7a4], R177 ;  /* 0x0007a4b101007387 */ /* 0x0003e80000100800 */
[----:B------:R-:W3:Y:S04]  /*14c50*/  LDL.LU R168, [R1+0x798] ;  /* 0x0007980001a87983 */ /* 0x000ee80000300800 */
[----:B------:R1:W-:Y:S04]  /*14c60*/  STL [R1+0x7c8], R176 ;  /* 0x0007c8b001007387 */ /* 0x0003e80000100800 */
[----:B0-----:R-:W3:Y:S04]  /*14c70*/  LDL.LU R14, [R1+0x76c] ;  /* 0x00076c00010e7983 */ /* 0x001ee80000300800 */
[----:B------:R0:W-:Y:S04]  /*14c80*/  STL [R1+0x79c], R161 ;  /* 0x00079ca101007387 */ /* 0x0001e80000100800 */
[----:B-1----:R-:W3:Y:S04]  /*14c90*/  LDL.LU R11, [R1+0x790] ;  /* 0x00079000010b7983 */ /* 0x002ee80000300800 */
[----:B------:R-:W3:Y:S01]  /*14ca0*/  LDL.LU R8, [R1+0x764] ;  /* 0x0007640001087983 */ /* 0x000ee20000300800 */
[----:B------:R-:W-:-:S03]  /*14cb0*/  IMAD.X R17, R17, 0x1, R4, P3 ;  /* 0x0000000111117824 */ /* 0x000fc600018e0604 */
[----:B------:R-:W3:Y:S01]  /*14cc0*/  LDL.LU R177, [R1+0x788] ;  /* 0x0007880001b17983 */ /* 0x000ee20000300800 */
[----:B------:R-:W-:-:S03]  /*14cd0*/  IADD3 R175, P3, R175, R5, RZ ;  /* 0x00000005afaf7210 */ /* 0x000fc60007f7e0ff */
[----:B------:R-:W3:Y:S04]  /*14ce0*/  LDL.LU R176, [R1+0x75c] ;  /* 0x00075c0001b07983 */ /* 0x000ee80000300800 */
[----:B0-----:R-:W3:Y:S04]  /*14cf0*/  LDL.LU R161, [R1+0x780] ;  /* 0x0007800001a17983 */ /* 0x001ee80000300800 */
[----:B------:R-:W-:Y:S01]  /*14d00*/  STL [R1+0x7c0], R17 ;  /* 0x0007c01101007387 */ /* 0x000fe20000100800 */
[----:B--2---:R-:W-:Y:S01]  /*14d10*/  IMAD.X R174, R174, 0x1, R4, P4 ;  /* 0x00000001aeae7824 */ /* 0x004fe200020e0604 */
[----:B----4-:R-:W-:-:S05]  /*14d20*/  IADD3 R157, P4, R157, R5, RZ ;  /* 0x000000059d9d7210 */ /* 0x010fca0007f9e0ff */
[----:B------:R0:W-:Y:S04]  /*14d30*/  STL [R1+0x78c], R157 ;  /* 0x00078c9d01007387 */ /* 0x0001e80000100800 */
[----:B------:R-:W-:Y:S01]  /*14d40*/  STL [R1+0x794], R175 ;  /* 0x000794af01007387 */ /* 0x000fe20000100800 */
[--C-:B------:R-:W-:Y:S02]  /*14d50*/  IMAD.X R173, R173, 0x1, R4.reuse, P5 ;  /* 0x00000001adad7824 */ /* 0x100fe400028e0604 */
[----:B------:R-:W-:Y:S01]  /*14d60*/  IMAD.X R164, R164, 0x1, R4, P6 ;  /* 0x00000001a4a47824 */ /* 0x000fe200030e0604 */
[----:B0-----:R-:W2:Y:S01]  /*14d70*/  LDL.LU R157, [R1+0x754] ;  /* 0x00075400019d7983 */ /* 0x001ea20000300800 */
[----:B------:R-:W-:-:S03]  /*14d80*/  IADD3 R171, P5, R171, R5, RZ ;  /* 0x00000005abab7210 */ /* 0x000fc60007fbe0ff */
[----:B------:R-:W-:Y:S04]  /*14d90*/  STL [R1+0x7b8], R174 ;  /* 0x0007b8ae01007387 */ /* 0x000fe80000100800 */
[----:B------:R0:W-:Y:S04]  /*14da0*/  STL [R1+0x7a8], R164 ;  /* 0x0007a8a401007387 */ /* 0x0001e80000100800 */
[----:B------:R-:W-:Y:S04]  /*14db0*/  STL [R1+0x7b0], R173 ;  /* 0x0007b0ad01007387 */ /* 0x000fe80000100800 */
[----:B0-----:R-:W4:Y:S04]  /*14dc0*/  LDL.LU R164, [R1+0x778] ;  /* 0x0007780001a47983 */ /* 0x001f280000300800 */
[----:B------:R-:W-:Y:S04]  /*14dd0*/  STL [R1+0x784], R171 ;  /* 0x000784ab01007387 */ /* 0x000fe80000100800 */
[----:B------:R-:W4:Y:S04]  /*14de0*/  LDL.LU R162, [R1+0x74c] ;  /* 0x00074c0001a27983 */ /* 0x000f280000300800 */
[----:B------:R-:W4:Y:S04]  /*14df0*/  LDL.LU R158, [R1+0x770] ;  /* 0x00077000019e7983 */ /* 0x000f280000300800 */
[----:B------:R-:W4:Y:S01]  /*14e00*/  LDL.LU R154, [R1+0x744] ;  /* 0x00074400019a7983 */ /* 0x000f220000300800 */
[----:B---3--:R-:W-:-:S05]  /*14e10*/  IADD3 R165, P6, R165, R5, RZ ;  /* 0x00000005a5a57210 */ /* 0x008fca0007fde0ff */
[----:B------:R0:W-:Y:S04]  /*14e20*/  STL [R1+0x77c], R165 ;  /* 0x00077ca501007387 */ /* 0x0001e80000100800 */
[----:B------:R-:W3:Y:S04]  /*14e30*/  LDL.LU R23, [R1+0x768] ;  /* 0x0007680001177983 */ /* 0x000ee80000300800 */
[----:B------:R-:W3:Y:S04]  /*14e40*/  LDL.LU R20, [R1+0x73c] ;  /* 0x00073c0001147983 */ /* 0x000ee80000300800 */
[----:B------:R-:W3:Y:S04]  /*14e50*/  LDL.LU R17, [R1+0x760] ;  /* 0x0007600001117983 */ /* 0x000ee80000300800 */
[----:B0-----:R-:W3:Y:S04]  /*14e60*/  LDL.LU R165, [R1+0x734] ;  /* 0x0007340001a57983 */ /* 0x001ee80000300800 */
[----:B------:R-:W3:Y:S04]  /*14e70*/  LDL.LU R175, [R1+0x758] ;  /* 0x0007580001af7983 */ /* 0x000ee80000300800 */
[----:B------:R-:W3:Y:S01]  /*14e80*/  LDL.LU R174, [R1+0x72c] ;  /* 0x00072c0001ae7983 */ /* 0x000ee20000300800 */
[----:B------:R-:W-:-:S03]  /*14e90*/  IMAD.X R167, R167, 0x1, R4, P1 ;  /* 0x00000001a7a77824 */ /* 0x000fc600008e0604 */
[----:B------:R-:W3:Y:S04]  /*14ea0*/  LDL.LU R173, [R1+0x750] ;  /* 0x0007500001ad7983 */ /* 0x000ee80000300800 */
[----:B------:R0:W-:Y:S04]  /*14eb0*/  STL [R1+0x7a0], R167 ;  /* 0x0007a0a701007387 */ /* 0x0001e80000100800 */
[----:B------:R-:W3:Y:S04]  /*14ec0*/  LDL.LU R171, [R1+0x724] ;  /* 0x0007240001ab7983 */ /* 0x000ee80000300800 */
[----:B0-----:R-:W3:Y:S01]  /*14ed0*/  LDL.LU R167, [R1+0x748] ;  /* 0x0007480001a77983 */ /* 0x001ee20000300800 */
[----:B------:R-:W-:Y:S01]  /*14ee0*/  IADD3 R172, P1, R172, R5, RZ ;  /* 0x00000005acac7210 */ /* 0x000fe20007f3e0ff */
[----:B------:R-:W-:-:S04]  /*14ef0*/  IMAD.X R168, R168, 0x1, R4, P2 ;  /* 0x00000001a8a87824 */ /* 0x000fc800010e0604 */
[----:B------:R-:W-:Y:S01]  /*14f00*/  STL [R1+0x774], R172 ;  /* 0x000774ac01007387 */ /* 0x000fe20000100800 */
[----:B------:R-:W-:-:S03]  /*14f10*/  IADD3 R14, P2, R14, R5, RZ ;  /* 0x000000050e0e7210 */ /* 0x000fc60007f5e0ff */
[----:B------:R-:W-:Y:S01]  /*14f20*/  STL [R1+0x798], R168 ;  /* 0x000798a801007387 */ /* 0x000fe20000100800 */
[----:B------:R-:W-:-:S03]  /*14f30*/  IMAD.X R11, R11, 0x1, R4, P3 ;  /* 0x000000010b0b7824 */ /* 0x000fc600018e0604 */
[----:B------:R0:W-:Y:S01]  /*14f40*/  STL [R1+0x76c], R14 ;  /* 0x00076c0e01007387 */ /* 0x0001e20000100800 */
[----:B------:R-:W-:-:S03]  /*14f50*/  IADD3 R8, P3, R8, R5, RZ ;  /* 0x0000000508087210 */ /* 0x000fc60007f7e0ff */
[----:B------:R1:W-:Y:S01]  /*14f60*/  STL [R1+0x790], R11 ;  /* 0x0007900b01007387 */ /* 0x0003e20000100800 */
[----:B------:R-:W-:-:S03]  /*14f70*/  IMAD.X R177, R177, 0x1, R4, P4 ;  /* 0x00000001b1b17824 */ /* 0x000fc600020e0604 */
[----:B------:R1:W-:Y:S01]  /*14f80*/  STL [R1+0x764], R8 ;  /* 0x0007640801007387 */ /* 0x0003e20000100800 */
[----:B------:R-:W-:-:S03]  /*14f90*/  IADD3 R176, P4, R176, R5, RZ ;  /* 0x00000005b0b07210 */ /* 0x000fc60007f9e0ff */
[----:B0-----:R-:W3:Y:S01]  /*14fa0*/  LDL.LU R14, [R1+0x71c] ;  /* 0x00071c00010e7983 */ /* 0x001ee20000300800 */
[----:B------:R-:W-:-:S03]  /*14fb0*/  IMAD.X R161, R161, 0x1, R4, P5 ;  /* 0x00000001a1a17824 */ /* 0x000fc600028e0604 */
[----:B------:R-:W-:Y:S04]  /*14fc0*/  STL [R1+0x788], R177 ;  /* 0x000788b101007387 */ /* 0x000fe80000100800 */
[----:B-1----:R-:W3:Y:S04]  /*14fd0*/  LDL.LU R11, [R1+0x740] ;  /* 0x00074000010b7983 */ /* 0x002ee80000300800 */
[----:B------:R-:W-:Y:S04]  /*14fe0*/  STL [R1+0x75c], R176 ;  /* 0x00075cb001007387 */ /* 0x000fe80000100800 */
[----:B------:R-:W3:Y:S04]  /*14ff0*/  LDL.LU R8, [R1+0x714] ;  /* 0x0007140001087983 */ /* 0x000ee80000300800 */
[----:B------:R0:W-:Y:S04]  /*15000*/  STL [R1+0x780], R161 ;  /* 0x000780a101007387 */ /* 0x0001e80000100800 */
[----:B0-----:R-:W3:Y:S04]  /*15010*/  LDL.LU R161, [R1+0x738] ;  /* 0x0007380001a17983 */ /* 0x001ee80000300800 */
[----:B------:R-:W3:Y:S04]  /*15020*/  LDL.LU R177, [R1+0x70c] ;  /* 0x00070c0001b17983 */ /* 0x000ee80000300800 */
[----:B------:R-:W3:Y:S01]  /*15030*/  LDL.LU R176, [R1+0x730] ;  /* 0x0007300001b07983 */ /* 0x000ee20000300800 */
[----:B--2---:R-:W-:-:S05]  /*15040*/  IADD3 R157, P5, R157, R5, RZ ;  /* 0x000000059d9d7210 */ /* 0x004fca0007fbe0ff */
[----:B------:R0:W-:Y:S04]  /*15050*/  STL [R1+0x754], R157 ;  /* 0x0007549d01007387 */ /* 0x0001e80000100800 */
[----:B0-----:R-:W2:Y:S01]  /*15060*/  LDL.LU R157, [R1+0x704] ;  /* 0x00070400019d7983 */ /* 0x001ea20000300800 */
[----:B----4-:R-:W-:-:S05]  /*15070*/  IMAD.X R164, R164, 0x1, R4, P6 ;  /* 0x00000001a4a47824 */ /* 0x010fca00030e0604 */
[----:B------:R0:W-:Y:S01]  /*15080*/  STL [R1+0x778], R164 ;  /* 0x000778a401007387 */ /* 0x0001e20000100800 */
[-C--:B------:R-:W-:Y:S01]  /*15090*/  IADD3 R162, P6, R162, R5.reuse, RZ ;  /* 0x00000005a2a27210 */ /* 0x080fe20007fde0ff */
[----:B------:R-:W-:Y:S02]  /*150a0*/  IMAD.X R158, R158, 0x1, R4, P1 ;  /* 0x000000019e9e7824 */ /* 0x000fe400008e0604 */
[----:B0-----:R-:W4:Y:S01]  /*150b0*/  LDL.LU R164, [R1+0x728] ;  /* 0x0007280001a47983 */ /* 0x001f220000300800 */
[----:B------:R-:W-:-:S03]  /*150c0*/  IADD3 R154, P1, R154, R5, RZ ;  /* 0x000000059a9a7210 */ /* 0x000fc60007f3e0ff */
[----:B------:R-:W-:Y:S04]  /*150d0*/  STL [R1+0x74c], R162 ;  /* 0x00074ca201007387 */ /* 0x000fe80000100800 */
[----:B------:R-:W-:Y:S04]  /*150e0*/  STL [R1+0x770], R158 ;  /* 0x0007709e01007387 */ /* 0x000fe80000100800 */
[----:B------:R-:W-:Y:S01]  /*150f0*/  STL [R1+0x744], R154 ;  /* 0x0007449a01007387 */ /* 0x000fe20000100800 */
[--C-:B---3--:R-:W-:Y:S01]  /*15100*/  IMAD.X R23, R23, 0x1, R4.reuse, P2 ;  /* 0x0000000117177824 */ /* 0x108fe200010e0604 */
[-C--:B------:R-:W-:Y:S01]  /*15110*/  IADD3 R20, P2, R20, R5.reuse, RZ ;  /* 0x0000000514147210 */ /* 0x080fe20007f5e0ff */
[----:B------:R-:W-:Y:S01]  /*15120*/  IMAD.X R17, R17, 0x1, R4, P3 ;  /* 0x0000000111117824 */ /* 0x000fe200018e0604 */
[----:B------:R-:W-:-:S02]  /*15130*/  IADD3 R165, P3, R165, R5, RZ ;  /* 0x00000005a5a57210 */ /* 0x000fc40007f7e0ff */
[----:B------:R-:W-:Y:S04]  /*15140*/  STL [R1+0x768], R23 ;  /* 0x0007681701007387 */ /* 0x000fe80000100800 */
[----:B------:R0:W-:Y:S04]  /*15150*/  STL [R1+0x734], R165 ;  /* 0x000734a501007387 */ /* 0x0001e80000100800 */
[----:B------:R-:W-:Y:S04]  /*15160*/  STL [R1+0x73c], R20 ;  /* 0x00073c1401007387 */ /* 0x000fe80000100800 */
[----:B0-----:R-:W3:Y:S01]  /*15170*/  LDL.LU R165, [R1+0x6fc] ;  /* 0x0006fc0001a57983 */ /* 0x001ee20000300800 */
[--C-:B------:R-:W-:Y:S01]  /*15180*/  IMAD.X R175, R175, 0x1, R4.reuse, P4 ;  /* 0x00000001afaf7824 */ /* 0x100fe200020e0604 */
[-C--:B------:R-:W-:Y:S01]  /*15190*/  IADD3 R174, P4, R174, R5.reuse, RZ ;  /* 0x00000005aeae7210 */ /* 0x080fe20007f9e0ff */
[----:B------:R-:W-:Y:S01]  /*151a0*/  IMAD.X R173, R173, 0x1, R4, P5 ;  /* 0x00000001adad7824 */ /* 0x000fe200028e0604 */
[----:B------:R0:W-:Y:S01]  /*151b0*/  STL [R1+0x760], R17 ;  /* 0x0007601101007387 */ /* 0x0001e20000100800 */
[----:B------:R-:W-:-:S03]  /*151c0*/  IADD3 R171, P5, R171, R5, RZ ;  /* 0x00000005abab7210 */ /* 0x000fc60007fbe0ff */
[----:B------:R1:W-:Y:S01]  /*151d0*/  STL [R1+0x758], R175 ;  /* 0x000758af01007387 */ /* 0x0003e20000100800 */
[----:B------:R-:W-:-:S03]  /*151e0*/  IMAD.X R167, R167, 0x1, R4, P6 ;  /* 0x00000001a7a77824 */ /* 0x000fc600030e0604 */
        /* <DEDUP_REMOVED lines=8> */
[----:B------:R-:W3:Y:S04]  /*15270*/  LDL.LU R174, [R1+0x710] ;  /* 0x0007100001ae7983 */ /* 0x000ee80000300800 */
[----:B------:R-:W3:Y:S01]  /*15280*/  LDL.LU R173, [R1+0x6e4] ;  /* 0x0006e40001ad7983 */ /* 0x000ee20000300800 */
[----:B------:R-:W-:-:S03]  /*15290*/  IADD3 R14, P6, R14, R5, RZ ;  /* 0x000000050e0e7210 */ /* 0x000fc60007fde0ff */
[----:B------:R-:W3:Y:S04]  /*152a0*/  LDL.LU R171, [R1+0x708] ;  /* 0x0007080001ab7983 */ /* 0x000ee80000300800 */
[----:B0-----:R-:W3:Y:S01]  /*152b0*/  LDL.LU R167, [R1+0x6dc] ;  /* 0x0006dc0001a77983 */ /* 0x001ee20000300800 */
[----:B------:R-:W-:-:S03]  /*152c0*/  IMAD.X R11, R11, 0x1, R4, P1 ;  /* 0x000000010b0b7824 */ /* 0x000fc600008e0604 */
[----:B------:R-:W-:Y:S01]  /*152d0*/  STL [R1+0x71c], R14 ;  /* 0x00071c0e01007387 */ /* 0x000fe20000100800 */
[----:B------:R-:W-:Y:S01]  /*152e0*/  IADD3 R8, P1, R8, R5, RZ ;  /* 0x0000000508087210 */ /* 0x000fe20007f3e0ff */
[----:B------:R-:W-:-:S05]  /*152f0*/  IMAD.X R161, R161, 0x1, R4, P2 ;  /* 0x00000001a1a17824 */ /* 0x000fca00010e0604 */
[----:B------:R0:W-:Y:S01]  /*15300*/  STL [R1+0x738], R161 ;  /* 0x000738a101007387 */ /* 0x0001e20000100800 */
[-C--:B------:R-:W-:Y:S01]  /*15310*/  IADD3 R177, P2, R177, R5.reuse, RZ ;  /* 0x00000005b1b17210 */ /* 0x080fe20007f5e0ff */
[----:B------:R-:W-:Y:S02]  /*15320*/  IMAD.X R176, R176, 0x1, R4, P3 ;  /* 0x00000001b0b07824 */ /* 0x000fe400018e0604 */
[----:B------:R-:W-:Y:S04]  /*15330*/  STL [R1+0x740], R11 ;  /* 0x0007400b01007387 */ /* 0x000fe80000100800 */
[----:B0-----:R-:W3:Y:S04]  /*15340*/  LDL.LU R161, [R1+0x700] ;  /* 0x0007000001a17983 */ /* 0x001ee80000300800 */
[----:B------:R-:W-:Y:S01]  /*15350*/  STL [R1+0x714], R8 ;  /* 0x0007140801007387 */ /* 0x000fe20000100800 */
[----:B--2---:R-:W-:-:S05]  /*15360*/  IADD3 R157, P3, R157, R5, RZ ;  /* 0x000000059d9d7210 */ /* 0x004fca0007f7e0ff */
[----:B------:R0:W-:Y:S04]  /*15370*/  STL [R1+0x704], R157 ;  /* 0x0007049d01007387 */ /* 0x0001e80000100800 */
[----:B------:R-:W-:Y:S04]  /*15380*/  STL [R1+0x70c], R177 ;  /* 0x00070cb101007387 */ /* 0x000fe80000100800 */
[----:B0-----:R-:W2:Y:S01]  /*15390*/  LDL.LU R157, [R1+0x6d4] ;  /* 0x0006d400019d7983 */ /* 0x001ea20000300800 */
[----:B----4-:R-:W-:-:S03]  /*153a0*/  IMAD.X R164, R164, 0x1, R4, P4 ;  /* 0x00000001a4a47824 */ /* 0x010fc600020e0604 */
[----:B------:R-:W-:Y:S04]  /*153b0*/  STL [R1+0x730], R176 ;  /* 0x000730b001007387 */ /* 0x000fe80000100800 */
[----:B------:R-:W4:Y:S04]  /*153c0*/  LDL.LU R162, [R1+0x6f8] ;  /* 0x0006f80001a27983 */ /* 0x000f280000300800 */
[----:B------:R-:W4:Y:S04]  /*153d0*/  LDL.LU R158, [R1+0x6cc] ;  /* 0x0006cc00019e7983 */ /* 0x000f280000300800 */
[----:B------:R-:W4:Y:S04]  /*153e0*/  LDL.LU R154, [R1+0x6f0] ;  /* 0x0006f000019a7983 */ /* 0x000f280000300800 */
[----:B------:R0:W-:Y:S04]  /*153f0*/  STL [R1+0x728], R164 ;  /* 0x000728a401007387 */ /* 0x0001e80000100800 */
[----:B------:R-:W4:Y:S04]  /*15400*/  LDL.LU R23, [R1+0x6c4] ;  /* 0x0006c40001177983 */ /* 0x000f280000300800 */
[----:B------:R-:W4:Y:S04]  /*15410*/  LDL.LU R20, [R1+0x6e8] ;  /* 0x0006e80001147983 */ /* 0x000f280000300800 */
[----:B------:R-:W4:Y:S04]  /*15420*/  LDL.LU R14, [R1+0x6bc] ;  /* 0x0006bc00010e7983 */ /* 0x000f280000300800 */
[----:B0-----:R-:W4:Y:S04]  /*15430*/  LDL.LU R164, [R1+0x6e0] ;  /* 0x0006e00001a47983 */ /* 0x001f280000300800 */
[----:B------:R-:W4:Y:S04]  /*15440*/  LDL.LU R11, [R1+0x6b4] ;  /* 0x0006b400010b7983 */ /* 0x000f280000300800 */
[----:B------:R-:W4:Y:S04]  /*15450*/  LDL.LU R8, [R1+0x6d8] ;  /* 0x0006d80001087983 */ /* 0x000f280000300800 */
[----:B------:R-:W4:Y:S01]  /*15460*/  LDL.LU R177, [R1+0x6ac] ;  /* 0x0006ac0001b17983 */ /* 0x000f220000300800 */
[----:B---3--:R-:W-:-:S05]  /*15470*/  IADD3 R165, P4, R165, R5, RZ ;  /* 0x00000005a5a57210 */ /* 0x008fca0007f9e0ff */
[----:B------:R0:W-:Y:S04]  /*15480*/  STL [R1+0x6fc], R165 ;  /* 0x0006fca501007387 */ /* 0x0001e80000100800 */
[----:B------:R-:W3:Y:S04]  /*15490*/  LDL.LU R176, [R1+0x6d0] ;  /* 0x0006d00001b07983 */ /* 0x000ee80000300800 */
[----:B0-----:R-:W3:Y:S01]  /*154a0*/  LDL.LU R165, [R1+0x6a4] ;  /* 0x0006a40001a57983 */ /* 0x001ee20000300800 */
[----:B------:R-:W-:Y:S01]  /*154b0*/  IMAD.X R172, R172, 0x1, R4, P5 ;  /* 0x00000001acac7824 */ /* 0x000fe200028e0604 */
[----:B------:R-:W-:-:S04]  /*154c0*/  IADD3 R168, P5, R168, R5, RZ ;  /* 0x00000005a8a87210 */ /* 0x000fc80007fbe0ff */
[----:B------:R-:W-:Y:S01]  /*154d0*/  STL [R1+0x720], R172 ;  /* 0x000720ac01007387 */ /* 0x000fe20000100800 */
[----:B------:R-:W-:-:S03]  /*154e0*/  IMAD.X R17, R17, 0x1, R4, P6 ;  /* 0x0000000111117824 */ /* 0x000fc600030e0604 */
[----:B------:R-:W-:Y:S01]  /*154f0*/  STL [R1+0x6f4], R168 ;  /* 0x0006f4a801007387 */ /* 0x000fe20000100800 */
[----:B------:R-:W-:-:S03]  /*15500*/  IADD3 R175, P6, R175, R5, RZ ;  /* 0x00000005afaf7210 */ /* 0x000fc60007fde0ff */
[----:B------:R0:W-:Y:S01]  /*15510*/  STL [R1+0x718], R17 ;  /* 0x0007181101007387 */ /* 0x0001e20000100800 */
[----:B------:R-:W-:-:S03]  /*15520*/  IMAD.X R174, R174, 0x1, R4, P1 ;  /* 0x00000001aeae7824 */ /* 0x000fc600008e0604 */
[----:B------:R1:W-:Y:S01]  /*15530*/  STL [R1+0x6ec], R175 ;  /* 0x0006ecaf01007387 */ /* 0x0003e20000100800 */
[----:B------:R-:W-:-:S03]  /*15540*/  IADD3 R173, P1, R173, R5, RZ ;  /* 0x00000005adad7210 */ /* 0x000fc60007f3e0ff */
[----:B------:R1:W-:Y:S01]  /*15550*/  STL [R1+0x710], R174 ;  /* 0x000710ae01007387 */ /* 0x0003e20000100800 */
[----:B------:R-:W-:-:S03]  /*15560*/  IMAD.X R171, R171, 0x1, R4, P2 ;  /* 0x00000001abab7824 */ /* 0x000fc600010e0604 */
[----:B0-----:R-:W3:Y:S01]  /*15570*/  LDL.LU R17, [R1+0x6c8] ;  /* 0x0006c80001117983 */ /* 0x001ee20000300800 */
[----:B------:R-:W-:-:S03]  /*15580*/  IADD3 R167, P2, R167, R5, RZ ;  /* 0x00000005a7a77210 */ /* 0x000fc60007f5e0ff */
        /* <DEDUP_REMOVED lines=8> */
[----:B------:R-:W-:-:S05]  /*15610*/  IMAD.X R161, R161, 0x1, R4, P3 ;  /* 0x00000001a1a17824 */ /* 0x000fca00018e0604 */
[----:B------:R0:W-:Y:S04]  /*15620*/  STL [R1+0x700], R161 ;  /* 0x000700a101007387 */ /* 0x0001e80000100800 */
[----:B0-----:R-:W3:Y:S01]  /*15630*/  LDL.LU R161, [R1+0x6b0] ;  /* 0x0006b00001a17983 */ /* 0x001ee20000300800 */
[----:B--2---:R-:W-:-:S05]  /*15640*/  IADD3 R157, P3, R157, R5, RZ ;  /* 0x000000059d9d7210 */ /* 0x004fca0007f7e0ff */
[----:B------:R0:W-:Y:S01]  /*15650*/  STL [R1+0x6d4], R157 ;  /* 0x0006d49d01007387 */ /* 0x0001e20000100800 */
[--C-:B----4-:R-:W-:Y:S01]  /*15660*/  IMAD.X R162, R162, 0x1, R4.reuse, P4 ;  /* 0x00000001a2a27824 */ /* 0x110fe200020e0604 */
[----:B------:R-:W-:Y:S02]  /*15670*/  IADD3 R158, P4, R158, R5, RZ ;  /* 0x000000059e9e7210 */ /* 0x000fe40007f9e0ff */
[----:B0-----:R-:W2:Y:S01]  /*15680*/  LDL.LU R157, [R1+0x684] ;  /* 0x00068400019d7983 */ /* 0x001ea20000300800 */
[----:B------:R-:W-:-:S03]  /*15690*/  IMAD.X R154, R154, 0x1, R4, P5 ;  /* 0x000000019a9a7824 */ /* 0x000fc600028e0604 */
[----:B------:R-:W-:Y:S01]  /*156a0*/  STL [R1+0x6f8], R162 ;  /* 0x0006f8a201007387 */ /* 0x000fe20000100800 */
[----:B------:R-:W-:-:S03]  /*156b0*/  IADD3 R23, P5, R23, R5, RZ ;  /* 0x0000000517177210 */ /* 0x000fc60007fbe0ff */
[----:B------:R-:W-:Y:S01]  /*156c0*/  STL [R1+0x6cc], R158 ;  /* 0x0006cc9e01007387 */ /* 0x000fe20000100800 */
[----:B------:R-:W-:-:S03]  /*156d0*/  IMAD.X R20, R20, 0x1, R4, P6 ;  /* 0x0000000114147824 */ /* 0x000fc600030e0604 */
[----:B------:R-:W-:Y:S01]  /*156e0*/  STL [R1+0x6f0], R154 ;  /* 0x0006f09a01007387 */ /* 0x000fe20000100800 */
[-C--:B------:R-:W-:Y:S01]  /*156f0*/  IADD3 R14, P6, R14, R5.reuse, RZ ;  /* 0x000000050e0e7210 */ /* 0x080fe20007fde0ff */
[----:B------:R-:W-:Y:S02]  /*15700*/  IMAD.X R164, R164, 0x1, R4, P1 ;  /* 0x00000001a4a47824 */ /* 0x000fe400008e0604 */
[----:B------:R-:W-:Y:S01]  /*15710*/  STL [R1+0x6c4], R23 ;  /* 0x0006c41701007387 */ /* 0x000fe20000100800 */
[----:B------:R-:W-:-:S03]  /*15720*/  IADD3 R11, P1, R11, R5, RZ ;  /* 0x000000050b0b7210 */ /* 0x000fc60007f3e0ff */
[----:B------:R0:W-:Y:S01]  /*15730*/  STL [R1+0x6e0], R164 ;  /* 0x0006e0a401007387 */ /* 0x0001e20000100800 */
[----:B------:R-:W-:-:S03]  /*15740*/  IMAD.X R8, R8, 0x1, R4, P2 ;  /* 0x0000000108087824 */ /* 0x000fc600010e0604 */
[----:B------:R-:W-:Y:S01]  /*15750*/  STL [R1+0x6e8], R20 ;  /* 0x0006e81401007387 */ /* 0x000fe20000100800 */
[----:B------:R-:W-:-:S03]  /*15760*/  IADD3 R177, P2, R177, R5, RZ ;  /* 0x00000005b1b17210 */ /* 0x000fc60007f5e0ff */
[----:B0-----:R-:W4:Y:S04]  /*15770*/  LDL.LU R164, [R1+0x6a8] ;  /* 0x0006a80001a47983 */ /* 0x001f280000300800 */
[----:B------:R0:W-:Y:S04]  /*15780*/  STL [R1+0x6bc], R14 ;  /* 0x0006bc0e01007387 */ /* 0x0001e80000100800 */
[----:B------:R1:W-:Y:S04]  /*15790*/  STL [R1+0x6b4], R11 ;  /* 0x0006b40b01007387 */ /* 0x0003e80000100800 */
[----:B------:R1:W-:Y:S04]  /*157a0*/  STL [R1+0x6d8], R8 ;  /* 0x0006d80801007387 */ /* 0x0003e80000100800 */
[----:B------:R-:W4:Y:S04]  /*157b0*/  LDL.LU R172, [R1+0x67c] ;  /* 0x00067c0001ac7983 */ /* 0x000f280000300800 */
[----:B------:R1:W-:Y:S04]  /*157c0*/  STL [R1+0x6ac], R177 ;  /* 0x0006acb101007387 */ /* 0x0003e80000100800 */
[----:B------:R-:W4:Y:S01]  /*157d0*/  LDL.LU R168, [R1+0x6a0] ;  /* 0x0006a00001a87983 */ /* 0x000f220000300800 */
[----:B---3--:R-:W-:Y:S01]  /*157e0*/  IMAD.X R176, R176, 0x1, R4, P3 ;  /* 0x00000001b0b07824 */ /* 0x008fe200018e0604 */
[----:B------:R-:W-:-:S04]  /*157f0*/  IADD3 R165, P3, R165, R5, RZ ;  /* 0x00000005a5a57210 */ /* 0x000fc80007f7e0ff */
[----:B------:R3:W-:Y:S04]  /*15800*/  STL [R1+0x6d0], R176 ;  /* 0x0006d0b001007387 */ /* 0x0007e80000100800 */
[----:B0-----:R-:W4:Y:S04]  /*15810*/  LDL.LU R14, [R1+0x674] ;  /* 0x00067400010e7983 */ /* 0x001f280000300800 */
[----:B------:R0:W-:Y:S04]  /*15820*/  STL [R1+0x6a4], R165 ;  /* 0x0006a4a501007387 */ /* 0x0001e80000100800 */
[----:B-1----:R-:W4:Y:S04]  /*15830*/  LDL.LU R11, [R1+0x698] ;  /* 0x00069800010b7983 */ /* 0x002f280000300800 */
[----:B------:R-:W4:Y:S04]  /*15840*/  LDL.LU R8, [R1+0x66c] ;  /* 0x00066c0001087983 */ /* 0x000f280000300800 */
[----:B------:R-:W4:Y:S04]  /*15850*/  LDL.LU R177, [R1+0x690] ;  /* 0x0006900001b17983 */ /* 0x000f280000300800 */
[----:B---3--:R-:W3:Y:S04]  /*15860*/  LDL.LU R176, [R1+0x664] ;  /* 0x0006640001b07983 */ /* 0x008ee80000300800 */
[----:B0-----:R-:W3:Y:S01]  /*15870*/  LDL.LU R165, [R1+0x688] ;  /* 0x0006880001a57983 */ /* 0x001ee20000300800 */
[----:B------:R-:W-:-:S05]  /*15880*/  IMAD.X R17, R17, 0x1, R4, P4 ;  /* 0x0000000111117824 */ /* 0x000fca00020e0604 */
[----:B------:R-:W-:Y:S01]  /*15890*/  STL [R1+0x6c8], R17 ;  /* 0x0006c81101007387 */ /* 0x000fe20000100800 */
[-C--:B------:R-:W-:Y:S01]  /*158a0*/  IADD3 R175, P4, R175, R5.reuse, RZ ;  /* 0x00000005afaf7210 */ /* 0x080fe20007f9e0ff */
[----:B------:R-:W-:Y:S01]  /*158b0*/  IMAD.X R174, R174, 0x1, R4, P5 ;  /* 0x00000001aeae7824 */ /* 0x000fe200028e0604 */
[----:B------:R-:W-:-:S05]  /*158c0*/  IADD3 R167, P5, R167, R5, RZ ;  /* 0x00000005a7a77210 */ /* 0x000fca0007fbe0ff */
[----:B------:R0:W-:Y:S01]  /*158d0*/  STL [R1+0x694], R167 ;  /* 0x000694a701007387 */ /* 0x0001e20000100800 */
[----:B------:R-:W-:-:S03]  /*158e0*/  IMAD.X R173, R173, 0x1, R4, P6 ;  /* 0x00000001adad7824 */ /* 0x000fc600030e0604 */
[----:B------:R-:W-:Y:S01]  /*158f0*/  STL [R1+0x69c], R175 ;  /* 0x00069caf01007387 */ /* 0x000fe20000100800 */
[----:B------:R-:W-:-:S03]  /*15900*/  IADD3 R171, P6, R171, R5, RZ ;  /* 0x00000005abab7210 */ /* 0x000fc60007fde0ff */
[----:B0-----:R-:W3:Y:S04]  /*15910*/  LDL.LU R167, [R1+0x65c] ;  /* 0x00065c0001a77983 */ /* 0x001ee80000300800 */
[----:B------:R-:W-:Y:S01]  /*15920*/  STL [R1+0x6c0], R174 ;  /* 0x0006c0ae01007387 */ /* 0x000fe20000100800 */
[----:B------:R-:W-:-:S05]  /*15930*/  IMAD.X R161, R161, 0x1, R4, P1 ;  /* 0x00000001a1a17824 */ /* 0x000fca00008e0604 */
[----:B------:R0:W-:Y:S04]  /*15940*/  STL [R1+0x6b0], R161 ;  /* 0x0006b0a101007387 */ /* 0x0001e80000100800 */
[----:B------:R-:W-:Y:S04]  /*15950*/  STL [R1+0x6b8], R173 ;  /* 0x0006b8ad01007387 */ /* 0x000fe80000100800 */
[----:B0-----:R-:W3:Y:S04]  /*15960*/  LDL.LU R161, [R1+0x680] ;  /* 0x0006800001a17983 */ /* 0x001ee80000300800 */
[----:B------:R-:W-:Y:S04]  /*15970*/  STL [R1+0x68c], R171 ;  /* 0x00068cab01007387 */ /* 0x000fe80000100800 */
[----:B------:R-:W3:Y:S04]  /*15980*/  LDL.LU R162, [R1+0x654] ;  /* 0x0006540001a27983 */ /* 0x000ee80000300800 */
[----:B------:R-:W3:Y:S01]  /*15990*/  LDL.LU R158, [R1+0x678] ;  /* 0x00067800019e7983 */ /* 0x000ee20000300800 */
[----:B--2---:R-:W-:-:S03]  /*159a0*/  IADD3 R157, P1, R157, R5, RZ ;  /* 0x000000059d9d7210 */ /* 0x004fc60007f3e0ff */
[----:B------:R-:W2:Y:S04]  /*159b0*/  LDL.LU R154, [R1+0x64c] ;  /* 0x00064c00019a7983 */ /* 0x000ea80000300800 */
[----:B------:R0:W-:Y:S04]  /*159c0*/  STL [R1+0x684], R157 ;  /* 0x0006849d01007387 */ /* 0x0001e80000100800 */
[----:B------:R-:W2:Y:S04]  /*159d0*/  LDL.LU R23, [R1+0x670] ;  /* 0x0006700001177983 */ /* 0x000ea80000300800 */
[----:B------:R-:W2:Y:S04]  /*159e0*/  LDL.LU R20, [R1+0x644] ;  /* 0x0006440001147983 */ /* 0x000ea80000300800 */
[----:B------:R-:W2:Y:S04]  /*159f0*/  LDL.LU R17, [R1+0x668] ;  /* 0x0006680001117983 */ /* 0x000ea80000300800 */
[----:B0-----:R-:W2:Y:S04]  /*15a00*/  LDL.LU R157, [R1+0x63c] ;  /* 0x00063c00019d7983 */ /* 0x001ea80000300800 */
[----:B------:R-:W2:Y:S04]  /*15a10*/  LDL.LU R175, [R1+0x660] ;  /* 0x0006600001af7983 */ /* 0x000ea80000300800 */
[----:B------:R-:W2:Y:S04]  /*15a20*/  LDL.LU R174, [R1+0x634] ;  /* 0x0006340001ae7983 */ /* 0x000ea80000300800 */
[----:B------:R-:W2:Y:S01]  /*15a30*/  LDL.LU R173, [R1+0x658] ;  /* 0x0006580001ad7983 */ /* 0x000ea20000300800 */
[----:B----4-:R-:W-:-:S05]  /*15a40*/  IMAD.X R164, R164, 0x1, R4, P2 ;  /* 0x00000001a4a47824 */ /* 0x010fca00010e0604 */
[----:B------:R0:W-:Y:S04]  /*15a50*/  STL [R1+0x6a8], R164 ;  /* 0x0006a8a401007387 */ /* 0x0001e80000100800 */
[----:B------:R-:W4:Y:S04]  /*15a60*/  LDL.LU R171, [R1+0x62c] ;  /* 0x00062c0001ab7983 */ /* 0x000f280000300800 */
[----:B0-----:R-:W4:Y:S01]  /*15a70*/  LDL.LU R164, [R1+0x650] ;  /* 0x0006500001a47983 */ /* 0x001f220000300800 */
[----:B------:R-:W-:Y:S01]  /*15a80*/  IADD3 R172, P2, R172, R5, RZ ;  /* 0x00000005acac7210 */ /* 0x000fe20007f5e0ff */
[----:B------:R-:W-:-:S04]  /*15a90*/  IMAD.X R168, R168, 0x1, R4, P3 ;  /* 0x00000001a8a87824 */ /* 0x000fc800018e0604 */
[----:B------:R-:W-:Y:S04]  /*15aa0*/  STL [R1+0x67c], R172 ;  /* 0x00067cac01007387 */ /* 0x000fe80000100800 */
[----:B------:R-:W-:Y:S01]  /*15ab0*/  STL [R1+0x6a0], R168 ;  /* 0x0006a0a801007387 */ /* 0x000fe20000100800 */
[----:B------:R-:W-:Y:S01]  /*15ac0*/  IADD3 R14, P3, R14, R5, RZ ;  /* 0x000000050e0e7210 */ /* 0x000fe20007f7e0ff */
[----:B------:R-:W-:-:S04]  /*15ad0*/  IMAD.X R11, R11, 0x1, R4, P4 ;  /* 0x000000010b0b7824 */ /* 0x000fc800020e0604 */
[----:B------:R0:W-:Y:S01]  /*15ae0*/  STL [R1+0x674], R14 ;  /* 0x0006740e01007387 */ /* 0x0001e20000100800 */
[----:B------:R-:W-:-:S03]  /*15af0*/  IADD3 R8, P4, R8, R5, RZ ;  /* 0x0000000508087210 */ /* 0x000fc60007f9e0ff */
[----:B------:R1:W-:Y:S01]  /*15b00*/  STL [R1+0x698], R11 ;  /* 0x0006980b01007387 */ /* 0x0003e20000100800 */
[----:B------:R-:W-:-:S03]  /*15b10*/  IMAD.X R177, R177, 0x1, R4, P5 ;  /* 0x00000001b1b17824 */ /* 0x000fc600028e0604 */
[----:B------:R1:W-:Y:S01]  /*15b20*/  STL [R1+0x66c], R8 ;  /* 0x00066c0801007387 */ /* 0x0003e20000100800 */
[----:B---3--:R-:W-:-:S03]  /*15b30*/  IADD3 R176, P5, R176, R5, RZ ;  /* 0x00000005b0b07210 */ /* 0x008fc60007fbe0ff */
        /* <DEDUP_REMOVED lines=10> */
[----:B------:R-:W-:-:S05]  /*15be0*/  IADD3 R167, P6, R167, R5, RZ ;  /* 0x00000005a7a77210 */ /* 0x000fca0007fde0ff */
[----:B------:R0:W-:Y:S04]  /*15bf0*/  STL [R1+0x65c], R167 ;  /* 0x00065ca701007387 */ /* 0x0001e80000100800 */
[----:B0-----:R-:W3:Y:S01]  /*15c00*/  LDL.LU R167, [R1+0x60c] ;  /* 0x00060c0001a77983 */ /* 0x001ee20000300800 */
[----:B------:R-:W-:-:S05]  /*15c10*/  IMAD.X R161, R161, 0x1, R4, P1 ;  /* 0x00000001a1a17824 */ /* 0x000fca00008e0604 */
[----:B------:R0:W-:Y:S01]  /*15c20*/  STL [R1+0x680], R161 ;  /* 0x000680a101007387 */ /* 0x0001e20000100800 */
[-C--:B------:R-:W-:Y:S01]  /*15c30*/  IADD3 R162, P1, R162, R5.reuse, RZ ;  /* 0x00000005a2a27210 */ /* 0x080fe20007f3e0ff */
[----:B------:R-:W-:Y:S02]  /*15c40*/  IMAD.X R158, R158, 0x1, R4, P2 ;  /* 0x000000019e9e7824 */ /* 0x000fe400010e0604 */
[----:B0-----:R-:W3:Y:S01]  /*15c50*/  LDL.LU R161, [R1+0x630] ;  /* 0x0006300001a17983 */ /* 0x001ee20000300800 */
[----:B--2---:R-:W-:-:S03]  /*15c60*/  IADD3 R154, P2, R154, R5, RZ ;  /* 0x000000059a9a7210 */ /* 0x004fc60007f5e0ff */
[----:B------:R-:W-:Y:S01]  /*15c70*/  STL [R1+0x654], R162 ;  /* 0x000654a201007387 */ /* 0x000fe20000100800 */
[----:B------:R-:W-:-:S03]  /*15c80*/  IMAD.X R23, R23, 0x1, R4, P3 ;  /* 0x0000000117177824 */ /* 0x000fc600018e0604 */
[----:B------:R-:W-:Y:S01]  /*15c90*/  STL [R1+0x678], R158 ;  /* 0x0006789e01007387 */ /* 0x000fe20000100800 */
[-C--:B------:R-:W-:Y:S01]  /*15ca0*/  IADD3 R20, P3, R20, R5.reuse, RZ ;  /* 0x0000000514147210 */ /* 0x080fe20007f7e0ff */
[----:B------:R-:W-:Y:S02]  /*15cb0*/  IMAD.X R17, R17, 0x1, R4, P4 ;  /* 0x0000000111117824 */ /* 0x000fe400020e0604 */
[----:B------:R-:W-:Y:S01]  /*15cc0*/  STL [R1+0x64c], R154 ;  /* 0x00064c9a01007387 */ /* 0x000fe20000100800 */
[----:B------:R-:W-:-:S03]  /*15cd0*/  IADD3 R157, P4, R157, R5, RZ ;  /* 0x000000059d9d7210 */ /* 0x000fc60007f9e0ff */
[----:B------:R-:W-:Y:S01]  /*15ce0*/  STL [R1+0x670], R23 ;  /* 0x0006701701007387 */ /* 0x000fe20000100800 */
[----:B------:R-:W-:-:S03]  /*15cf0*/  IMAD.X R175, R175, 0x1, R4, P5 ;  /* 0x00000001afaf7824 */ /* 0x000fc600028e0604 */
[----:B------:R0:W-:Y:S01]  /*15d00*/  STL [R1+0x63c], R157 ;  /* 0x00063c9d01007387 */ /* 0x0001e20000100800 */
[----:B------:R-:W-:-:S03]  /*15d10*/  IADD3 R174, P5, R174, R5, RZ ;  /* 0x00000005aeae7210 */ /* 0x000fc60007fbe0ff */
[----:B------:R-:W-:Y:S01]  /*15d20*/  STL [R1+0x644], R20 ;  /* 0x0006441401007387 */ /* 0x000fe20000100800 */
[----:B------:R-:W-:-:S03]  /*15d30*/  IMAD.X R173, R173, 0x1, R4, P6 ;  /* 0x00000001adad7824 */ /* 0x000fc600030e0604 */
[----:B0-----:R-:W2:Y:S04]  /*15d40*/  LDL.LU R157, [R1+0x604] ;  /* 0x00060400019d7983 */ /* 0x001ea80000300800 */
[----:B------:R0:W-:Y:S01]  /*15d50*/  STL [R1+0x668], R17 ;  /* 0x0006681101007387 */ /* 0x0001e20000100800 */
[----:B----4-:R-:W-:-:S03]  /*15d60*/  IADD3 R171, P6, R171, R5, RZ ;  /* 0x00000005abab7210 */ /* 0x010fc60007fde0ff */
[----:B------:R1:W-:Y:S04]  /*15d70*/  STL [R1+0x660], R175 ;  /* 0x000660af01007387 */ /* 0x0003e80000100800 */
[----:B------:R4:W-:Y:S01]  /*15d80*/  STL [R1+0x634], R174 ;  /* 0x000634ae01007387 */ /* 0x0009e20000100800 */
[----:B------:R-:W-:-:S03]  /*15d90*/  IMAD.X R164, R164, 0x1, R4, P1 ;  /* 0x00000001a4a47824 */ /* 0x000fc600008e0604 */
[----:B------:R-:W2:Y:S04]  /*15da0*/  LDL.LU R172, [R1+0x628] ;  /* 0x0006280001ac7983 */ /* 0x000ea80000300800 */
[----:B------:R4:W-:Y:S04]  /*15db0*/  STL [R1+0x658], R173 ;  /* 0x000658ad01007387 */ /* 0x0009e80000100800 */
[----:B------:R-:W2:Y:S04]  /*15dc0*/  LDL.LU R168, [R1+0x5fc] ;  /* 0x0005fc0001a87983 */ /* 0x000ea80000300800 */
[----:B------:R4:W-:Y:S04]  /*15dd0*/  STL [R1+0x62c], R171 ;  /* 0x00062cab01007387 */ /* 0x0009e80000100800 */
[----:B0-----:R-:W2:Y:S04]  /*15de0*/  LDL.LU R17, [R1+0x620] ;  /* 0x0006200001117983 */ /* 0x001ea80000300800 */
[----:B------:R0:W-:Y:S04]  /*15df0*/  STL [R1+0x650], R164 ;  /* 0x000650a401007387 */ /* 0x0001e80000100800 */
[----:B-1----:R-:W2:Y:S04]  /*15e00*/  LDL.LU R175, [R1+0x5f4] ;  /* 0x0005f40001af7983 */ /* 0x002ea80000300800 */
[----:B----4-:R-:W4:Y:S04]  /*15e10*/  LDL.LU R174, [R1+0x618] ;  /* 0x0006180001ae7983 */ /* 0x010f280000300800 */
[----:B------:R-:W4:Y:S04]  /*15e20*/  LDL.LU R173, [R1+0x5ec] ;  /* 0x0005ec0001ad7983 */ /* 0x000f280000300800 */
[----:B------:R-:W4:Y:S04]  /*15e30*/  LDL.LU R171, [R1+0x610] ;  /* 0x0006100001ab7983 */ /* 0x000f280000300800 */
[----:B0-----:R-:W4:Y:S01]  /*15e40*/  LDL.LU R164, [R1+0x5e4] ;  /* 0x0005e40001a47983 */ /* 0x001f220000300800 */
[----:B---3--:R-:W-:-:S05]  /*15e50*/  IADD3 R14, P1, R14, R5, RZ ;  /* 0x000000050e0e7210 */ /* 0x008fca0007f3e0ff */
[----:B------:R-:W-:Y:S01]  /*15e60*/  STL [R1+0x624], R14 ;  /* 0x0006240e01007387 */ /* 0x000fe20000100800 */
[--C-:B------:R-:W-:Y:S02]  /*15e70*/  IMAD.X R11, R11, 0x1, R4.reuse, P2 ;  /* 0x000000010b0b7824 */ /* 0x100fe400010e0604 */
[----:B------:R-:W-:-:S05]  /*15e80*/  IMAD.X R165, R165, 0x1, R4, P3 ;  /* 0x00000001a5a57824 */ /* 0x000fca00018e0604 */
[----:B------:R0:W-:Y:S04]  /*15e90*/  STL [R1+0x640], R165 ;  /* 0x000640a501007387 */ /* 0x0001e80000100800 */
[----:B------:R-:W-:Y:S04]  /*15ea0*/  STL [R1+0x648], R11 ;  /* 0x0006480b01007387 */ /* 0x000fe80000100800 */
[----:B0-----:R-:W3:Y:S01]  /*15eb0*/  LDL.LU R165, [R1+0x608] ;  /* 0x0006080001a57983 */ /* 0x001ee20000300800 */
[-C--:B------:R-:W-:Y:S01]  /*15ec0*/  IADD3 R8, P2, R8, R5.reuse, RZ ;  /* 0x0000000508087210 */ /* 0x080fe20007f5e0ff */
[----:B------:R-:W-:Y:S01]  /*15ed0*/  IMAD.X R176, R176, 0x1, R4, P4 ;  /* 0x00000001b0b07824 */ /* 0x000fe200020e0604 */
[----:B------:R-:W-:-:S03]  /*15ee0*/  IADD3 R177, P3, R177, R5, RZ ;  /* 0x00000005b1b17210 */ /* 0x000fc60007f7e0ff */
[----:B------:R-:W-:Y:S01]  /*15ef0*/  STL [R1+0x61c], R8 ;  /* 0x00061c0801007387 */ /* 0x000fe20000100800 */
[----:B------:R-:W-:-:S05]  /*15f00*/  IADD3 R167, P4, R167, R5, RZ ;  /* 0x00000005a7a77210 */ /* 0x000fca0007f9e0ff */
[----:B------:R0:W-:Y:S04]  /*15f10*/  STL [R1+0x60c], R167 ;  /* 0x00060ca701007387 */ /* 0x0001e80000100800 */
[----:B------:R-:W-:Y:S04]  /*15f20*/  STL [R1+0x614], R177 ;  /* 0x000614b101007387 */ /* 0x000fe80000100800 */
[----:B0-----:R-:W3:Y:S04]  /*15f30*/  LDL.LU R167, [R1+0x5dc] ;  /* 0x0005dc0001a77983 */ /* 0x001ee80000300800 */
[----:B------:R-:W-:Y:S04]  /*15f40*/  STL [R1+0x638], R176 ;  /* 0x000638b001007387 */ /* 0x000fe80000100800 */
[----:B------:R-:W3:Y:S01]  /*15f50*/  LDL.LU R162, [R1+0x600] ;  /* 0x0006000001a27983 */ /* 0x000ee20000300800 */
[----:B------:R-:W-:-:S03]  /*15f60*/  IMAD.X R161, R161, 0x1, R4, P5 ;  /* 0x00000001a1a17824 */ /* 0x000fc600028e0604 */
[----:B------:R-:W3:Y:S04]  /*15f70*/  LDL.LU R158, [R1+0x5d4] ;  /* 0x0005d400019e7983 */ /* 0x000ee80000300800 */
[----:B------:R-:W3:Y:S04]  /*15f80*/  LDL.LU R154, [R1+0x5f8] ;  /* 0x0005f800019a7983 */ /* 0x000ee80000300800 */
[----:B------:R0:W-:Y:S04]  /*15f90*/  STL [R1+0x630], R161 ;  /* 0x000630a101007387 */ /* 0x0001e80000100800 */
[----:B------:R-:W3:Y:S04]  /*15fa0*/  LDL.LU R23, [R1+0x5cc] ;  /* 0x0005cc0001177983 */ /* 0x000ee80000300800 */
[----:B------:R-:W3:Y:S04]  /*15fb0*/  LDL.LU R20, [R1+0x5f0] ;  /* 0x0005f00001147983 */ /* 0x000ee80000300800 */
[----:B------:R-:W3:Y:S04]  /*15fc0*/  LDL.LU R14, [R1+0x5c4] ;  /* 0x0005c400010e7983 */ /* 0x000ee80000300800 */
[----:B0-----:R-:W3:Y:S04]  /*15fd0*/  LDL.LU R161, [R1+0x5e8] ;  /* 0x0005e80001a17983 */ /* 0x001ee80000300800 */
[----:B------:R-:W3:Y:S04]  /*15fe0*/  LDL.LU R11, [R1+0x5bc] ;  /* 0x0005bc00010b7983 */ /* 0x000ee80000300800 */
[----:B------:R-:W3:Y:S01]  /*15ff0*/  LDL.LU R8, [R1+0x5e0] ;  /* 0x0005e00001087983 */ /* 0x000ee20000300800 */
[----:B--2---:R-:W-:-:S03]  /*16000*/  IADD3 R157, P5, R157, R5, RZ ;  /* 0x000000059d9d7210 */ /* 0x004fc60007fbe0ff */
[----:B------:R-:W2:Y:S04]  /*16010*/  LDL.LU R177, [R1+0x5b4] ;  /* 0x0005b40001b17983 */ /* 0x000ea80000300800 */
[----:B------:R0:W-:Y:S04]  /*16020*/  STL [R1+0x604], R157 ;  /* 0x0006049d01007387 */ /* 0x0001e80000100800 */
[----:B------:R-:W2:Y:S04]  /*16030*/  LDL.LU R176, [R1+0x5d8] ;  /* 0x0005d80001b07983 */ /* 0x000ea80000300800 */
[----:B0-----:R-:W2:Y:S01]  /*16040*/  LDL.LU R157, [R1+0x5ac] ;  /* 0x0005ac00019d7983 */ /* 0x001ea20000300800 */
[----:B------:R-:W-:Y:S01]  /*16050*/  IMAD.X R172, R172, 0x1, R4, P6 ;  /* 0x00000001acac7824 */ /* 0x000fe200030e0604 */
[----:B------:R-:W-:-:S04]  /*16060*/  IADD3 R168, P6, R168, R5, RZ ;  /* 0x00000005a8a87210 */ /* 0x000fc80007fde0ff */
[----:B------:R-:W-:Y:S01]  /*16070*/  STL [R1+0x628], R172 ;  /* 0x000628ac01007387 */ /* 0x000fe20000100800 */
[----:B------:R-:W-:-:S03]  /*16080*/  IMAD.X R17, R17, 0x1, R4, P1 ;  /* 0x0000000111117824 */ /* 0x000fc600008e0604 */
[----:B------:R-:W-:Y:S01]  /*16090*/  STL [R1+0x5fc], R168 ;  /* 0x0005fca801007387 */ /* 0x000fe20000100800 */
[----:B------:R-:W-:-:S03]  /*160a0*/  IADD3 R175, P1, R175, R5, RZ ;  /* 0x00000005afaf7210 */ /* 0x000fc60007f3e0ff */
[----:B------:R0:W-:Y:S01]  /*160b0*/  STL [R1+0x620], R17 ;  /* 0x0006201101007387 */ /* 0x0001e20000100800 */
[----:B----4-:R-:W-:-:S03]  /*160c0*/  IMAD.X R174, R174, 0x1, R4, P2 ;  /* 0x00000001aeae7824 */ /* 0x010fc600010e0604 */
[----:B------:R1:W-:Y:S01]  /*160d0*/  STL [R1+0x5f4], R175 ;  /* 0x0005f4af01007387 */ /* 0x0003e20000100800 */
[----:B------:R-:W-:-:S03]  /*160e0*/  IADD3 R173, P2, R173, R5, RZ ;  /* 0x00000005adad7210 */ /* 0x000fc60007f5e0ff */
[----:B------:R4:W-:Y:S01]  /*160f0*/  STL [R1+0x618], R174 ;  /* 0x000618ae01007387 */ /* 0x0009e20000100800 */
[----:B------:R-:W-:-:S03]  /*16100*/  IMAD.X R171, R171, 0x1, R4, P3 ;  /* 0x00000001abab7824 */ /* 0x000fc600018e0604 */
[----:B0-----:R-:W2:Y:S01]  /*16110*/  LDL.LU R17, [R1+0x5d0] ;  /* 0x0005d00001117983 */ /* 0x001ea20000300800 */
[----:B------:R-:W-:-:S03]  /*16120*/  IADD3 R164, P3, R164, R5, RZ ;  /* 0x00000005a4a47210 */ /* 0x000fc60007f7e0ff */
[----:B------:R-:W-:Y:S04]  /*16130*/  STL [R1+0x5ec], R173 ;  /* 0x0005ecad01007387 */ /* 0x000fe80000100800 */
[----:B-1----:R-:W2:Y:S04]  /*16140*/  LDL.LU R175, [R1+0x5a4] ;  /* 0x0005a40001af7983 */ /* 0x002ea80000300800 */
[----:B------:R-:W-:Y:S04]  /*16150*/  STL [R1+0x610], R171 ;  /* 0x000610ab01007387 */ /* 0x000fe80000100800 */
[----:B----4-:R-:W4:Y:S04]  /*16160*/  LDL.LU R174, [R1+0x5c8] ;  /* 0x0005c80001ae7983 */ /* 0x010f280000300800 */
[----:B------:R0:W-:Y:S04]  /*16170*/  STL [R1+0x5e4], R164 ;  /* 0x0005e4a401007387 */ /* 0x0001e80000100800 */
[----:B0-----:R-:W4:Y:S04]  /*16180*/  LDL.LU R164, [R1+0x59c] ;  /* 0x00059c0001a47983 */ /* 0x001f280000300800 */
[----:B------:R-:W4:Y:S04]  /*16190*/  LDL.LU R173, [R1+0x5c0] ;  /* 0x0005c00001ad7983 */ /* 0x000f280000300800 */
[----:B------:R-:W4:Y:S01]  /*161a0*/  LDL.LU R171, [R1+0x594] ;  /* 0x0005940001ab7983 */ /* 0x000f220000300800 */
[----:B---3--:R-:W-:-:S05]  /*161b0*/  IMAD.X R165, R165, 0x1, R4, P4 ;  /* 0x00000001a5a57824 */ /* 0x008fca00020e0604 */
[----:B------:R0:W-:Y:S04]  /*161c0*/  STL [R1+0x608], R165 ;  /* 0x000608a501007387 */ /* 0x0001e80000100800 */
[----:B0-----:R-:W3:Y:S01]  /*161d0*/  LDL.LU R165, [R1+0x5b8] ;  /* 0x0005b80001a57983 */ /* 0x001ee20000300800 */
[----:B------:R-:W-:-:S05]  /*161e0*/  IADD3 R167, P4, R167, R5, RZ ;  /* 0x00000005a7a77210 */ /* 0x000fca0007f9e0ff */
[----:B------:R0:W-:Y:S01]  /*161f0*/  STL [R1+0x5dc], R167 ;  /* 0x0005dca701007387 */ /* 0x0001e20000100800 */
[--C-:B------:R-:W-:Y:S01]  /*16200*/  IMAD.X R162, R162, 0x1, R4.reuse, P5 ;  /* 0x00000001a2a27824 */ /* 0x100fe200028e0604 */
[----:B------:R-:W-:Y:S02]  /*16210*/  IADD3 R158, P5, R158, R5, RZ ;  /* 0x000000059e9e7210 */ /* 0x000fe40007fbe0ff */
[----:B0-----:R-:W3:Y:S01]  /*16220*/  LDL.LU R167, [R1+0x58c] ;  /* 0x00058c0001a77983 */ /* 0x001ee20000300800 */
        /* <DEDUP_REMOVED lines=13> */
[----:B--2---:R-:W-:-:S03]  /*16300*/  IADD3 R177, P3, R177, R5, RZ ;  /* 0x00000005b1b17210 */ /* 0x004fc60007f7e0ff */
[----:B0-----:R-:W2:Y:S04]  /*16310*/  LDL.LU R161, [R1+0x5b0] ;  /* 0x0005b00001a17983 */ /* 0x001ea80000300800 */
[----:B------:R0:W-:Y:S01]  /*16320*/  STL [R1+0x5c4], R14 ;  /* 0x0005c40e01007387 */ /* 0x0001e20000100800 */
[----:B------:R-:W-:-:S03]  /*16330*/  IMAD.X R176, R176, 0x1, R4, P4 ;  /* 0x00000001b0b07824 */ /* 0x000fc600020e0604 */
[----:B------:R1:W-:Y:S01]  /*16340*/  STL [R1+0x5bc], R11 ;  /* 0x0005bc0b01007387 */ /* 0x0003e20000100800 */
[----:B------:R-:W-:-:S03]  /*16350*/  IADD3 R157, P4, R157, R5, RZ ;  /* 0x000000059d9d7210 */ /* 0x000fc60007f9e0ff */
[----:B------:R1:W-:Y:S04]  /*16360*/  STL [R1+0x5e0], R8 ;  /* 0x0005e00801007387 */ /* 0x0003e80000100800 */
[----:B------:R-:W2:Y:S04]  /*16370*/  LDL.LU R172, [R1+0x584] ;  /* 0x0005840001ac7983 */ /* 0x000ea80000300800 */
[----:B------:R1:W-:Y:S04]  /*16380*/  STL [R1+0x5b4], R177 ;  /* 0x0005b4b101007387 */ /* 0x0003e80000100800 */
[----:B------:R-:W2:Y:S04]  /*16390*/  LDL.LU R168, [R1+0x5a8] ;  /* 0x0005a80001a87983 */ /* 0x000ea80000300800 */
[----:B------:R1:W-:Y:S04]  /*163a0*/  STL [R1+0x5d8], R176 ;  /* 0x0005d8b001007387 */ /* 0x0003e80000100800 */
[----:B0-----:R-:W2:Y:S04]  /*163b0*/  LDL.LU R14, [R1+0x57c] ;  /* 0x00057c00010e7983 */ /* 0x001ea80000300800 */
[----:B------:R0:W-:Y:S04]  /*163c0*/  STL [R1+0x5ac], R157 ;  /* 0x0005ac9d01007387 */ /* 0x0001e80000100800 */
[----:B-1----:R-:W2:Y:S04]  /*163d0*/  LDL.LU R11, [R1+0x5a0] ;  /* 0x0005a000010b7983 */ /* 0x002ea80000300800 */
[----:B------:R-:W2:Y:S04]  /*163e0*/  LDL.LU R8, [R1+0x574] ;  /* 0x0005740001087983 */ /* 0x000ea80000300800 */
[----:B------:R-:W2:Y:S01]  /*163f0*/  LDL.LU R177, [R1+0x598] ;  /* 0x0005980001b17983 */ /* 0x000ea20000300800 */
[----:B------:R-:W-:-:S03]  /*16400*/  IMAD.X R17, R17, 0x1, R4, P5 ;  /* 0x0000000111117824 */ /* 0x000fc600028e0604 */
[----:B------:R-:W2:Y:S04]  /*16410*/  LDL.LU R176, [R1+0x56c] ;  /* 0x00056c0001b07983 */ /* 0x000ea80000300800 */
[----:B0-----:R-:W2:Y:S01]  /*16420*/  LDL.LU R157, [R1+0x590] ;  /* 0x00059000019d7983 */ /* 0x001ea20000300800 */
[----:B------:R-:W-:-:S03]  /*16430*/  IADD3 R175, P5, R175, R5, RZ ;  /* 0x00000005afaf7210 */ /* 0x000fc60007fbe0ff */
[----:B------:R-:W-:Y:S01]  /*16440*/  STL [R1+0x5d0], R17 ;  /* 0x0005d01101007387 */ /* 0x000fe20000100800 */
[----:B----4-:R-:W-:Y:S01]  /*16450*/  IMAD.X R174, R174, 0x1, R4, P6 ;  /* 0x00000001aeae7824 */ /* 0x010fe200030e0604 */
[----:B------:R-:W-:-:S05]  /*16460*/  IADD3 R164, P6, R164, R5, RZ ;  /* 0x00000005a4a47210 */ /* 0x000fca0007fde0ff */
[----:B------:R0:W-:Y:S04]  /*16470*/  STL [R1+0x59c], R164 ;  /* 0x00059ca401007387 */ /* 0x0001e80000100800 */
[----:B------:R-:W-:Y:S01]  /*16480*/  STL [R1+0x5a4], R175 ;  /* 0x0005a4af01007387 */ /* 0x000fe20000100800 */
[----:B------:R-:W-:-:S03]  /*16490*/  IMAD.X R173, R173, 0x1, R4, P1 ;  /* 0x00000001adad7824 */ /* 0x000fc600008e0604 */
[----:B0-----:R-:W4:Y:S04]  /*164a0*/  LDL.LU R164, [R1+0x564] ;  /* 0x0005640001a47983 */ /* 0x001f280000300800 */
[----:B------:R-:W-:Y:S01]  /*164b0*/  STL [R1+0x5c8], R174 ;  /* 0x0005c8ae01007387 */ /* 0x000fe20000100800 */
[----:B---3--:R-:W-:-:S05]  /*164c0*/  IMAD.X R165, R165, 0x1, R4, P2 ;  /* 0x00000001a5a57824 */ /* 0x008fca00010e0604 */
[----:B------:R0:W-:Y:S04]  /*164d0*/  STL [R1+0x5b8], R165 ;  /* 0x0005b8a501007387 */ /* 0x0001e80000100800 */
[----:B------:R-:W-:Y:S04]  /*164e0*/  STL [R1+0x5c0], R173 ;  /* 0x0005c0ad01007387 */ /* 0x000fe80000100800 */
[----:B0-----:R-:W3:Y:S01]  /*164f0*/  LDL.LU R165, [R1+0x588] ;  /* 0x0005880001a57983 */ /* 0x001ee20000300800 */
[----:B------:R-:W-:-:S05]  /*16500*/  IADD3 R171, P1, R171, R5, RZ ;  /* 0x00000005abab7210 */ /* 0x000fca0007f3e0ff */
[----:B------:R0:W-:Y:S04]  /*16510*/  STL [R1+0x594], R171 ;  /* 0x000594ab01007387 */ /* 0x0001e80000100800 */
[----:B------:R-:W3:Y:S04]  /*16520*/  LDL.LU R162, [R1+0x55c] ;  /* 0x00055c0001a27983 */ /* 0x000ee80000300800 */
[----:B------:R-:W3:Y:S04]  /*16530*/  LDL.LU R158, [R1+0x580] ;  /* 0x00058000019e7983 */ /* 0x000ee80000300800 */
[----:B------:R-:W3:Y:S01]  /*16540*/  LDL.LU R154, [R1+0x554] ;  /* 0x00055400019a7983 */ /* 0x000ee20000300800 */
[----:B------:R-:W-:-:S05]  /*16550*/  IADD3 R167, P2, R167, R5, RZ ;  /* 0x00000005a7a77210 */ /* 0x000fca0007f5e0ff */
[----:B------:R1:W-:Y:S04]  /*16560*/  STL [R1+0x58c], R167 ;  /* 0x00058ca701007387 */ /* 0x0003e80000100800 */
[----:B------:R-:W3:Y:S04]  /*16570*/  LDL.LU R23, [R1+0x578] ;  /* 0x0005780001177983 */ /* 0x000ee80000300800 */
[----:B------:R-:W3:Y:S04]  /*16580*/  LDL.LU R20, [R1+0x54c] ;  /* 0x00054c0001147983 */ /* 0x000ee80000300800 */
[----:B------:R-:W3:Y:S04]  /*16590*/  LDL.LU R17, [R1+0x570] ;  /* 0x0005700001117983 */ /* 0x000ee80000300800 */
[----:B0-----:R-:W3:Y:S04]  /*165a0*/  LDL.LU R171, [R1+0x544] ;  /* 0x0005440001ab7983 */ /* 0x001ee80000300800 */
[----:B------:R-:W3:Y:S04]  /*165b0*/  LDL.LU R175, [R1+0x568] ;  /* 0x0005680001af7983 */ /* 0x000ee80000300800 */
[----:B------:R-:W3:Y:S04]  /*165c0*/  LDL.LU R174, [R1+0x53c] ;  /* 0x00053c0001ae7983 */ /* 0x000ee80000300800 */
[----:B------:R-:W3:Y:S01]  /*165d0*/  LDL.LU R173, [R1+0x560] ;  /* 0x0005600001ad7983 */ /* 0x000ee20000300800 */
[----:B--2---:R-:W-:-:S05]  /*165e0*/  IMAD.X R161, R161, 0x1, R4, P3 ;  /* 0x00000001a1a17824 */ /* 0x004fca00018e0604 */
[----:B------:R0:W-:Y:S04]  /*165f0*/  STL [R1+0x5b0], R161 ;  /* 0x0005b0a101007387 */ /* 0x0001e80000100800 */
[----:B-1----:R-:W2:Y:S04]  /*16600*/  LDL.LU R167, [R1+0x534] ;  /* 0x0005340001a77983 */ /* 0x002ea80000300800 */
[----:B0-----:R-:W2:Y:S01]  /*16610*/  LDL.LU R161, [R1+0x558] ;  /* 0x0005580001a17983 */ /* 0x001ea20000300800 */
        /* <DEDUP_REMOVED lines=12> */
[----:B0-----:R-:W2:Y:S01]  /*166e0*/  LDL.LU R14, [R1+0x52c] ;  /* 0x00052c00010e7983 */ /* 0x001ea20000300800 */
[----:B------:R-:W-:-:S03]  /*166f0*/  IMAD.X R157, R157, 0x1, R4, P1 ;  /* 0x000000019d9d7824 */ /* 0x000fc600008e0604 */
[----:B------:R-:W-:Y:S04]  /*16700*/  STL [R1+0x598], R177 ;  /* 0x000598b101007387 */ /* 0x000fe80000100800 */
[----:B-1----:R-:W2:Y:S04]  /*16710*/  LDL.LU R11, [R1+0x550] ;  /* 0x00055000010b7983 */ /* 0x002ea80000300800 */
[----:B------:R-:W-:Y:S04]  /*16720*/  STL [R1+0x56c], R176 ;  /* 0x00056cb001007387 */ /* 0x000fe80000100800 */
[----:B------:R-:W2:Y:S04]  /*16730*/  LDL.LU R8, [R1+0x524] ;  /* 0x0005240001087983 */ /* 0x000ea80000300800 */
[----:B------:R0:W-:Y:S04]  /*16740*/  STL [R1+0x590], R157 ;  /* 0x0005909d01007387 */ /* 0x0001e80000100800 */
[----:B0-----:R-:W2:Y:S04]  /*16750*/  LDL.LU R157, [R1+0x548] ;  /* 0x00054800019d7983 */ /* 0x001ea80000300800 */
[----:B------:R-:W2:Y:S04]  /*16760*/  LDL.LU R177, [R1+0x51c] ;  /* 0x00051c0001b17983 */ /* 0x000ea80000300800 */
[----:B------:R-:W2:Y:S01]  /*16770*/  LDL.LU R176, [R1+0x540] ;  /* 0x0005400001b07983 */ /* 0x000ea20000300800 */
[----:B----4-:R-:W-:-:S05]  /*16780*/  IADD3 R164, P1, R164, R5, RZ ;  /* 0x00000005a4a47210 */ /* 0x010fca0007f3e0ff */
[----:B------:R0:W-:Y:S04]  /*16790*/  STL [R1+0x564], R164 ;  /* 0x000564a401007387 */ /* 0x0001e80000100800 */
[----:B0-----:R-:W4:Y:S01]  /*167a0*/  LDL.LU R164, [R1+0x514] ;  /* 0x0005140001a47983 */ /* 0x001f220000300800 */
[----:B---3--:R-:W-:-:S05]  /*167b0*/  IMAD.X R165, R165, 0x1, R4, P2 ;  /* 0x00000001a5a57824 */ /* 0x008fca00010e0604 */
[----:B------:R0:W-:Y:S04]  /*167c0*/  STL [R1+0x588], R165 ;  /* 0x000588a501007387 */ /* 0x0001e80000100800 */
[----:B0-----:R-:W3:Y:S01]  /*167d0*/  LDL.LU R165, [R1+0x538] ;  /* 0x0005380001a57983 */ /* 0x001ee20000300800 */
[-C--:B------:R-:W-:Y:S01]  /*167e0*/  IADD3 R162, P2, R162, R5.reuse, RZ ;  /* 0x00000005a2a27210 */ /* 0x080fe20007f5e0ff */
[----:B------:R-:W-:Y:S01]  /*167f0*/  IMAD.X R158, R158, 0x1, R4, P3 ;  /* 0x000000019e9e7824 */ /* 0x000fe200018e0604 */
[----:B------:R-:W-:-:S03]  /*16800*/  IADD3 R154, P3, R154, R5, RZ ;  /* 0x000000059a9a7210 */ /* 0x000fc60007f7e0ff */
[----:B------:R-:W-:Y:S04]  /*16810*/  STL [R1+0x55c], R162 ;  /* 0x00055ca201007387 */ /* 0x000fe80000100800 */
[----:B------:R-:W-:Y:S04]  /*16820*/  STL [R1+0x580], R158 ;  /* 0x0005809e01007387 */ /* 0x000fe80000100800 */
[----:B------:R-:W-:Y:S01]  /*16830*/  STL [R1+0x554], R154 ;  /* 0x0005549a01007387 */ /* 0x000fe20000100800 */
[--C-:B------:R-:W-:Y:S01]  /*16840*/  IMAD.X R23, R23, 0x1, R4.reuse, P4 ;  /* 0x0000000117177824 */ /* 0x100fe200020e0604 */
[-C--:B------:R-:W-:Y:S01]  /*16850*/  IADD3 R20, P4, R20, R5.reuse, RZ ;  /* 0x0000000514147210 */ /* 0x080fe20007f9e0ff */
[----:B------:R-:W-:Y:S01]  /*16860*/  IMAD.X R17, R17, 0x1, R4, P5 ;  /* 0x0000000111117824 */ /* 0x000fe200028e0604 */
[----:B------:R-:W-:-:S02]  /*16870*/  IADD3 R171, P5, R171, R5, RZ ;  /* 0x00000005abab7210 */ /* 0x000fc40007fbe0ff */
[----:B------:R-:W-:Y:S01]  /*16880*/  STL [R1+0x578], R23 ;  /* 0x0005781701007387 */ /* 0x000fe20000100800 */
[----:B------:R-:W-:-:S03]  /*16890*/  IMAD.X R175, R175, 0x1, R4, P6 ;  /* 0x00000001afaf7824 */ /* 0x000fc600030e0604 */
[----:B------:R0:W-:Y:S01]  /*168a0*/  STL [R1+0x544], R171 ;  /* 0x000544ab01007387 */ /* 0x0001e20000100800 */
[----:B------:R-:W-:-:S03]  /*168b0*/  IADD3 R174, P6, R174, R5, RZ ;  /* 0x00000005aeae7210 */ /* 0x000fc60007fde0ff */
[----:B------:R-:W-:Y:S01]  /*168c0*/  STL [R1+0x54c], R20 ;  /* 0x00054c1401007387 */ /* 0x000fe20000100800 */
[----:B------:R-:W-:-:S03]  /*168d0*/  IMAD.X R173, R173, 0x1, R4, P1 ;  /* 0x00000001adad7824 */ /* 0x000fc600008e0604 */
[----:B0-----:R-:W3:Y:S04]  /*168e0*/  LDL.LU R171, [R1+0x50c] ;  /* 0x00050c0001ab7983 */ /* 0x001ee80000300800 */
[----:B------:R-:W-:Y:S04]  /*168f0*/  STL [R1+0x570], R17 ;  /* 0x0005701101007387 */ /* 0x000fe80000100800 */
[----:B------:R0:W-:Y:S01]  /*16900*/  STL [R1+0x568], R175 ;  /* 0x000568af01007387 */ /* 0x0001e20000100800 */
[----:B--2---:R-:W-:-:S03]  /*16910*/  IADD3 R167, P1, R167, R5, RZ ;  /* 0x00000005a7a77210 */ /* 0x004fc60007f3e0ff */
[----:B------:R1:W-:Y:S01]  /*16920*/  STL [R1+0x53c], R174 ;  /* 0x00053cae01007387 */ /* 0x0003e20000100800 */
[----:B------:R-:W-:-:S03]  /*16930*/  IMAD.X R161, R161, 0x1, R4, P2 ;  /* 0x00000001a1a17824 */ /* 0x000fc600010e0604 */
[----:B------:R-:W2:Y:S04]  /*16940*/  LDL.LU R172, [R1+0x530] ;  /* 0x0005300001ac7983 */ /* 0x000ea80000300800 */
[----:B------:R1:W-:Y:S04]  /*16950*/  STL [R1+0x560], R173 ;  /* 0x000560ad01007387 */ /* 0x0003e80000100800 */
[----:B------:R-:W2:Y:S04]  /*16960*/  LDL.LU R168, [R1+0x504] ;  /* 0x0005040001a87983 */ /* 0x000ea80000300800 */
[----:B------:R1:W-:Y:S04]  /*16970*/  STL [R1+0x534], R167 ;  /* 0x000534a701007387 */ /* 0x0003e80000100800 */
[----:B------:R-:W2:Y:S04]  /*16980*/  LDL.LU R162, [R1+0x528] ;  /* 0x0005280001a27983 */ /* 0x000ea80000300800 */
[----:B------:R1:W-:Y:S04]  /*16990*/  STL [R1+0x558], R161 ;  /* 0x000558a101007387 */ /* 0x0003e80000100800 */
[----:B0-----:R-:W2:Y:S04]  /*169a0*/  LDL.LU R175, [R1+0x4fc] ;  /* 0x0004fc0001af7983 */ /* 0x001ea80000300800 */
[----:B-1----:R-:W2:Y:S04]  /*169b0*/  LDL.LU R174, [R1+0x520] ;  /* 0x0005200001ae7983 */ /* 0x002ea80000300800 */
[----:B------:R-:W2:Y:S04]  /*169c0*/  LDL.LU R173, [R1+0x4f4] ;  /* 0x0004f40001ad7983 */ /* 0x000ea80000300800 */
[----:B------:R-:W2:Y:S01]  /*169d0*/  LDL.LU R167, [R1+0x518] ;  /* 0x0005180001a77983 */ /* 0x000ea20000300800 */
[----:B------:R-:W-:-:S03]  /*169e0*/  IADD3 R14, P2, R14, R5, RZ ;  /* 0x000000050e0e7210 */ /* 0x000fc60007f5e0ff */
[----:B------:R-:W2:Y:S01]  /*169f0*/  LDL.LU R161, [R1+0x4ec] ;  /* 0x0004ec0001a17983 */ /* 0x000ea20000300800 */
        /* <DEDUP_REMOVED lines=8> */
[----:B0-----:R-:W2:Y:S04]  /*16a80*/  LDL.LU R157, [R1+0x510] ;  /* 0x00051000019d7983 */ /* 0x001ea80000300800 */
[----:B------:R-:W-:Y:S01]  /*16a90*/  STL [R1+0x524], R8 ;  /* 0x0005240801007387 */ /* 0x000fe20000100800 */
[----:B----4-:R-:W-:-:S05]  /*16aa0*/  IADD3 R164, P5, R164, R5, RZ ;  /* 0x00000005a4a47210 */ /* 0x010fca0007fbe0ff */
[----:B------:R0:W-:Y:S04]  /*16ab0*/  STL [R1+0x514], R164 ;  /* 0x000514a401007387 */ /* 0x0001e80000100800 */
[----:B------:R-:W-:Y:S04]  /*16ac0*/  STL [R1+0x51c], R177 ;  /* 0x00051cb101007387 */ /* 0x000fe80000100800 */
[----:B0-----:R-:W4:Y:S04]  /*16ad0*/  LDL.LU R164, [R1+0x4e4] ;  /* 0x0004e40001a47983 */ /* 0x001f280000300800 */
[----:B------:R-:W-:Y:S04]  /*16ae0*/  STL [R1+0x540], R176 ;  /* 0x000540b001007387 */ /* 0x000fe80000100800 */
[----:B------:R-:W4:Y:S04]  /*16af0*/  LDL.LU R158, [R1+0x508] ;  /* 0x00050800019e7983 */ /* 0x000f280000300800 */
[----:B------:R-:W4:Y:S04]  /*16b00*/  LDL.LU R154, [R1+0x4dc] ;  /* 0x0004dc00019a7983 */ /* 0x000f280000300800 */
[----:B------:R-:W4:Y:S01]  /*16b10*/  LDL.LU R23, [R1+0x500] ;  /* 0x0005000001177983 */ /* 0x000f220000300800 */
[----:B---3--:R-:W-:-:S05]  /*16b20*/  IMAD.X R165, R165, 0x1, R4, P6 ;  /* 0x00000001a5a57824 */ /* 0x008fca00030e0604 */
        /* <DEDUP_REMOVED lines=8> */
[----:B------:R-:W-:-:S05]  /*16bb0*/  IADD3 R171, P6, R171, R5, RZ ;  /* 0x00000005abab7210 */ /* 0x000fca0007fde0ff */
[----:B------:R0:W-:Y:S04]  /*16bc0*/  STL [R1+0x50c], R171 ;  /* 0x00050cab01007387 */ /* 0x0001e80000100800 */
[----:B------:R-:W3:Y:S04]  /*16bd0*/  LDL.LU R176, [R1+0x4e0] ;  /* 0x0004e00001b07983 */ /* 0x000ee80000300800 */
[----:B0-----:R-:W3:Y:S01]  /*16be0*/  LDL.LU R171, [R1+0x4b4] ;  /* 0x0004b40001ab7983 */ /* 0x001ee20000300800 */
[----:B--2---:R-:W-:Y:S01]  /*16bf0*/  IMAD.X R172, R172, 0x1, R4, P1 ;  /* 0x00000001acac7824 */ /* 0x004fe200008e0604 */
[----:B------:R-:W-:-:S04]  /*16c00*/  IADD3 R168, P1, R168, R5, RZ ;  /* 0x00000005a8a87210 */ /* 0x000fc80007f3e0ff */
[----:B------:R-:W-:Y:S01]  /*16c10*/  STL [R1+0x530], R172 ;  /* 0x000530ac01007387 */ /* 0x000fe20000100800 */
        /* <DEDUP_REMOVED lines=10> */
[----:B------:R0:W-:Y:S04]  /*16cc0*/  STL [R1+0x518], R167 ;  /* 0x000518a701007387 */ /* 0x0001e80000100800 */
[----:B------:R-:W-:Y:S04]  /*16cd0*/  STL [R1+0x4f4], R173 ;  /* 0x0004f4ad01007387 */ /* 0x000fe80000100800 */
[----:B0-----:R-:W2:Y:S04]  /*16ce0*/  LDL.LU R167, [R1+0x4d8] ;  /* 0x0004d80001a77983 */ /* 0x001ea80000300800 */
[----:B------:R-:W2:Y:S04]  /*16cf0*/  LDL.LU R175, [R1+0x4ac] ;  /* 0x0004ac0001af7983 */ /* 0x000ea80000300800 */
[----:B------:R0:W-:Y:S04]  /*16d00*/  STL [R1+0x4ec], R161 ;  /* 0x0004eca101007387 */ /* 0x0001e80000100800 */
[----:B0-----:R-:W2:Y:S04]  /*16d10*/  LDL.LU R161, [R1+0x4d0] ;  /* 0x0004d00001a17983 */ /* 0x001ea80000300800 */
[----:B------:R-:W2:Y:S04]  /*16d20*/  LDL.LU R174, [R1+0x4a4] ;  /* 0x0004a40001ae7983 */ /* 0x000ea80000300800 */
[----:B------:R-:W2:Y:S01]  /*16d30*/  LDL.LU R173, [R1+0x4c8] ;  /* 0x0004c80001ad7983 */ /* 0x000ea20000300800 */
[----:B------:R-:W-:-:S05]  /*16d40*/  IMAD.X R157, R157, 0x1, R4, P5 ;  /* 0x000000019d9d7824 */ /* 0x000fca00028e0604 */
[----:B------:R0:W-:Y:S04]  /*16d50*/  STL [R1+0x510], R157 ;  /* 0x0005109d01007387 */ /* 0x0001e80000100800 */
[----:B0-----:R-:W2:Y:S01]  /*16d60*/  LDL.LU R157, [R1+0x49c] ;  /* 0x00049c00019d7983 */ /* 0x001ea20000300800 */
[----:B----4-:R-:W-:-:S05]  /*16d70*/  IADD3 R164, P5, R164, R5, RZ ;  /* 0x00000005a4a47210 */ /* 0x010fca0007fbe0ff */
[----:B------:R0:W-:Y:S01]  /*16d80*/  STL [R1+0x4e4], R164 ;  /* 0x0004e4a401007387 */ /* 0x0001e20000100800 */
[--C-:B------:R-:W-:Y:S01]  /*16d90*/  IMAD.X R158, R158, 0x1, R4.reuse, P6 ;  /* 0x000000019e9e7824 */ /* 0x100fe200030e0604 */
[----:B------:R-:W-:Y:S02]  /*16da0*/  IADD3 R154, P6, R154, R5, RZ ;  /* 0x000000059a9a7210 */ /* 0x000fe40007fde0ff */
[----:B0-----:R-:W4:Y:S01]  /*16db0*/  LDL.LU R164, [R1+0x4c0] ;  /* 0x0004c00001a47983 */ /* 0x001f220000300800 */
[----:B------:R-:W-:-:S03]  /*16dc0*/  IMAD.X R23, R23, 0x1, R4, P1 ;  /* 0x0000000117177824 */ /* 0x000fc600008e0604 */
[----:B------:R-:W-:Y:S04]  /*16dd0*/  STL [R1+0x508], R158 ;  /* 0x0005089e01007387 */ /* 0x000fe80000100800 */
[----:B------:R-:W-:Y:S04]  /*16de0*/  STL [R1+0x4dc], R154 ;  /* 0x0004dc9a01007387 */ /* 0x000fe80000100800 */
[----:B------:R-:W-:Y:S01]  /*16df0*/  STL [R1+0x500], R23 ;  /* 0x0005001701007387 */ /* 0x000fe20000100800 */
[----:B---3--:R-:W-:Y:S01]  /*16e00*/  IADD3 R20, P1, R20, R5, RZ ;  /* 0x0000000514147210 */ /* 0x008fe20007f3e0ff */
[----:B------:R-:W-:-:S04]  /*16e10*/  IMAD.X R17, R17, 0x1, R4, P2 ;  /* 0x0000000111117824 */ /* 0x000fc800010e0604 */
[----:B------:R-:W-:Y:S01]  /*16e20*/  STL [R1+0x4d4], R20 ;  /* 0x0004d41401007387 */ /* 0x000fe20000100800 */
[----:B------:R-:W-:-:S05]  /*16e30*/  IMAD.X R165, R165, 0x1, R4, P3 ;  /* 0x00000001a5a57824 */ /* 0x000fca00018e0604 */
[----:B------:R0:W-:Y:S04]  /*16e40*/  STL [R1+0x4f0], R165 ;  /* 0x0004f0a501007387 */ /* 0x0001e80000100800 */
[----:B------:R-:W-:Y:S04]  /*16e50*/  STL [R1+0x4f8], R17 ;  /* 0x0004f81101007387 */ /* 0x000fe80000100800 */
[----:B0-----:R-:W3:Y:S01]  /*16e60*/  LDL.LU R165, [R1+0x494] ;  /* 0x0004940001a57983 */ /* 0x001ee20000300800 */
[-C--:B------:R-:W-:Y:S01]  /*16e70*/  IADD3 R14, P2, R14, R5.reuse, RZ ;  /* 0x000000050e0e7210 */ /* 0x080fe20007f5e0ff */
[----:B------:R-:W-:Y:S01]  /*16e80*/  IMAD.X R8, R8, 0x1, R4, P4 ;  /* 0x0000000108087824 */ /* 0x000fe200020e0604 */
[----:B------:R-:W-:-:S02]  /*16e90*/  IADD3 R11, P3, R11, R5, RZ ;  /* 0x000000050b0b7210 */ /* 0x000fc40007f7e0ff */
[----:B------:R-:W-:Y:S01]  /*16ea0*/  IADD3 R177, P4, R177, R5, RZ ;  /* 0x00000005b1b17210 */ /* 0x000fe20007f9e0ff */
[----:B------:R-:W-:Y:S04]  /*16eb0*/  STL [R1+0x4cc], R14 ;  /* 0x0004cc0e01007387 */ /* 0x000fe80000100800 */
[----:B------:R-:W-:Y:S04]  /*16ec0*/  STL [R1+0x4c4], R11 ;  /* 0x0004c40b01007387 */ /* 0x000fe80000100800 */
[----:B------:R0:W-:Y:S04]  /*16ed0*/  STL [R1+0x4e8], R8 ;  /* 0x0004e80801007387 */ /* 0x0001e80000100800 */
[----:B------:R-:W3:Y:S01]  /*16ee0*/  LDL.LU R179, [R1+0x4b8] ;  /* 0x0004b80001b37983 */ /* 0x000ee20000300800 */
[----:B------:R-:W-:-:S03]  /*16ef0*/  IMAD.X R176, R176, 0x1, R4, P5 ;  /* 0x00000001b0b07824 */ /* 0x000fc600028e0604 */
[----:B------:R1:W-:Y:S04]  /*16f00*/  STL [R1+0x4bc], R177 ;  /* 0x0004bcb101007387 */ /* 0x0003e80000100800 */
[----:B------:R-:W3:Y:S01]  /*16f10*/  LDL.LU R172, [R1+0x48c] ;  /* 0x00048c0001ac7983 */ /* 0x000ee20000300800 */
[----:B------:R-:W-:-:S03]  /*16f20*/  IADD3 R171, P5, R171, R5, RZ ;  /* 0x00000005abab7210 */ /* 0x000fc60007fbe0ff */
[----:B------:R1:W-:Y:S04]  /*16f30*/  STL [R1+0x4e0], R176 ;  /* 0x0004e0b001007387 */ /* 0x0003e80000100800 */
[----:B------:R-:W3:Y:S04]  /*16f40*/  LDL.LU R168, [R1+0x4b0] ;  /* 0x0004b00001a87983 */ /* 0x000ee80000300800 */
[----:B------:R1:W-:Y:S04]  /*16f50*/  STL [R1+0x4b4], R171 ;  /* 0x0004b4ab01007387 */ /* 0x0003e80000100800 */
[----:B------:R-:W3:Y:S04]  /*16f60*/  LDL.LU R162, [R1+0x484] ;  /* 0x0004840001a27983 */ /* 0x000ee80000300800 */
[----:B0-----:R-:W3:Y:S04]  /*16f70*/  LDL.LU R8, [R1+0x4a8] ;  /* 0x0004a80001087983 */ /* 0x001ee80000300800 */
[----:B-1----:R-:W3:Y:S04]  /*16f80*/  LDL.LU R177, [R1+0x47c] ;  /* 0x00047c0001b17983 */ /* 0x002ee80000300800 */
[----:B------:R-:W3:Y:S04]  /*16f90*/  LDL.LU R176, [R1+0x4a0] ;  /* 0x0004a00001b07983 */ /* 0x000ee80000300800 */
[----:B------:R-:W3:Y:S01]  /*16fa0*/  LDL.LU R171, [R1+0x474] ;  /* 0x0004740001ab7983 */ /* 0x000ee20000300800 */
[----:B--2---:R-:W-:-:S05]  /*16fb0*/  IMAD.X R167, R167, 0x1, R4, P6 ;  /* 0x00000001a7a77824 */ /* 0x004fca00030e0604 */
[----:B------:R0:W-:Y:S01]  /*16fc0*/  STL [R1+0x4d8], R167 ;  /* 0x0004d8a701007387 */ /* 0x0001e20000100800 */
[----:B------:R-:W-:-:S03]  /*16fd0*/  IADD3 R175, P6, R175, R5, RZ ;  /* 0x00000005afaf7210 */ /* 0x000fc60007fde0ff */
[----:B0-----:R-:W2:Y:S01]  /*16fe0*/  LDL.LU R167, [R1+0x498] ;  /* 0x0004980001a77983 */ /* 0x001ea20000300800 */
[----:B------:R-:W-:Y:S01]  /*16ff0*/  IMAD.X R161, R161, 0x1, R4, P1 ;  /* 0x00000001a1a17824 */ /* 0x000fe200008e0604 */
[----:B------:R-:W-:-:S04]  /*17000*/  IADD3 R174, P1, R174, R5, RZ ;  /* 0x00000005aeae7210 */ /* 0x000fc80007f3e0ff */
[----:B------:R0:W-:Y:S01]  /*17010*/  STL [R1+0x4d0], R161 ;  /* 0x0004d0a101007387 */ /* 0x0001e20000100800 */
[----:B------:R-:W-:-:S03]  /*17020*/  IMAD.X R173, R173, 0x1, R4, P2 ;  /* 0x00000001adad7824 */ /* 0x000fc600010e0604 */
[----:B0-----:R-:W2:Y:S04]  /*17030*/  LDL.LU R161, [R1+0x46c] ;  /* 0x00046c0001a17983 */ /* 0x001ea80000300800 */
[----:B------:R-:W-:Y:S01]  /*17040*/  STL [R1+0x4ac], R175 ;  /* 0x0004acaf01007387 */ /* 0x000fe20000100800 */
[----:B------:R-:W-:-:S05]  /*17050*/  IADD3 R157, P2, R157, R5, RZ ;  /* 0x000000059d9d7210 */ /* 0x000fca0007f5e0ff */
[----:B------:R0:W-:Y:S04]  /*17060*/  STL [R1+0x49c], R157 ;  /* 0x00049c9d01007387 */ /* 0x0001e80000100800 */
[----:B------:R-:W-:Y:S04]  /*17070*/  STL [R1+0x4a4], R174 ;  /* 0x0004a4ae01007387 */ /* 0x000fe80000100800 */
[----:B0-----:R-:W2:Y:S04]  /*17080*/  LDL.LU R157, [R1+0x490] ;  /* 0x00049000019d7983 */ /* 0x001ea80000300800 */
[----:B------:R-:W-:Y:S04]  /*17090*/  STL [R1+0x4c8], R173 ;  /* 0x0004c8ad01007387 */ /* 0x000fe80000100800 */
[----:B------:R-:W2:Y:S01]  /*170a0*/  LDL.LU R158, [R1+0x464] ;  /* 0x00046400019e7983 */ /* 0x000ea20000300800 */
[----:B----4-:R-:W-:-:S03]  /*170b0*/  IMAD.X R164, R164, 0x1, R4, P3 ;  /* 0x00000001a4a47824 */ /* 0x010fc600018e0604 */
        /* <DEDUP_REMOVED lines=24> */
[--C-:B------:R-:W-:Y:S01]  /*17240*/  IMAD.X R176, R176, 0x1, R4.reuse, P1 ;  /* 0x00000001b0b07824 */ /* 0x100fe200008e0604 */
[----:B------:R-:W-:Y:S01]  /*17250*/  IADD3 R171, P1, R171, R5, RZ ;  /* 0x00000005abab7210 */ /* 0x000fe20007f3e0ff */
[----:B------:R-:W-:Y:S04]  /*17260*/  STL [R1+0x4a8], R8 ;  /* 0x0004a80801007387 */ /* 0x000fe80000100800 */
[----:B------:R0:W-:Y:S04]  /*17270*/  STL [R1+0x474], R171 ;  /* 0x000474ab01007387 */ /* 0x0001e80000100800 */
[----:B------:R-:W-:Y:S04]  /*17280*/  STL [R1+0x47c], R177 ;  /* 0x00047cb101007387 */ /* 0x000fe80000100800 */
[----:B0-----:R-:W3:Y:S04]  /*17290*/  LDL.LU R171, [R1+0x434] ;  /* 0x0004340001ab7983 */ /* 0x001ee80000300800 */
[----:B------:R-:W-:Y:S04]  /*172a0*/  STL [R1+0x4a0], R176 ;  /* 0x0004a0b001007387 */ /* 0x000fe80000100800 */
[----:B------:R-:W3:Y:S01]  /*172b0*/  LDL.LU R8, [R1+0x458] ;  /* 0x0004580001087983 */ /* 0x000ee20000300800 */
[----:B--2---:R-:W-:-:S05]  /*172c0*/  IMAD.X R167, R167, 0x1, R4, P2 ;  /* 0x00000001a7a77824 */ /* 0x004fca00010e0604 */
[----:B------:R0:W-:Y:S04]  /*172d0*/  STL [R1+0x498], R167 ;  /* 0x000498a701007387 */ /* 0x0001e80000100800 */
[----:B0-----:R-:W2:Y:S01]  /*172e0*/  LDL.LU R167, [R1+0x42c] ;  /* 0x00042c0001a77983 */ /* 0x001ea20000300800 */
[----:B------:R-:W-:-:S03]  /*172f0*/  IADD3 R161, P2, R161, R5, RZ ;  /* 0x00000005a1a17210 */ /* 0x000fc60007f5e0ff */
[----:B------:R-:W2:Y:S04]  /*17300*/  LDL.LU R177, [R1+0x450] ;  /* 0x0004500001b17983 */ /* 0x000ea80000300800 */
[----:B------:R-:W2:Y:S04]  /*17310*/  LDL.LU R176, [R1+0x424] ;  /* 0x0004240001b07983 */ /* 0x000ea80000300800 */
[----:B------:R0:W-:Y:S04]  /*17320*/  STL [R1+0x46c], R161 ;  /* 0x00046ca101007387 */ /* 0x0001e80000100800 */
[----:B0-----:R-:W2:Y:S01]  /*17330*/  LDL.LU R161, [R1+0x448] ;  /* 0x0004480001a17983 */ /* 0x001ea20000300800 */
[----:B------:R-:W-:-:S05]  /*17340*/  IMAD.X R157, R157, 0x1, R4, P3 ;  /* 0x000000019d9d7824 */ /* 0x000fca00018e0604 */
[----:B------:R0:W-:Y:S01]  /*17350*/  STL [R1+0x490], R157 ;  /* 0x0004909d01007387 */ /* 0x0001e20000100800 */
[-C--:B------:R-:W-:Y:S01]  /*17360*/  IADD3 R158, P3, R158, R5.reuse, RZ ;  /* 0x000000059e9e7210 */ /* 0x080fe20007f7e0ff */
[----:B----4-:R-:W-:Y:S02]  /*17370*/  IMAD.X R154, R154, 0x1, R4, P4 ;  /* 0x000000019a9a7824 */ /* 0x010fe400020e0604 */
[----:B0-----:R-:W4:Y:S01]  /*17380*/  LDL.LU R157, [R1+0x41c] ;  /* 0x00041c00019d7983 */ /* 0x001f220000300800 */
        /* <DEDUP_REMOVED lines=14> */
[----:B0-----:R-:W4:Y:S04]  /*17470*/  LDL.LU R164, [R1+0x440] ;  /* 0x0004400001a47983 */ /* 0x001f280000300800 */
[----:B------:R-:W-:Y:S04]  /*17480*/  STL [R1+0x478], R14 ;  /* 0x0004780e01007387 */ /* 0x000fe80000100800 */
[----:B------:R-:W-:Y:S04]  /*17490*/  STL [R1+0x470], R11 ;  /* 0x0004700b01007387 */ /* 0x000fe80000100800 */
[----:B------:R0:W-:Y:S04]  /*174a0*/  STL [R1+0x444], R175 ;  /* 0x000444af01007387 */ /* 0x0001e80000100800 */
[----:B------:R-:W4:Y:S04]  /*174b0*/  LDL.LU R179, [R1+0x414] ;  /* 0x0004140001b37983 */ /* 0x000f280000300800 */
[----:B------:R1:W-:Y:S04]  /*174c0*/  STL [R1+0x468], R174 ;  /* 0x000468ae01007387 */ /* 0x0003e80000100800 */
[----:B------:R-:W4:Y:S01]  /*174d0*/  LDL.LU R172, [R1+0x438] ;  /* 0x0004380001ac7983 */ /* 0x000f220000300800 */
[----:B---3--:R-:W-:Y:S01]  /*174e0*/  IADD3 R173, P2, R173, R5, RZ ;  /* 0x00000005adad7210 */ /* 0x008fe20007f5e0ff */
[----:B------:R-:W-:-:S04]  /*174f0*/  IMAD.X R165, R165, 0x1, R4, P3 ;  /* 0x00000001a5a57824 */ /* 0x000fc800018e0604 */
[----:B------:R3:W-:Y:S04]  /*17500*/  STL [R1+0x43c], R173 ;  /* 0x00043cad01007387 */ /* 0x0007e80000100800 */
[----:B------:R-:W4:Y:S04]  /*17510*/  LDL.LU R168, [R1+0x40c] ;  /* 0x00040c0001a87983 */ /* 0x000f280000300800 */
[----:B------:R3:W-:Y:S04]  /*17520*/  STL [R1+0x460], R165 ;  /* 0x000460a501007387 */ /* 0x0007e80000100800 */
[----:B------:R-:W4:Y:S04]  /*17530*/  LDL.LU R162, [R1+0x430] ;  /* 0x0004300001a27983 */ /* 0x000f280000300800 */
[----:B0-----:R-:W4:Y:S04]  /*17540*/  LDL.LU R175, [R1+0x404] ;  /* 0x0004040001af7983 */ /* 0x001f280000300800 */
[----:B-1----:R-:W4:Y:S04]  /*17550*/  LDL.LU R174, [R1+0x428] ;  /* 0x0004280001ae7983 */ /* 0x002f280000300800 */
[----:B---3--:R-:W3:Y:S04]  /*17560*/  LDL.LU R173, [R1+0x80c] ;  /* 0x00080c0001ad7983 */ /* 0x008ee80000300800 */
[----:B------:R-:W3:Y:S01]  /*17570*/  LDL.LU R165, [R1+0x420] ;  /* 0x0004200001a57983 */ /* 0x000ee20000300800 */
[----:B------:R-:W-:Y:S01]  /*17580*/  IADD3 R171, P3, R171, R5, RZ ;  /* 0x00000005abab7210 */ /* 0x000fe20007f7e0ff */
[----:B------:R-:W-:-:S04]  /*17590*/  IMAD.X R8, R8, 0x1, R4, P4 ;  /* 0x0000000108087824 */ /* 0x000fc800020e0604 */
[----:B------:R0:W-:Y:S04]  /*175a0*/  STL [R1+0x434], R171 ;  /* 0x000434ab01007387 */ /* 0x0001e80000100800 */
[----:B0-----:R-:W3:Y:S01]  /*175b0*/  LDL.LU R171, [R1+0x804] ;  /* 0x0008040001ab7983 */ /* 0x001ee20000300800 */
[----:B--2---:R-:W-:Y:S01]  /*175c0*/  IADD3 R167, P4, R167, R5, RZ ;  /* 0x00000005a7a77210 */ /* 0x004fe20007f9e0ff */
[----:B------:R-:W-:-:S04]  /*175d0*/  IMAD.X R177, R177, 0x1, R4, P5 ;  /* 0x00000001b1b17824 */ /* 0x000fc800028e0604 */
[----:B------:R0:W-:Y:S01]  /*175e0*/  STL [R1+0x42c], R167 ;  /* 0x00042ca701007387 */ /* 0x0001e20000100800 */
[----:B------:R-:W-:-:S03]  /*175f0*/  IADD3 R176, P5, R176, R5, RZ ;  /* 0x00000005b0b07210 */ /* 0x000fc60007fbe0ff */
[----:B0-----:R-:W2:Y:S01]  /*17600*/  LDL.LU R167, [R1+0x418] ;  /* 0x0004180001a77983 */ /* 0x001ea20000300800 */
[----:B------:R-:W-:-:S03]  /*17610*/  IMAD.X R161, R161, 0x1, R4, P6 ;  /* 0x00000001a1a17824 */ /* 0x000fc600030e0604 */
[----:B------:R-:W-:Y:S04]  /*17620*/  STL [R1+0x458], R8 ;  /* 0x0004580801007387 */ /* 0x000fe80000100800 */
[----:B------:R0:W-:Y:S04]  /*17630*/  STL [R1+0x448], R161 ;  /* 0x000448a101007387 */ /* 0x0001e80000100800 */
[----:B------:R-:W-:Y:S04]  /*17640*/  STL [R1+0x450], R177 ;  /* 0x000450b101007387 */ /* 0x000fe80000100800 */
[----:B0-----:R-:W2:Y:S04]  /*17650*/  LDL.LU R161, [R1+0x800] ;  /* 0x0008000001a17983 */ /* 0x001ea80000300800 */
[----:B------:R-:W-:Y:S04]  /*17660*/  STL [R1+0x424], R176 ;  /* 0x000424b001007387 */ /* 0x000fe80000100800 */
[----:B------:R-:W2:Y:S01]  /*17670*/  LDL.LU R158, [R1+0x410] ;  /* 0x00041000019e7983 */ /* 0x000ea20000300800 */
[----:B----4-:R-:W-:-:S03]  /*17680*/  IADD3 R157, P6, R157, R5, RZ ;  /* 0x000000059d9d7210 */ /* 0x010fc60007fde0ff */
        /* <DEDUP_REMOVED lines=8> */
[----:B------:R-:W4:Y:S01]  /*17710*/  LDL.LU R8, [R1+0x3fc] ;  /* 0x0003fc0001087983 */ /* 0x000f220000300800 */
[----:B------:R-:W-:-:S03]  /*17720*/  IMAD.X R164, R164, 0x1, R4, P1 ;  /* 0x00000001a4a47824 */ /* 0x000fc600008e0604 */
[----:B------:R-:W4:Y:S04]  /*17730*/  LDL.LU R177, [R1+0x3dc] ;  /* 0x0003dc0001b17983 */ /* 0x000f280000300800 */
[----:B------:R0:W-:Y:S04]  /*17740*/  STL [R1+0x440], R164 ;  /* 0x000440a401007387 */ /* 0x0001e80000100800 */
[----:B------:R-:W4:Y:S01]  /*17750*/  LDL.LU R176, [R1+0x7fc] ;  /* 0x0007fc0001b07983 */ /* 0x000f220000300800 */
[----:B------:R-:W-:-:S03]  /*17760*/  IADD3 R179, P1, R179, R5, RZ ;  /* 0x00000005b3b37210 */ /* 0x000fc60007f3e0ff */
[----:B0-----:R-:W4:Y:S01]  /*17770*/  LDL.LU R164, [R1+0x3d4] ;  /* 0x0003d40001a47983 */ /* 0x001f220000300800 */
[----:B------:R-:W-:-:S03]  /*17780*/  IMAD.X R172, R172, 0x1, R4, P2 ;  /* 0x00000001acac7824 */ /* 0x000fc600010e0604 */
[----:B------:R-:W-:Y:S04]  /*17790*/  STL [R1+0x414], R179 ;  /* 0x000414b301007387 */ /* 0x000fe80000100800 */
[----:B------:R-:W-:Y:S01]  /*177a0*/  STL [R1+0x438], R172 ;  /* 0x000438ac01007387 */ /* 0x000fe20000100800 */
[----:B------:R-:W-:Y:S01]  /*177b0*/  IADD3 R168, P2, R168, R5, RZ ;  /* 0x00000005a8a87210 */ /* 0x000fe20007f5e0ff */
[----:B------:R-:W-:-:S04]  /*177c0*/  IMAD.X R162, R162, 0x1, R4, P3 ;  /* 0x00000001a2a27824 */ /* 0x000fc800018e0604 */
[----:B------:R-:W-:Y:S01]  /*177d0*/  STL [R1+0x40c], R168 ;  /* 0x00040ca801007387 */ /* 0x000fe20000100800 */
[----:B------:R-:W-:-:S03]  /*177e0*/  IADD3 R175, P3, R175, R5, RZ ;  /* 0x00000005afaf7210 */ /* 0x000fc60007f7e0ff */
[----:B------:R-:W-:Y:S01]  /*177f0*/  STL [R1+0x430], R162 ;  /* 0x000430a201007387 */ /* 0x000fe20000100800 */
[----:B------:R-:W-:-:S03]  /*17800*/  IMAD.X R174, R174, 0x1, R4, P4 ;  /* 0x00000001aeae7824 */ /* 0x000fc600020e0604 */
[----:B------:R-:W-:Y:S01]  /*17810*/  STL [R1+0x404], R175 ;  /* 0x000404af01007387 */ /* 0x000fe20000100800 */
[----:B---3--:R-:W-:Y:S01]  /*17820*/  IMAD.X R165, R165, 0x1, R4, P5 ;  /* 0x00000001a5a57824 */ /* 0x008fe200028e0604 */
[----:B------:R-:W-:-:S04]  /*17830*/  IADD3 R173, P4, R173, UR5, RZ ;  /* 0x00000005adad7c10 */ /* 0x000fc8000ff9e0ff */
[----:B------:R0:W-:Y:S04]  /*17840*/  STL [R1+0x420], R165 ;  /* 0x000420a501007387 */ /* 0x0001e80000100800 */
[----:B------:R-:W-:Y:S04]  /*17850*/  STL [R1+0x428], R174 ;  /* 0x000428ae01007387 */ /* 0x000fe80000100800 */
[----:B0-----:R-:W3:Y:S04]  /*17860*/  LDL.LU R165, [R1+0x3f8] ;  /* 0x0003f80001a57983 */ /* 0x001ee80000300800 */
[----:B------:R0:W-:Y:S04]  /*17870*/  STL [R1+0x80c], R173 ;  /* 0x00080cad01007387 */ /* 0x0001e80000100800 */
[----:B------:R-:W3:Y:S04]  /*17880*/  LDL.LU R175, [R1+0x3cc] ;  /* 0x0003cc0001af7983 */ /* 0x000ee80000300800 */
[----:B0-----:R-:W3:Y:S01]  /*17890*/  LDL.LU R173, [R1+0x3f0] ;  /* 0x0003f00001ad7983 */ /* 0x001ee20000300800 */
[----:B------:R-:W-:-:S05]  /*178a0*/  IADD3 R171, P5, R171, UR5, RZ ;  /* 0x00000005abab7c10 */ /* 0x000fca000ffbe0ff */
[----:B------:R0:W-:Y:S04]  /*178b0*/  STL [R1+0x804], R171 ;  /* 0x000804ab01007387 */ /* 0x0001e80000100800 */
[----:B------:R-:W3:Y:S04]  /*178c0*/  LDL.LU R174, [R1+0x3c4] ;  /* 0x0003c40001ae7983 */ /* 0x000ee80000300800 */
[----:B0-----:R-:W3:Y:S01]  /*178d0*/  LDL.LU R171, [R1+0x3e8] ;  /* 0x0003e80001ab7983 */ /* 0x001ee20000300800 */
[----:B--2---:R-:W-:-:S05]  /*178e0*/  IMAD.X R167, R167, 0x1, R4, P6 ;  /* 0x00000001a7a77824 */ /* 0x004fca00030e0604 */
[----:B------:R0:W-:Y:S04]  /*178f0*/  STL [R1+0x418], R167 ;  /* 0x000418a701007387 */ /* 0x0001e80000100800 */
[----:B0-----:R-:W2:Y:S01]  /*17900*/  LDL.LU R167, [R1+0x3b0] ;  /* 0x0003b00001a77983 */ /* 0x001ea20000300800 */
[----:B------:R-:W-:-:S05]  /*17910*/  IADD3 R161, P6, R161, UR5, RZ ;  /* 0x00000005a1a17c10 */ /* 0x000fca000ffde0ff */
[----:B------:R0:W-:Y:S01]  /*17920*/  STL [R1+0x800], R161 ;  /* 0x000800a101007387 */ /* 0x0001e20000100800 */
[--C-:B------:R-:W-:Y:S01]  /*17930*/  IMAD.X R158, R158, 0x1, R4.reuse, P1 ;  /* 0x000000019e9e7824 */ /* 0x100fe200008e0604 */
[----:B----4-:R-:W-:Y:S02]  /*17940*/  IADD3 R154, P1, R154, UR5, RZ ;  /* 0x000000059a9a7c10 */ /* 0x010fe4000ff3e0ff */
[----:B0-----:R-:W4:Y:S01]  /*17950*/  LDL.LU R161, [R1+0x3e0] ;  /* 0x0003e00001a17983 */ /* 0x001f220000300800 */
[----:B------:R-:W-:-:S03]  /*17960*/  IMAD.X R23, R23, 0x1, R4, P2 ;  /* 0x0000000117177824 */ /* 0x000fc600010e0604 */
[----:B------:R-:W-:Y:S01]  /*17970*/  STL [R1+0x410], R158 ;  /* 0x0004109e01007387 */ /* 0x000fe20000100800 */
[----:B------:R-:W-:-:S03]  /*17980*/  IADD3 R20, P2, R20, UR5, RZ ;  /* 0x0000000514147c10 */ /* 0x000fc6000ff5e0ff */
[----:B------:R-:W-:Y:S01]  /*17990*/  STL [R1+0x7f8], R154 ;  /* 0x0007f89a01007387 */ /* 0x000fe20000100800 */
[----:B------:R-:W-:-:S03]  /*179a0*/  IMAD.X R17, R17, 0x1, R4, P3 ;  /* 0x0000000111117824 */ /* 0x000fc600018e0604 */
[----:B------:R-:W-:Y:S01]  /*179b0*/  STL [R1+0x408], R23 ;  /* 0x0004081701007387 */ /* 0x000fe20000100800 */
[----:B------:R-:W-:Y:S02]  /*179c0*/  IADD3 R14, P3, R14, UR5, RZ ;  /* 0x000000050e0e7c10 */ /* 0x000fe4000ff7e0ff */
[----:B------:R-:W-:Y:S01]  /*179d0*/  IADD3.X R157, R157, UR60, RZ, P4, !PT ;  /* 0x0000003c9d9d7c10 */ /* 0x000fe2000a7fe4ff */
[----:B------:R-:W-:Y:S01]  /*179e0*/  STL [R1+0x3f4], R20 ;  /* 0x0003f41401007387 */ /* 0x000fe20000100800 */
[----:B------:R-:W-:-:S03]  /*179f0*/  IADD3 R11, P4, R11, UR5, RZ ;  /* 0x000000050b0b7c10 */ /* 0x000fc6000ff9e0ff */
[----:B------:R0:W-:Y:S01]  /*17a00*/  STL [R1+0x808], R157 ;  /* 0x0008089d01007387 */ /* 0x0001e20000100800 */
[----:B------:R-:W-:-:S03]  /*17a10*/  IADD3.X R8, R8, UR60, RZ, P5, !PT ;  /* 0x0000003c08087c10 */ /* 0x000fc6000affe4ff */
[----:B------:R-:W-:Y:S01]  /*17a20*/  STL [R1+0x400], R17 ;  /* 0x0004001101007387 */ /* 0x000fe20000100800 */
[----:B------:R-:W-:-:S03]  /*17a30*/  IADD3 R177, P5, R177, UR5, RZ ;  /* 0x00000005b1b17c10 */ /* 0x000fc6000ffbe0ff */
[----:B0-----:R-:W4:Y:S04]  /*17a40*/  LDL.LU R157, [R1+0x3a8] ;  /* 0x0003a800019d7983 */ /* 0x001f280000300800 */
[----:B------:R-:W-:Y:S01]  /*17a50*/  STL [R1+0x3ec], R14 ;  /* 0x0003ec0e01007387 */ /* 0x000fe20000100800 */
[----:B------:R-:W-:-:S03]  /*17a60*/  IADD3.X R176, R176, UR60, RZ, P6, !PT ;  /* 0x0000003cb0b07c10 */ /* 0x000fc6000b7fe4ff */
[----:B------:R0:W-:Y:S01]  /*17a70*/  STL [R1+0x3e4], R11 ;  /* 0x0003e40b01007387 */ /* 0x0001e20000100800 */
[----:B------:R-:W-:-:S03]  /*17a80*/  IADD3 R164, P6, R164, UR5, RZ ;  /* 0x00000005a4a47c10 */ /* 0x000fc6000ffde0ff */
[----:B------:R1:W-:Y:S04]  /*17a90*/  STL [R1+0x3fc], R8 ;  /* 0x0003fc0801007387 */ /* 0x0003e80000100800 */
[----:B------:R-:W4:Y:S04]  /*17aa0*/  LDL.LU R179, [R1+0x3d8] ;  /* 0x0003d80001b37983 */ /* 0x000f280000300800 */
[----:B------:R1:W-:Y:S04]  /*17ab0*/  STL [R1+0x3dc], R177 ;  /* 0x0003dcb101007387 */ /* 0x0003e80000100800 */
[----:B------:R-:W4:Y:S04]  /*17ac0*/  LDL.LU R172, [R1+0x3a0] ;  /* 0x0003a00001ac7983 */ /* 0x000f280000300800 */
[----:B------:R-:W-:Y:S04]  /*17ad0*/  STL [R1+0x7fc], R176 ;  /* 0x0007fcb001007387 */ /* 0x000fe80000100800 */
[----:B------:R-:W4:Y:S04]  /*17ae0*/  LDL.LU R168, [R1+0x3d0] ;  /* 0x0003d00001a87983 */ /* 0x000f280000300800 */
[----:B------:R1:W-:Y:S04]  /*17af0*/  STL [R1+0x3d4], R164 ;  /* 0x0003d4a401007387 */ /* 0x0003e80000100800 */
[----:B------:R-:W4:Y:S04]  /*17b00*/  LDL.LU R162, [R1+0x398] ;  /* 0x0003980001a27983 */ /* 0x000f280000300800 */
[----:B0-----:R-:W4:Y:S04]  /*17b10*/  LDL.LU R11, [R1+0x3c8] ;  /* 0x0003c800010b7983 */ /* 0x001f280000300800 */
[----:B-1----:R-:W4:Y:S04]  /*17b20*/  LDL.LU R8, [R1+0x390] ;  /* 0x0003900001087983 */ /* 0x002f280000300800 */
[----:B------:R-:W4:Y:S04]  /*17b30*/  LDL.LU R177, [R1+0x3c0] ;  /* 0x0003c00001b17983 */ /* 0x000f280000300800 */
[----:B------:R-:W4:Y:S01]  /*17b40*/  LDL.LU R164, [R1+0x388] ;  /* 0x0003880001a47983 */ /* 0x000f220000300800 */
[----:B---3--:R-:W-:-:S05]  /*17b50*/  IADD3.X R165, R165, UR60, RZ, P1, !PT ;  /* 0x0000003ca5a57c10 */ /* 0x008fca0008ffe4ff */
[----:B------:R0:W-:Y:S01]  /*17b60*/  STL [R1+0x3f8], R165 ;  /* 0x0003f8a501007387 */ /* 0x0001e20000100800 */
[----:B------:R-:W-:-:S03]  /*17b70*/  IADD3.X R173, R173, UR60, RZ, P2, !PT ;  /* 0x0000003cadad7c10 */ /* 0x000fc600097fe4ff */
[----:B0-----:R-:W3:Y:S04]  /*17b80*/  LDL.LU R165, [R1+0x3ac] ;  /* 0x0003ac0001a57983 */ /* 0x001ee80000300800 */
[----:B------:R0:W-:Y:S04]  /*17b90*/  STL [R1+0x3f0], R173 ;  /* 0x0003f0ad01007387 */ /* 0x0001e80000100800 */
[----:B0-----:R-:W3:Y:S01]  /*17ba0*/  LDL.LU R173, [R1+0x380] ;  /* 0x0003800001ad7983 */ /* 0x001ee20000300800 */
[----:B------:R-:W-:-:S05]  /*17bb0*/  IADD3 R175, P1, R175, UR5, RZ ;  /* 0x00000005afaf7c10 */ /* 0x000fca000ff3e0ff */
[----:B------:R-:W-:Y:S01]  /*17bc0*/  STL [R1+0x3cc], R175 ;  /* 0x0003ccaf01007387 */ /* 0x000fe20000100800 */
[----:B------:R-:W-:Y:S02]  /*17bd0*/  IADD3 R174, P2, R174, UR5, RZ ;  /* 0x00000005aeae7c10 */ /* 0x000fe4000ff5e0ff */
[----:B------:R-:W-:-:S05]  /*17be0*/  IADD3.X R171, R171, UR60, RZ, P3, !PT ;  /* 0x0000003cabab7c10 */ /* 0x000fca0009ffe4ff */
[----:B------:R0:W-:Y:S04]  /*17bf0*/  STL [R1+0x3e8], R171 ;  /* 0x0003e8ab01007387 */ /* 0x0001e80000100800 */
[----:B------:R-:W-:Y:S04]  /*17c00*/  STL [R1+0x3c4], R174 ;  /* 0x0003c4ae01007387 */ /* 0x000fe80000100800 */
[----:B0-----:R-:W3:Y:S04]  /*17c10*/  LDL.LU R171, [R1+0x3a4] ;  /* 0x0003a40001ab7983 */ /* 0x001ee80000300800 */
[----:B------:R-:W3:Y:S01]  /*17c20*/  LDL.LU R158, [R1+0x378] ;  /* 0x00037800019e7983 */ /* 0x000ee20000300800 */
[----:B--2---:R-:W-:-:S05]  /*17c30*/  IADD3 R167, P3, R167, UR5, RZ ;  /* 0x00000005a7a77c10 */ /* 0x004fca000ff7e0ff */
[----:B------:R0:W-:Y:S04]  /*17c40*/  STL [R1+0x3b0], R167 ;  /* 0x0003b0a701007387 */ /* 0x0001e80000100800 */
[----:B------:R-:W2:Y:S04]  /*17c50*/  LDL.LU R154, [R1+0x39c] ;  /* 0x00039c00019a7983 */ /* 0x000ea80000300800 */
[----:B------:R-:W2:Y:S01]  /*17c60*/  LDL.LU R23, [R1+0x370] ;  /* 0x0003700001177983 */ /* 0x000ea20000300800 */
[----:B----4-:R-:W-:-:S05]  /*17c70*/  IADD3.X R161, R161, UR60, RZ, P4, !PT ;  /* 0x0000003ca1a17c10 */ /* 0x010fca000a7fe4ff */
        /* <DEDUP_REMOVED lines=8> */
[----:B------:R-:W-:-:S05]  /*17d00*/  IADD3 R157, P4, R157, UR5, RZ ;  /* 0x000000059d9d7c10 */ /* 0x000fca000ff9e0ff */
[----:B------:R0:W-:Y:S04]  /*17d10*/  STL [R1+0x3a8], R157 ;  /* 0x0003a89d01007387 */ /* 0x0001e80000100800 */
[----:B-1----:R-:W4:Y:S04]  /*17d20*/  LDL.LU R161, [R1+0x350] ;  /* 0x0003500001a17983 */ /* 0x002f280000300800 */
[----:B0-----:R-:W4:Y:S01]  /*17d30*/  LDL.LU R157, [R1+0x374] ;  /* 0x00037400019d7983 */ /* 0x001f220000300800 */
[----:B------:R-:W-:Y:S02]  /*17d40*/  IADD3.X R179, R179, UR60, RZ, P5, !PT ;  /* 0x0000003cb3b37c10 */ /* 0x000fe4000affe4ff */
[----:B------:R-:W-:-:S03]  /*17d50*/  IADD3 R172, P5, R172, UR5, RZ ;  /* 0x00000005acac7c10 */ /* 0x000fc6000ffbe0ff */
[----:B------:R-:W-:Y:S01]  /*17d60*/  STL [R1+0x3d8], R179 ;  /* 0x0003d8b301007387 */ /* 0x000fe20000100800 */
[----:B------:R-:W-:-:S03]  /*17d70*/  IADD3.X R168, R168, UR60, RZ, P6, !PT ;  /* 0x0000003ca8a87c10 */ /* 0x000fc6000b7fe4ff */
[----:B------:R-:W-:Y:S01]  /*17d80*/  STL [R1+0x3a0], R172 ;  /* 0x0003a0ac01007387 */ /* 0x000fe20000100800 */
[----:B------:R-:W-:-:S03]  /*17d90*/  IADD3 R162, P6, R162, UR5, RZ ;  /* 0x00000005a2a27c10 */ /* 0x000fc6000ffde0ff */
[----:B------:R-:W-:Y:S01]  /*17da0*/  STL [R1+0x3d0], R168 ;  /* 0x0003d0a801007387 */ /* 0x000fe20000100800 */
[----:B------:R-:W-:-:S03]  /*17db0*/  IADD3.X R11, R11, UR60, RZ, P1, !PT ;  /* 0x0000003c0b0b7c10 */ /* 0x000fc60008ffe4ff */
[----:B------:R-:W-:Y:S01]  /*17dc0*/  STL [R1+0x398], R162 ;  /* 0x000398a201007387 */ /* 0x000fe20000100800 */
[----:B------:R-:W-:Y:S02]  /*17dd0*/  IADD3 R8, P1, R8, UR5, RZ ;  /* 0x0000000508087c10 */ /* 0x000fe4000ff3e0ff */
[----:B------:R-:W-:Y:S02]  /*17de0*/  IADD3.X R177, R177, UR60, RZ, P2, !PT ;  /* 0x0000003cb1b17c10 */ /* 0x000fe400097fe4ff */
[----:B------:R-:W-:Y:S01]  /*17df0*/  IADD3 R164, P2, R164, UR5, RZ ;  /* 0x00000005a4a47c10 */ /* 0x000fe2000ff5e0ff */
[----:B------:R-:W-:Y:S04]  /*17e00*/  STL [R1+0x3c8], R11 ;  /* 0x0003c80b01007387 */ /* 0x000fe80000100800 */
[----:B------:R0:W-:Y:S04]  /*17e10*/  STL [R1+0x388], R164 ;  /* 0x000388a401007387 */ /* 0x0001e80000100800 */
[----:B------:R-:W-:Y:S04]  /*17e20*/  STL [R1+0x390], R8 ;  /* 0x0003900801007387 */ /* 0x000fe80000100800 */
[----:B0-----:R-:W4:Y:S04]  /*17e30*/  LDL.LU R164, [R1+0x348] ;  /* 0x0003480001a47983 */ /* 0x001f280000300800 */
[----:B------:R-:W-:Y:S04]  /*17e40*/  STL [R1+0x3c0], R177 ;  /* 0x0003c0b101007387 */ /* 0x000fe80000100800 */
[----:B------:R-:W4:Y:S01]  /*17e50*/  LDL.LU R11, [R1+0x36c] ;  /* 0x00036c00010b7983 */ /* 0x000f220000300800 */
[----:B---3--:R-:W-:-:S05]  /*17e60*/  IADD3.X R165, R165, UR60, RZ, P3, !PT ;  /* 0x0000003ca5a57c10 */ /* 0x008fca0009ffe4ff */
[----:B------:R0:W-:Y:S01]  /*17e70*/  STL [R1+0x3ac], R165 ;  /* 0x0003aca501007387 */ /* 0x0001e20000100800 */
[----:B------:R-:W-:-:S03]  /*17e80*/  IADD3 R173, P3, R173, UR5, RZ ;  /* 0x00000005adad7c10 */ /* 0x000fc6000ff7e0ff */
[----:B0-----:R-:W3:Y:S04]  /*17e90*/  LDL.LU R165, [R1+0x340] ;  /* 0x0003400001a57983 */ /* 0x001ee80000300800 */
[----:B------:R-:W3:Y:S04]  /*17ea0*/  LDL.LU R8, [R1+0x364] ;  /* 0x0003640001087983 */ /* 0x000ee80000300800 */
[----:B------:R-:W3:Y:S04]  /*17eb0*/  LDL.LU R177, [R1+0x338] ;  /* 0x0003380001b17983 */ /* 0x000ee80000300800 */
[----:B------:R0:W-:Y:S04]  /*17ec0*/  STL [R1+0x380], R173 ;  /* 0x000380ad01007387 */ /* 0x0001e80000100800 */
[----:B0-----:R-:W3:Y:S01]  /*17ed0*/  LDL.LU R173, [R1+0x35c] ;  /* 0x00035c0001ad7983 */ /* 0x001ee20000300800 */
[----:B------:R-:W-:-:S02]  /*17ee0*/  IADD3.X R171, R171, UR60, RZ, P4, !PT ;  /* 0x0000003cabab7c10 */ /* 0x000fc4000a7fe4ff */
[----:B------:R-:W-:-:S03]  /*17ef0*/  IADD3 R158, P4, R158, UR5, RZ ;  /* 0x000000059e9e7c10 */ /* 0x000fc6000ff9e0ff */
[----:B------:R0:W-:Y:S04]  /*17f00*/  STL [R1+0x3a4], R171 ;  /* 0x0003a4ab01007387 */ /* 0x0001e80000100800 */
[----:B0-----:R-:W3:Y:S04]  /*17f10*/  LDL.LU R171, [R1+0x330] ;  /* 0x0003300001ab7983 */ /* 0x001ee80000300800 */
[----:B------:R-:W-:Y:S01]  /*17f20*/  STL [R1+0x378], R158 ;  /* 0x0003789e01007387 */ /* 0x000fe20000100800 */
[----:B--2---:R-:W-:Y:S02]  /*17f30*/  IADD3.X R154, R154, UR60, RZ, P5, !PT ;  /* 0x0000003c9a9a7c10 */ /* 0x004fe4000affe4ff */
[----:B------:R-:W-:-:S03]  /*17f40*/  IADD3 R23, P5, R23, UR5, RZ ;  /* 0x0000000517177c10 */ /* 0x000fc6000ffbe0ff */
[----:B------:R-:W-:Y:S04]  /*17f50*/  STL [R1+0x39c], R154 ;  /* 0x00039c9a01007387 */ /* 0x000fe80000100800 */
[----:B------:R-:W-:Y:S01]  /*17f60*/  STL [R1+0x370], R23 ;  /* 0x0003701701007387 */ /* 0x000fe20000100800 */
[----:B----4-:R-:W-:Y:S02]  /*17f70*/  IADD3.X R20, R20, UR60, RZ, P6, !PT ;  /* 0x0000003c14147c10 */ /* 0x010fe4000b7fe4ff */
[----:B------:R-:W-:Y:S02]  /*17f80*/  IADD3 R17, P6, R17, UR5, RZ ;  /* 0x0000000511117c10 */ /* 0x000fe4000ffde0ff */
[----:B------:R-:W-:Y:S02]  /*17f90*/  IADD3.X R14, R14, UR60, RZ, P1, !PT ;  /* 0x0000003c0e0e7c10 */ /* 0x000fe40008ffe4ff */
[----:B------:R-:W-:Y:S01]  /*17fa0*/  IADD3 R167, P1, R167, UR5, RZ ;  /* 0x00000005a7a77c10 */ /* 0x000fe2000ff3e0ff */
[----:B------:R-:W-:Y:S01]  /*17fb0*/  STL [R1+0x394], R20 ;  /* 0x0003941401007387 */ /* 0x000fe20000100800 */
[----:B------:R-:W-:-:S03]  /*17fc0*/  IADD3.X R176, R176, UR60, RZ, P2, !PT ;  /* 0x0000003cb0b07c10 */ /* 0x000fc600097fe4ff */
[----:B------:R0:W-:Y:S01]  /*17fd0*/  STL [R1+0x360], R167 ;  /* 0x000360a701007387 */ /* 0x0001e20000100800 */
[----:B------:R-:W-:-:S03]  /*17fe0*/  IADD3 R175, P2, R175, UR5, RZ ;  /* 0x00000005afaf7c10 */ /* 0x000fc6000ff5e0ff */
[----:B------:R-:W-:Y:S01]  /*17ff0*/  STL [R1+0x368], R17 ;  /* 0x0003681101007387 */ /* 0x000fe20000100800 */
[----:B------:R-:W-:-:S03]  /*18000*/  IADD3.X R174, R174, UR60, RZ, P3, !PT ;  /* 0x0000003caeae7c10 */ /* 0x000fc60009ffe4ff */
[----:B0-----:R-:W2:Y:S04]  /*18010*/  LDL.LU R167, [R1+0x354] ;  /* 0x0003540001a77983 */ /* 0x001ea80000300800 */
[----:B------:R-:W-:Y:S04]  /*18020*/  STL [R1+0x38c], R14 ;  /* 0x00038c0e01007387 */ /* 0x000fe80000100800 */
[----:B------:R-:W-:Y:S01]  /*18030*/  STL [R1+0x384], R176 ;  /* 0x000384b001007387 */ /* 0x000fe20000100800 */
[----:B------:R-:W-:-:S03]  /*18040*/  IADD3 R161, P3, R161, UR5, RZ ;  /* 0x00000005a1a17c10 */ /* 0x000fc6000ff7e0ff */
[----:B------:R-:W-:Y:S01]  /*18050*/  STL [R1+0x358], R175 ;  /* 0x000358af01007387 */ /* 0x000fe20000100800 */
[----:B------:R-:W-:-:S03]  /*18060*/  IADD3.X R157, R157, UR60, RZ, P4, !PT ;  /* 0x0000003c9d9d7c10 */ /* 0x000fc6000a7fe4ff */
[----:B------:R-:W4:Y:S04]  /*18070*/  LDL.LU R172, [R1+0x328] ;  /* 0x0003280001ac7983 */ /* 0x000f280000300800 */
[----:B------:R-:W-:Y:S04]  /*18080*/  STL [R1+0x37c], R174 ;  /* 0x00037cae01007387 */ /* 0x000fe80000100800 */
[----:B------:R0:W-:Y:S04]  /*18090*/  STL [R1+0x350], R161 ;  /* 0x000350a101007387 */ /* 0x0001e80000100800 */
[----:B0-----:R-:W4:Y:S04]  /*180a0*/  LDL.LU R161, [R1+0x34c] ;  /* 0x00034c0001a17983 */ /* 0x001f280000300800 */
[----:B------:R-:W4:Y:S04]  /*180b0*/  LDL.LU R168, [R1+0x320] ;  /* 0x0003200001a87983 */ /* 0x000f280000300800 */
[----:B------:R0:W-:Y:S04]  /*180c0*/  STL [R1+0x374], R157 ;  /* 0x0003749d01007387 */ /* 0x0001e80000100800 */
[----:B------:R-:W4:Y:S04]  /*180d0*/  LDL.LU R176, [R1+0x344] ;  /* 0x0003440001b07983 */ /* 0x000f280000300800 */
[----:B------:R-:W4:Y:S04]  /*180e0*/  LDL.LU R175, [R1+0x318] ;  /* 0x0003180001af7983 */ /* 0x000f280000300800 */
[----:B------:R-:W4:Y:S04]  /*180f0*/  LDL.LU R174, [R1+0x33c] ;  /* 0x00033c0001ae7983 */ /* 0x000f280000300800 */
[----:B0-----:R-:W4:Y:S01]  /*18100*/  LDL.LU R157, [R1+0x310] ;  /* 0x00031000019d7983 */ /* 0x001f220000300800 */
[----:B------:R-:W-:-:S05]  /*18110*/  IADD3 R164, P4, R164, UR5, RZ ;  /* 0x00000005a4a47c10 */ /* 0x000fca000ff9e0ff */
[----:B------:R0:W-:Y:S01]  /*18120*/  STL [R1+0x348], R164 ;  /* 0x000348a401007387 */ /* 0x0001e20000100800 */
[----:B------:R-:W-:-:S03]  /*18130*/  IADD3.X R11, R11, UR60, RZ, P5, !PT ;  /* 0x0000003c0b0b7c10 */ /* 0x000fc6000affe4ff */
[----:B0-----:R-:W4:Y:S01]  /*18140*/  LDL.LU R164, [R1+0x334] ;  /* 0x0003340001a47983 */ /* 0x001f220000300800 */
[----:B---3--:R-:W-:-:S05]  /*18150*/  IADD3 R165, P5, R165, UR5, RZ ;  /* 0x00000005a5a57c10 */ /* 0x008fca000ffbe0ff */
[----:B------:R0:W-:Y:S01]  /*18160*/  STL [R1+0x340], R165 ;  /* 0x000340a501007387 */ /* 0x0001e20000100800 */
[----:B------:R-:W-:-:S03]  /*18170*/  IADD3.X R8, R8, UR60, RZ, P6, !PT ;  /* 0x0000003c08087c10 */ /* 0x000fc6000b7fe4ff */
[----:B0-----:R-:W3:Y:S01]  /*18180*/  LDL.LU R165, [R1+0x308] ;  /* 0x0003080001a57983 */ /* 0x001ee20000300800 */
[----:B------:R-:W-:-:S03]  /*18190*/  IADD3.X R173, R173, UR60, RZ, P1, !PT ;  /* 0x0000003cadad7c10 */ /* 0x000fc60008ffe4ff */
[----:B------:R-:W-:Y:S04]  /*181a0*/  STL [R1+0x36c], R11 ;  /* 0x00036c0b01007387 */ /* 0x000fe80000100800 */
[----:B------:R0:W-:Y:S04]  /*181b0*/  STL [R1+0x35c], R173 ;  /* 0x00035cad01007387 */ /* 0x0001e80000100800 */
[----:B------:R-:W-:Y:S04]  /*181c0*/  STL [R1+0x364], R8 ;  /* 0x0003640801007387 */ /* 0x000fe80000100800 */
[----:B0-----:R-:W3:Y:S01]  /*181d0*/  LDL.LU R173, [R1+0x32c] ;  /* 0x00032c0001ad7983 */ /* 0x001ee20000300800 */
[----:B------:R-:W-:-:S05]  /*181e0*/  IADD3 R177, P6, R177, UR5, RZ ;  /* 0x00000005b1b17c10 */ /* 0x000fca000ffde0ff */
[----:B------:R-:W-:Y:S04]  /*181f0*/  STL [R1+0x338], R177 ;  /* 0x000338b101007387 */ /* 0x000fe80000100800 */
[----:B------:R-:W3:Y:S01]  /*18200*/  LDL.LU R162, [R1+0x300] ;  /* 0x0003000001a27983 */ /* 0x000ee20000300800 */
[----:B------:R-:W-:-:S03]  /*18210*/  IADD3 R171, P1, R171, UR5, RZ ;  /* 0x00000005abab7c10 */ /* 0x000fc6000ff3e0ff */
        /* <DEDUP_REMOVED lines=10> */
[----:B--2---:R-:W-:-:S05]  /*182c0*/  IADD3.X R167, R167, UR60, RZ, P2, !PT ;  /* 0x0000003ca7a77c10 */ /* 0x004fca00097fe4ff */
[----:B------:R0:W-:Y:S04]  /*182d0*/  STL [R1+0x354], R167 ;  /* 0x000354a701007387 */ /* 0x0001e80000100800 */
[----:B------:R-:W2:Y:S04]  /*182e0*/  LDL.LU R177, [R1+0x2d8] ;  /* 0x0002d80001b17983 */ /* 0x000ea80000300800 */
[----:B0-----:R-:W2:Y:S01]  /*182f0*/  LDL.LU R167, [R1+0x2fc] ;  /* 0x0002fc0001a77983 */ /* 0x001ea20000300800 */
[----:B----4-:R-:W-:Y:S02]  /*18300*/  IADD3 R172, P2, R172, UR5, RZ ;  /* 0x00000005acac7c10 */ /* 0x010fe4000ff5e0ff */
[----:B------:R-:W-:-:S02]  /*18310*/  IADD3.X R161, R161, UR60, RZ, P3, !PT ;  /* 0x0000003ca1a17c10 */ /* 0x000fc40009ffe4ff */
[----:B------:R-:W-:-:S03]  /*18320*/  IADD3 R168, P3, R168, UR5, RZ ;  /* 0x00000005a8a87c10 */ /* 0x000fc6000ff7e0ff */
[----:B------:R0:W-:Y:S01]  /*18330*/  STL [R1+0x34c], R161 ;  /* 0x00034ca101007387 */ /* 0x0001e20000100800 */
[----:B------:R-:W-:-:S03]  /*18340*/  IADD3.X R176, R176, UR60, RZ, P4, !PT ;  /* 0x0000003cb0b07c10 */ /* 0x000fc6000a7fe4ff */
[----:B0-----:R-:W4:Y:S01]  /*18350*/  LDL.LU R161, [R1+0x2d0] ;  /* 0x0002d00001a17983 */ /* 0x001f220000300800 */
[----:B------:R-:W-:Y:S02]  /*18360*/  IADD3 R175, P4, R175, UR5, RZ ;  /* 0x00000005afaf7c10 */ /* 0x000fe4000ff9e0ff */
[----:B------:R-:W-:Y:S01]  /*18370*/  IADD3.X R174, R174, UR60, RZ, P5, !PT ;  /* 0x0000003caeae7c10 */ /* 0x000fe2000affe4ff */
[----:B------:R-:W-:Y:S01]  /*18380*/  STL [R1+0x328], R172 ;  /* 0x000328ac01007387 */ /* 0x000fe20000100800 */
[----:B------:R-:W-:-:S03]  /*18390*/  IADD3 R157, P5, R157, UR5, RZ ;  /* 0x000000059d9d7c10 */ /* 0x000fc6000ffbe0ff */
[----:B------:R-:W-:Y:S04]  /*183a0*/  STL [R1+0x320], R168 ;  /* 0x000320a801007387 */ /* 0x000fe80000100800 */
[----:B------:R-:W-:Y:S04]  /*183b0*/  STL [R1+0x344], R176 ;  /* 0x000344b001007387 */ /* 0x000fe80000100800 */
[----:B------:R0:W-:Y:S04]  /*183c0*/  STL [R1+0x310], R157 ;  /* 0x0003109d01007387 */ /* 0x0001e80000100800 */
[----:B------:R-:W-:Y:S04]  /*183d0*/  STL [R1+0x318], R175 ;  /* 0x000318af01007387 */ /* 0x000fe80000100800 */
[----:B0-----:R-:W4:Y:S04]  /*183e0*/  LDL.LU R157, [R1+0x2f4] ;  /* 0x0002f400019d7983 */ /* 0x001f280000300800 */
[----:B------:R-:W-:Y:S04]  /*183f0*/  STL [R1+0x33c], R174 ;  /* 0x00033cae01007387 */ /* 0x000fe80000100800 */
[----:B------:R-:W4:Y:S01]  /*18400*/  LDL.LU R176, [R1+0x2c8] ;  /* 0x0002c80001b07983 */ /* 0x000f220000300800 */
[----:B------:R-:W-:-:S05]  /*18410*/  IADD3.X R164, R164, UR60, RZ, P6, !PT ;  /* 0x0000003ca4a47c10 */ /* 0x000fca000b7fe4ff */
[----:B------:R0:W-:Y:S04]  /*18420*/  STL [R1+0x334], R164 ;  /* 0x000334a401007387 */ /* 0x0001e80000100800 */
[----:B0-----:R-:W4:Y:S04]  /*18430*/  LDL.LU R164, [R1+0x2ec] ;  /* 0x0002ec0001a47983 */ /* 0x001f280000300800 */
[----:B------:R-:W4:Y:S04]  /*18440*/  LDL.LU R175, [R1+0x2c0] ;  /* 0x0002c00001af7983 */ /* 0x000f280000300800 */
[----:B------:R-:W4:Y:S01]  /*18450*/  LDL.LU R174, [R1+0x2e4] ;  /* 0x0002e40001ae7983 */ /* 0x000f220000300800 */
[----:B---3--:R-:W-:-:S05]  /*18460*/  IADD3 R165, P6, R165, UR5, RZ ;  /* 0x00000005a5a57c10 */ /* 0x008fca000ffde0ff */
[----:B------:R0:W-:Y:S04]  /*18470*/  STL [R1+0x308], R165 ;  /* 0x000308a501007387 */ /* 0x0001e80000100800 */
[----:B0-----:R-:W3:Y:S01]  /*18480*/  LDL.LU R165, [R1+0x2b8] ;  /* 0x0002b80001a57983 */ /* 0x001ee20000300800 */
[----:B------:R-:W-:-:S05]  /*18490*/  IADD3.X R173, R173, UR60, RZ, P1, !PT ;  /* 0x0000003cadad7c10 */ /* 0x000fca0008ffe4ff */
[----:B------:R0:W-:Y:S04]  /*184a0*/  STL [R1+0x32c], R173 ;  /* 0x00032cad01007387 */ /* 0x0001e80000100800 */
[----:B0-----:R-:W3:Y:S01]  /*184b0*/  LDL.LU R173, [R1+0x2dc] ;  /* 0x0002dc0001ad7983 */ /* 0x001ee20000300800 */
[----:B------:R-:W-:Y:S02]  /*184c0*/  IADD3 R162, P1, R162, UR5, RZ ;  /* 0x00000005a2a27c10 */ /* 0x000fe4000ff3e0ff */
[----:B------:R-:W-:Y:S02]  /*184d0*/  IADD3.X R158, R158, UR60, RZ, P2, !PT ;  /* 0x0000003c9e9e7c10 */ /* 0x000fe400097fe4ff */
[----:B------:R-:W-:Y:S01]  /*184e0*/  IADD3 R154, P2, R154, UR5, RZ ;  /* 0x000000059a9a7c10 */ /* 0x000fe2000ff5e0ff */
[----:B------:R-:W-:Y:S01]  /*184f0*/  STL [R1+0x300], R162 ;  /* 0x000300a201007387 */ /* 0x000fe20000100800 */
[----:B------:R-:W-:-:S03]  /*18500*/  IADD3.X R23, R23, UR60, RZ, P3, !PT ;  /* 0x0000003c17177c10 */ /* 0x000fc60009ffe4ff */
[----:B------:R-:W-:Y:S01]  /*18510*/  STL [R1+0x324], R158 ;  /* 0x0003249e01007387 */ /* 0x000fe20000100800 */
[----:B------:R-:W-:Y:S02]  /*18520*/  IADD3 R20, P3, R20, UR5, RZ ;  /* 0x0000000514147c10 */ /* 0x000fe4000ff7e0ff */
[----:B------:R-:W-:Y:S01]  /*18530*/  IADD3.X R17, R17, UR60, RZ, P4, !PT ;  /* 0x0000003c11117c10 */ /* 0x000fe2000a7fe4ff */
[----:B------:R-:W-:Y:S01]  /*18540*/  STL [R1+0x2f8], R154 ;  /* 0x0002f89a01007387 */ /* 0x000fe20000100800 */
[----:B------:R-:W-:-:S03]  /*18550*/  IADD3 R171, P4, R171, UR5, RZ ;  /* 0x00000005abab7c10 */ /* 0x000fc6000ff9e0ff */
[----:B------:R-:W-:Y:S01]  /*18560*/  STL [R1+0x31c], R23 ;  /* 0x00031c1701007387 */ /* 0x000fe20000100800 */
[----:B------:R-:W-:-:S03]  /*18570*/  IADD3.X R14, R14, UR60, RZ, P5, !PT ;  /* 0x0000003c0e0e7c10 */ /* 0x000fc6000affe4ff */
[----:B------:R0:W-:Y:S01]  /*18580*/  STL [R1+0x2e8], R171 ;  /* 0x0002e8ab01007387 */ /* 0x0001e20000100800 */
[----:B------:R-:W-:-:S03]  /*18590*/  IADD3 R11, P5, R11, UR5, RZ ;  /* 0x000000050b0b7c10 */ /* 0x000fc6000ffbe0ff */
[----:B------:R-:W-:Y:S01]  /*185a0*/  STL [R1+0x2f0], R20 ;  /* 0x0002f01401007387 */ /* 0x000fe20000100800 */
[----:B------:R-:W-:-:S03]  /*185b0*/  IADD3.X R8, R8, UR60, RZ, P6, !PT ;  /* 0x0000003c08087c10 */ /* 0x000fc6000b7fe4ff */
[----:B0-----:R-:W3:Y:S04]  /*185c0*/  LDL.LU R171, [R1+0x2b0] ;  /* 0x0002b00001ab7983 */ /* 0x001ee80000300800 */
[----:B------:R-:W-:Y:S04]  /*185d0*/  STL [R1+0x314], R17 ;  /* 0x0003141101007387 */ /* 0x000fe80000100800 */
[----:B------:R-:W-:Y:S04]  /*185e0*/  STL [R1+0x30c], R14 ;  /* 0x00030c0e01007387 */ /* 0x000fe80000100800 */
[----:B------:R-:W-:Y:S04]  /*185f0*/  STL [R1+0x2e0], R11 ;  /* 0x0002e00b01007387 */ /* 0x000fe80000100800 */
[----:B------:R-:W3:Y:S04]  /*18600*/  LDL.LU R172, [R1+0x2d4] ;  /* 0x0002d40001ac7983 */ /* 0x000ee80000300800 */
[----:B------:R-:W-:Y:S01]  /*18610*/  STL [R1+0x304], R8 ;  /* 0x0003040801007387 */ /* 0x000fe20000100800 */
[----:B--2---:R-:W-:-:S02]  /*18620*/  IADD3 R177, P6, R177, UR5, RZ ;  /* 0x00000005b1b17c10 */ /* 0x004fc4000ffde0ff */
[----:B------:R-:W-:-:S05]  /*18630*/  IADD3.X R167, R167, UR60, RZ, P1, !PT ;  /* 0x0000003ca7a77c10 */ /* 0x000fca0008ffe4ff */
[----:B------:R0:W-:Y:S04]  /*18640*/  STL [R1+0x2fc], R167 ;  /* 0x0002fca701007387 */ /* 0x0001e80000100800 */
[----:B------:R1:W-:Y:S04]  /*18650*/  STL [R1+0x2d8], R177 ;  /* 0x0002d8b101007387 */ /* 0x0003e80000100800 */
[----:B0-----:R-:W2:Y:S04]  /*18660*/  LDL.LU R167, [R1+0x2a8] ;  /* 0x0002a80001a77983 */ /* 0x001ea80000300800 */
[----:B------:R-:W2:Y:S04]  /*18670*/  LDL.LU R168, [R1+0x2cc] ;  /* 0x0002cc0001a87983 */ /* 0x000ea80000300800 */
[----:B------:R-:W2:Y:S04]  /*18680*/  LDL.LU R11, [R1+0x2a0] ;  /* 0x0002a000010b7983 */ /* 0x000ea80000300800 */
[----:B------:R-:W2:Y:S01]  /*18690*/  LDL.LU R8, [R1+0x2c4] ;  /* 0x0002c40001087983 */ /* 0x000ea20000300800 */
[----:B----4-:R-:W-:-:S05]  /*186a0*/  IADD3 R161, P1, R161, UR5, RZ ;  /* 0x00000005a1a17c10 */ /* 0x010fca000ff3e0ff */
[----:B------:R0:W-:Y:S04]  /*186b0*/  STL [R1+0x2d0], R161 ;  /* 0x0002d0a101007387 */ /* 0x0001e80000100800 */
[----:B-1----:R-:W4:Y:S04]  /*186c0*/  LDL.LU R177, [R1+0x298] ;  /* 0x0002980001b17983 */ /* 0x002f280000300800 */
[----:B0-----:R-:W4:Y:S01]  /*186d0*/  LDL.LU R161, [R1+0x2bc] ;  /* 0x0002bc0001a17983 */ /* 0x001f220000300800 */
[----:B------:R-:W-:-:S05]  /*186e0*/  IADD3.X R157, R157, UR60, RZ, P2, !PT ;  /* 0x0000003c9d9d7c10 */ /* 0x000fca00097fe4ff */
[----:B------:R0:W-:Y:S01]  /*186f0*/  STL [R1+0x2f4], R157 ;  /* 0x0002f49d01007387 */ /* 0x0001e20000100800 */
[----:B------:R-:W-:-:S03]  /*18700*/  IADD3 R176, P2, R176, UR5, RZ ;  /* 0x00000005b0b07c10 */ /* 0x000fc6000ff5e0ff */
[----:B0-----:R-:W4:Y:S01]  /*18710*/  LDL.LU R157, [R1+0x290] ;  /* 0x00029000019d7983 */ /* 0x001f220000300800 */
[----:B------:R-:W-:Y:S02]  /*18720*/  IADD3.X R164, R164, UR60, RZ, P3, !PT ;  /* 0x0000003ca4a47c10 */ /* 0x000fe40009ffe4ff */
[----:B------:R-:W-:-:S03]  /*18730*/  IADD3 R175, P3, R175, UR5, RZ ;  /* 0x00000005afaf7c10 */ /* 0x000fc6000ff7e0ff */
[----:B------:R0:W-:Y:S01]  /*18740*/  STL [R1+0x2ec], R164 ;  /* 0x0002eca401007387 */ /* 0x0001e20000100800 */
[----:B------:R-:W-:-:S03]  /*18750*/  IADD3.X R174, R174, UR60, RZ, P4, !PT ;  /* 0x0000003caeae7c10 */ /* 0x000fc6000a7fe4ff */
[----:B0-----:R-:W4:Y:S04]  /*18760*/  LDL.LU R164, [R1+0x2b4] ;  /* 0x0002b40001a47983 */ /* 0x001f280000300800 */
[----:B------:R-:W-:Y:S01]  /*18770*/  STL [R1+0x2c8], R176 ;  /* 0x0002c8b001007387 */ /* 0x000fe20000100800 */
[----:B---3--:R-:W-:-:S05]  /*18780*/  IADD3 R165, P4, R165, UR5, RZ ;  /* 0x00000005a5a57c10 */ /* 0x008fca000ff9e0ff */
[----:B------:R0:W-:Y:S04]  /*18790*/  STL [R1+0x2b8], R165 ;  /* 0x0002b8a501007387 */ /* 0x0001e80000100800 */
[----:B------:R1:W-:Y:S04]  /*187a0*/  STL [R1+0x2c0], R175 ;  /* 0x0002c0af01007387 */ /* 0x0003e80000100800 */
[----:B0-----:R-:W3:Y:S04]  /*187b0*/  LDL.LU R165, [R1+0x288] ;  /* 0x0002880001a57983 */ /* 0x001ee80000300800 */
[----:B------:R0:W-:Y:S01]  /*187c0*/  STL [R1+0x2e4], R174 ;  /* 0x0002e4ae01007387 */ /* 0x0001e20000100800 */
[----:B------:R-:W-:-:S03]  /*187d0*/  IADD3.X R173, R173, UR60, RZ, P5, !PT ;  /* 0x0000003cadad7c10 */ /* 0x000fc6000affe4ff */
[----:B------:R-:W3:Y:S04]  /*187e0*/  LDL.LU R162, [R1+0x2ac] ;  /* 0x0002ac0001a27983 */ /* 0x000ee80000300800 */
[----:B------:R-:W3:Y:S04]  /*187f0*/  LDL.LU R158, [R1+0x280] ;  /* 0x00028000019e7983 */ /* 0x000ee80000300800 */
[----:B------:R-:W3:Y:S04]  /*18800*/  LDL.LU R154, [R1+0x2a4] ;  /* 0x0002a400019a7983 */ /* 0x000ee80000300800 */
[----:B------:R0:W-:Y:S04]  /*18810*/  STL [R1+0x2dc], R173 ;  /* 0x0002dcad01007387 */ /* 0x0001e80000100800 */
[----:B------:R-:W3:Y:S04]  /*18820*/  LDL.LU R23, [R1+0x278] ;  /* 0x0002780001177983 */ /* 0x000ee80000300800 */
[----:B------:R-:W3:Y:S04]  /*18830*/  LDL.LU R20, [R1+0x29c] ;  /* 0x00029c0001147983 */ /* 0x000ee80000300800 */
[----:B------:R-:W3:Y:S04]  /*18840*/  LDL.LU R17, [R1+0x270] ;  /* 0x0002700001117983 */ /* 0x000ee80000300800 */
[----:B------:R-:W3:Y:S04]  /*18850*/  LDL.LU R176, [R1+0x294] ;  /* 0x0002940001b07983 */ /* 0x000ee80000300800 */
[----:B------:R-:W3:Y:S04]  /*18860*/  LDL.LU R14, [R1+0x268] ;  /* 0x00026800010e7983 */ /* 0x000ee80000300800 */
[----:B-1----:R-:W3:Y:S04]  /*18870*/  LDL.LU R175, [R1+0x28c] ;  /* 0x00028c0001af7983 */ /* 0x002ee80000300800 */
[----:B0-----:R-:W3:Y:S01]  /*18880*/  LDL.LU R174, [R1+0x260] ;  /* 0x0002600001ae7983 */ /* 0x001ee20000300800 */
[----:B------:R-:W-:-:S05]  /*18890*/  IADD3 R171, P5, R171, UR5, RZ ;  /* 0x00000005abab7c10 */ /* 0x000fca000ffbe0ff */
[----:B------:R0:W-:Y:S04]  /*188a0*/  STL [R1+0x2b0], R171 ;  /* 0x0002b0ab01007387 */ /* 0x0001e80000100800 */
[----:B------:R-:W3:Y:S01]  /*188b0*/  LDL.LU R173, [R1+0x284] ;  /* 0x0002840001ad7983 */ /* 0x000ee20000300800 */
[----:B------:R-:W-:-:S03]  /*188c0*/  IADD3.X R172, R172, UR60, RZ, P6, !PT ;  /* 0x0000003cacac7c10 */ /* 0x000fc6000b7fe4ff */
[----:B0-----:R-:W3:Y:S01]  /*188d0*/  LDL.LU R171, [R1+0x258] ;  /* 0x0002580001ab7983 */ /* 0x001ee20000300800 */
[----:B--2---:R-:W-:Y:S02]  /*188e0*/  IADD3 R167, P6, R167, UR5, RZ ;  /* 0x00000005a7a77c10 */ /* 0x004fe4000ffde0ff */
[----:B------:R-:W-:-:S03]  /*188f0*/  IADD3.X R168, R168, UR60, RZ, P1, !PT ;  /* 0x0000003ca8a87c10 */ /* 0x000fc60008ffe4ff */
[----:B------:R0:W-:Y:S01]  /*18900*/  STL [R1+0x2a8], R167 ;  /* 0x0002a8a701007387 */ /* 0x0001e20000100800 */
[----:B------:R-:W-:Y:S02]  /*18910*/  IADD3 R11, P1, R11, UR5, RZ ;  /* 0x000000050b0b7c10 */ /* 0x000fe4000ff3e0ff */
[----:B------:R-:W-:Y:S01]  /*18920*/  IADD3.X R8, R8, UR60, RZ, P2, !PT ;  /* 0x0000003c08087c10 */ /* 0x000fe200097fe4ff */
[----:B0-----:R-:W2:Y:S04]  /*18930*/  LDL.LU R167, [R1+0x27c] ;  /* 0x00027c0001a77983 */ /* 0x001ea80000300800 */
[----:B------:R-:W-:Y:S04]  /*18940*/  STL [R1+0x2d4], R172 ;  /* 0x0002d4ac01007387 */ /* 0x000fe80000100800 */
[----:B------:R-:W-:Y:S04]  /*18950*/  STL [R1+0x2cc], R168 ;  /* 0x0002cca801007387 */ /* 0x000fe80000100800 */
[----:B------:R-:W-:Y:S01]  /*18960*/  STL [R1+0x2a0], R11 ;  /* 0x0002a00b01007387 */ /* 0x000fe20000100800 */
[----:B----4-:R-:W-:-:S02]  /*18970*/  IADD3 R177, P2, R177, UR5, RZ ;  /* 0x00000005b1b17c10 */ /* 0x010fc4000ff5e0ff */
[----:B------:R-:W-:-:S05]  /*18980*/  IADD3.X R161, R161, UR60, RZ, P3, !PT ;  /* 0x0000003ca1a17c10 */ /* 0x000fca0009ffe4ff */
[----:B------:R0:W-:Y:S04]  /*18990*/  STL [R1+0x2bc], R161 ;  /* 0x0002bca101007387 */ /* 0x0001e80000100800 */
[----:B------:R-:W-:Y:S04]  /*189a0*/  STL [R1+0x2c4], R8 ;  /* 0x0002c40801007387 */ /* 0x000fe80000100800 */
[----:B0-----:R-:W4:Y:S04]  /*189b0*/  LDL.LU R161, [R1+0x250] ;  /* 0x0002500001a17983 */ /* 0x001f280000300800 */
[----:B------:R-:W-:Y:S04]  /*189c0*/  STL [R1+0x298], R177 ;  /* 0x000298b101007387 */ /* 0x000fe80000100800 */
[----:B------:R-:W4:Y:S01]  /*189d0*/  LDL.LU R11, [R1+0x274] ;  /* 0x00027400010b7983 */ /* 0x000f220000300800 */
[----:B------:R-:W-:-:S05]  /*189e0*/  IADD3 R157, P3, R157, UR5, RZ ;  /* 0x000000059d9d7c10 */ /* 0x000fca000ff7e0ff */
[----:B------:R0:W-:Y:S04]  /*189f0*/  STL [R1+0x290], R157 ;  /* 0x0002909d01007387 */ /* 0x0001e80000100800 */
[----:B0-----:R-:W4:Y:S04]  /*18a00*/  LDL.LU R157, [R1+0x248] ;  /* 0x00024800019d7983 */ /* 0x001f280000300800 */
[----:B------:R-:W4:Y:S04]  /*18a10*/  LDL.LU R8, [R1+0x26c] ;  /* 0x00026c0001087983 */ /* 0x000f280000300800 */
[----:B------:R-:W4:Y:S01]  /*18a20*/  LDL.LU R177, [R1+0x240] ;  /* 0x0002400001b17983 */ /* 0x000f220000300800 */
[----:B------:R-:W-:-:S05]  /*18a30*/  IADD3.X R164, R164, UR60, RZ, P4, !PT ;  /* 0x0000003ca4a47c10 */ /* 0x000fca000a7fe4ff */
[----:B------:R0:W-:Y:S04]  /*18a40*/  STL [R1+0x2b4], R164 ;  /* 0x0002b4a401007387 */ /* 0x0001e80000100800 */
[----:B0-----:R-:W4:Y:S01]  /*18a50*/  LDL.LU R164, [R1+0x264] ;  /* 0x0002640001a47983 */ /* 0x001f220000300800 */
[----:B---3--:R-:W-:-:S05]  /*18a60*/  IADD3 R165, P4, R165, UR5, RZ ;  /* 0x00000005a5a57c10 */ /* 0x008fca000ff9e0ff */
[----:B------:R0:W-:Y:S01]  /*18a70*/  STL [R1+0x288], R165 ;  /* 0x000288a501007387 */ /* 0x0001e20000100800 */
[----:B------:R-:W-:Y:S02]  /*18a80*/  IADD3.X R162, R162, UR60, RZ, P5, !PT ;  /* 0x0000003ca2a27c10 */ /* 0x000fe4000affe4ff */
[----:B------:R-:W-:Y:S01]  /*18a90*/  IADD3 R158, P5, R158, UR5, RZ ;  /* 0x000000059e9e7c10 */ /* 0x000fe2000ffbe0ff */
[----:B0-----:R-:W3:Y:S01]  /*18aa0*/  LDL.LU R165, [R1+0x238] ;  /* 0x0002380001a57983 */ /* 0x001ee20000300800 */
[----:B------:R-:W-:-:S03]  /*18ab0*/  IADD3.X R154, R154, UR60, RZ, P6, !PT ;  /* 0x0000003c9a9a7c10 */ /* 0x000fc6000b7fe4ff */
[----:B------:R-:W-:Y:S01]  /*18ac0*/  STL [R1+0x2ac], R162 ;  /* 0x0002aca201007387 */ /* 0x000fe20000100800 */
[----:B------:R-:W-:-:S03]  /*18ad0*/  IADD3 R23, P6, R23, UR5, RZ ;  /* 0x0000000517177c10 */ /* 0x000fc6000ffde0ff */
[----:B------:R-:W-:Y:S01]  /*18ae0*/  STL [R1+0x280], R158 ;  /* 0x0002809e01007387 */ /* 0x000fe20000100800 */
[----:B------:R-:W-:-:S03]  /*18af0*/  IADD3.X R20, R20, UR60, RZ, P1, !PT ;  /* 0x0000003c14147c10 */ /* 0x000fc60008ffe4ff */
        /* <DEDUP_REMOVED lines=9> */
[----:B0-----:R-:W3:Y:S04]  /*18b90*/  LDL.LU R176, [R1+0x25c] ;  /* 0x00025c0001b07983 */ /* 0x001ee80000300800 */
[----:B------:R-:W-:Y:S04]  /*18ba0*/  STL [R1+0x270], R17 ;  /* 0x0002701101007387 */ /* 0x000fe80000100800 */
[----:B------:R-:W-:Y:S04]  /*18bb0*/  STL [R1+0x268], R14 ;  /* 0x0002680e01007387 */ /* 0x000fe80000100800 */
[----:B------:R0:W-:Y:S04]  /*18bc0*/  STL [R1+0x28c], R175 ;  /* 0x00028caf01007387 */ /* 0x0001e80000100800 */
[----:B------:R-:W3:Y:S04]  /*18bd0*/  LDL.LU R172, [R1+0x230] ;  /* 0x0002300001ac7983 */ /* 0x000ee80000300800 */
[----:B------:R1:W-:Y:S04]  /*18be0*/  STL [R1+0x260], R174 ;  /* 0x000260ae01007387 */ /* 0x0003e80000100800 */
[----:B0-----:R-:W3:Y:S01]  /*18bf0*/  LDL.LU R175, [R1+0x254] ;  /* 0x0002540001af7983 */ /* 0x001ee20000300800 */
[----:B------:R-:W-:-:S02]  /*18c00*/  IADD3.X R173, R173, UR60, RZ, P4, !PT ;  /* 0x0000003cadad7c10 */ /* 0x000fc4000a7fe4ff */
[----:B------:R-:W-:-:S03]  /*18c10*/  IADD3 R171, P4, R171, UR5, RZ ;  /* 0x00000005abab7c10 */ /* 0x000fc6000ff9e0ff */
[----:B------:R0:W-:Y:S04]  /*18c20*/  STL [R1+0x284], R173 ;  /* 0x000284ad01007387 */ /* 0x0001e80000100800 */
[----:B------:R2:W-:Y:S04]  /*18c30*/  STL [R1+0x258], R171 ;  /* 0x000258ab01007387 */ /* 0x0005e80000100800 */
[----:B------:R-:W3:Y:S04]  /*18c40*/  LDL.LU R168, [R1+0x228] ;  /* 0x0002280001a87983 */ /* 0x000ee80000300800 */
[----:B-1----:R-:W3:Y:S04]  /*18c50*/  LDL.LU R174, [R1+0x24c] ;  /* 0x00024c0001ae7983 */ /* 0x002ee80000300800 */
[----:B0-----:R-:W3:Y:S01]  /*18c60*/  LDL.LU R173, [R1+0x220] ;  /* 0x0002200001ad7983 */ /* 0x001ee20000300800 */
[----:B--2---:R-:W-:-:S05]  /*18c70*/  IADD3.X R167, R167, UR60, RZ, P5, !PT ;  /* 0x0000003ca7a77c10 */ /* 0x004fca000affe4ff */
[----:B------:R0:W-:Y:S04]  /*18c80*/  STL [R1+0x27c], R167 ;  /* 0x00027ca701007387 */ /* 0x0001e80000100800 */
[----:B------:R-:W2:Y:S04]  /*18c90*/  LDL.LU R171, [R1+0x244] ;  /* 0x0002440001ab7983 */ /* 0x000ea80000300800 */
[----:B0-----:R-:W2:Y:S01]  /*18ca0*/  LDL.LU R167, [R1+0x218] ;  /* 0x0002180001a77983 */ /* 0x001ea20000300800 */
[----:B----4-:R-:W-:Y:S02]  /*18cb0*/  IADD3 R161, P5, R161, UR5, RZ ;  /* 0x00000005a1a17c10 */ /* 0x010fe4000ffbe0ff */
[----:B------:R-:W-:-:S03]  /*18cc0*/  IADD3.X R11, R11, UR60, RZ, P6, !PT ;  /* 0x0000003c0b0b7c10 */ /* 0x000fc6000b7fe4ff */
[----:B------:R0:W-:Y:S04]  /*18cd0*/  STL [R1+0x250], R161 ;  /* 0x000250a101007387 */ /* 0x0001e80000100800 */
[----:B0-----:R-:W4:Y:S01]  /*18ce0*/  LDL.LU R161, [R1+0x23c] ;  /* 0x00023c0001a17983 */ /* 0x001f220000300800 */
[----:B------:R-:W-:Y:S02]  /*18cf0*/  IADD3 R157, P6, R157, UR5, RZ ;  /* 0x000000059d9d7c10 */ /* 0x000fe4000ffde0ff */
[----:B------:R-:W-:-:S03]  /*18d00*/  IADD3.X R8, R8, UR60, RZ, P1, !PT ;  /* 0x0000003c08087c10 */ /* 0x000fc60008ffe4ff */
[----:B------:R0:W-:Y:S01]  /*18d10*/  STL [R1+0x248], R157 ;  /* 0x0002489d01007387 */ /* 0x0001e20000100800 */
[----:B------:R-:W-:-:S03]  /*18d20*/  IADD3 R177, P1, R177, UR5, RZ ;  /* 0x00000005b1b17c10 */ /* 0x000fc6000ff3e0ff */
[----:B0-----:R-:W4:Y:S04]  /*18d30*/  LDL.LU R157, [R1+0x210] ;  /* 0x00021000019d7983 */ /* 0x001f280000300800 */
[----:B------:R-:W-:Y:S01]  /*18d40*/  STL [R1+0x274], R11 ;  /* 0x0002740b01007387 */ /* 0x000fe20000100800 */
[----:B------:R-:W-:-:S05]  /*18d50*/  IADD3.X R164, R164, UR60, RZ, P2, !PT ;  /* 0x0000003ca4a47c10 */ /* 0x000fca00097fe4ff */
[----:B------:R0:W-:Y:S04]  /*18d60*/  STL [R1+0x264], R164 ;  /* 0x000264a401007387 */ /* 0x0001e80000100800 */
[----:B------:R-:W-:Y:S04]  /*18d70*/  STL [R1+0x26c], R8 ;  /* 0x00026c0801007387 */ /* 0x000fe80000100800 */
[----:B0-----:R-:W4:Y:S04]  /*18d80*/  LDL.LU R164, [R1+0x234] ;  /* 0x0002340001a47983 */ /* 0x001f280000300800 */
[----:B------:R-:W-:Y:S04]  /*18d90*/  STL [R1+0x240], R177 ;  /* 0x000240b101007387 */ /* 0x000fe80000100800 */
[----:B------:R-:W4:Y:S04]  /*18da0*/  LDL.LU R162, [R1+0x208] ;  /* 0x0002080001a27983 */ /* 0x000f280000300800 */
[----:B------:R-:W4:Y:S04]  /*18db0*/  LDL.LU R158, [R1+0x22c] ;  /* 0x00022c00019e7983 */ /* 0x000f280000300800 */
[----:B------:R-:W4:Y:S01]  /*18dc0*/  LDL.LU R154, [R1+0x200] ;  /* 0x00020000019a7983 */ /* 0x000f220000300800 */
[----:B---3--:R-:W-:-:S05]  /*18dd0*/  IADD3 R165, P2, R165, UR5, RZ ;  /* 0x00000005a5a57c10 */ /* 0x008fca000ff5e0ff */
        /* <DEDUP_REMOVED lines=8> */
[----:B------:R-:W-:-:S05]  /*18e60*/  IADD3.X R176, R176, UR60, RZ, P3, !PT ;  /* 0x0000003cb0b07c10 */ /* 0x000fca0009ffe4ff */
[----:B------:R0:W-:Y:S04]  /*18e70*/  STL [R1+0x25c], R176 ;  /* 0x00025cb001007387 */ /* 0x0001e80000100800 */
[----:B------:R-:W3:Y:S04]  /*18e80*/  LDL.LU R177, [R1+0x1e0] ;  /* 0x0001e00001b17983 */ /* 0x000ee80000300800 */
[----:B0-----:R-:W3:Y:S01]  /*18e90*/  LDL.LU R176, [R1+0x204] ;  /* 0x0002040001b07983 */ /* 0x001ee20000300800 */
[----:B------:R-:W-:-:S05]  /*18ea0*/  IADD3.X R175, R175, UR60, RZ, P4, !PT ;  /* 0x0000003cafaf7c10 */ /* 0x000fca000a7fe4ff */
[----:B------:R0:W-:Y:S04]  /*18eb0*/  STL [R1+0x254], R175 ;  /* 0x000254af01007387 */ /* 0x0001e80000100800 */
[----:B0-----:R-:W3:Y:S01]  /*18ec0*/  LDL.LU R175, [R1+0x1fc] ;  /* 0x0001fc0001af7983 */ /* 0x001ee20000300800 */
[----:B------:R-:W-:Y:S02]  /*18ed0*/  IADD3 R172, P3, R172, UR5, RZ ;  /* 0x00000005acac7c10 */ /* 0x000fe4000ff7e0ff */
[----:B------:R-:W-:Y:S02]  /*18ee0*/  IADD3 R168, P4, R168, UR5, RZ ;  /* 0x00000005a8a87c10 */ /* 0x000fe4000ff9e0ff */
[----:B------:R-:W-:Y:S01]  /*18ef0*/  IADD3.X R174, R174, UR60, RZ, P5, !PT ;  /* 0x0000003caeae7c10 */ /* 0x000fe2000affe4ff */
[----:B------:R-:W-:Y:S01]  /*18f00*/  STL [R1+0x230], R172 ;  /* 0x000230ac01007387 */ /* 0x000fe20000100800 */
[----:B------:R-:W-:-:S03]  /*18f10*/  IADD3 R173, P5, R173, UR5, RZ ;  /* 0x00000005adad7c10 */ /* 0x000fc6000ffbe0ff */
[----:B------:R-:W-:Y:S04]  /*18f20*/  STL [R1+0x228], R168 ;  /* 0x000228a801007387 */ /* 0x000fe80000100800 */
[----:B------:R0:W-:Y:S04]  /*18f30*/  STL [R1+0x24c], R174 ;  /* 0x00024cae01007387 */ /* 0x0001e80000100800 */
[----:B0-----:R-:W3:Y:S01]  /*18f40*/  LDL.LU R174, [R1+0x1f4] ;  /* 0x0001f40001ae7983 */ /* 0x001ee20000300800 */
[----:B--2---:R-:W-:-:S03]  /*18f50*/  IADD3.X R171, R171, UR60, RZ, P6, !PT ;  /* 0x0000003cabab7c10 */ /* 0x004fc6000b7fe4ff */
[----:B------:R0:W-:Y:S01]  /*18f60*/  STL [R1+0x220], R173 ;  /* 0x000220ad01007387 */ /* 0x0001e20000100800 */
[----:B------:R-:W-:-:S03]  /*18f70*/  IADD3 R167, P6, R167, UR5, RZ ;  /* 0x00000005a7a77c10 */ /* 0x000fc6000ffde0ff */
[----:B------:R1:W-:Y:S04]  /*18f80*/  STL [R1+0x244], R171 ;  /* 0x000244ab01007387 */ /* 0x0003e80000100800 */
[----:B0-----:R-:W2:Y:S04]  /*18f90*/  LDL.LU R173, [R1+0x1c8] ;  /* 0x0001c80001ad7983 */ /* 0x001ea80000300800 */
[----:B------:R0:W-:Y:S04]  /*18fa0*/  STL [R1+0x218], R167 ;  /* 0x000218a701007387 */ /* 0x0001e80000100800 */
[----:B-1----:R-:W2:Y:S01]  /*18fb0*/  LDL.LU R171, [R1+0x1ec] ;  /* 0x0001ec0001ab7983 */ /* 0x002ea20000300800 */
[----:B----4-:R-:W-:-:S05]  /*18fc0*/  IADD3.X R161, R161, UR60, RZ, P1, !PT ;  /* 0x0000003ca1a17c10 */ /* 0x010fca0008ffe4ff */
[----:B------:R1:W-:Y:S04]  /*18fd0*/  STL [R1+0x23c], R161 ;  /* 0x00023ca101007387 */ /* 0x0003e80000100800 */
[----:B0-----:R-:W4:Y:S04]  /*18fe0*/  LDL.LU R167, [R1+0x1c0] ;  /* 0x0001c00001a77983 */ /* 0x001f280000300800 */
[----:B-1----:R-:W4:Y:S01]  /*18ff0*/  LDL.LU R161, [R1+0x1e4] ;  /* 0x0001e40001a17983 */ /* 0x002f220000300800 */
[----:B------:R-:W-:-:S05]  /*19000*/  IADD3 R157, P1, R157, UR5, RZ ;  /* 0x000000059d9d7c10 */ /* 0x000fca000ff3e0ff */
[----:B------:R0:W-:Y:S04]  /*19010*/  STL [R1+0x210], R157 ;  /* 0x0002109d01007387 */ /* 0x0001e80000100800 */
[----:B0-----:R-:W4:Y:S01]  /*19020*/  LDL.LU R157, [R1+0x1b8] ;  /* 0x0001b800019d7983 */ /* 0x001f220000300800 */
[----:B------:R-:W-:-:S05]  /*19030*/  IADD3.X R164, R164, UR60, RZ, P2, !PT ;  /* 0x0000003ca4a47c10 */ /* 0x000fca00097fe4ff */
[----:B------:R0:W-:Y:S01]  /*19040*/  STL [R1+0x234], R164 ;  /* 0x000234a401007387 */ /* 0x0001e20000100800 */
[----:B------:R-:W-:Y:S02]  /*19050*/  IADD3 R162, P2, R162, UR5, RZ ;  /* 0x00000005a2a27c10 */ /* 0x000fe4000ff5e0ff */
[----:B------:R-:W-:Y:S01]  /*19060*/  IADD3.X R158, R158, UR60, RZ, P3, !PT ;  /* 0x0000003c9e9e7c10 */ /* 0x000fe20009ffe4ff */
[----:B0-----:R-:W4:Y:S01]  /*19070*/  LDL.LU R164, [R1+0x1b0] ;  /* 0x0001b00001a47983 */ /* 0x001f220000300800 */
[----:B------:R-:W-:-:S03]  /*19080*/  IADD3 R154, P3, R154, UR5, RZ ;  /* 0x000000059a9a7c10 */ /* 0x000fc6000ff7e0ff */
[----:B------:R-:W-:Y:S04]  /*19090*/  STL [R1+0x208], R162 ;  /* 0x000208a201007387 */ /* 0x000fe80000100800 */
[----:B------:R-:W-:Y:S04]  /*190a0*/  STL [R1+0x22c], R158 ;  /* 0x00022c9e01007387 */ /* 0x000fe80000100800 */
[----:B------:R-:W-:Y:S01]  /*190b0*/  STL [R1+0x200], R154 ;  /* 0x0002009a01007387 */ /* 0x000fe20000100800 */
[----:B---3--:R-:W-:Y:S02]  /*190c0*/  IADD3.X R23, R23, UR60, RZ, P4, !PT ;  /* 0x0000003c17177c10 */ /* 0x008fe4000a7fe4ff */
[----:B------:R-:W-:-:S02]  /*190d0*/  IADD3 R20, P4, R20, UR5, RZ ;  /* 0x0000000514147c10 */ /* 0x000fc4000ff9e0ff */
        /* <DEDUP_REMOVED lines=10> */
[----:B------:R-:W-:Y:S01]  /*19180*/  STL [R1+0x214], R14 ;  /* 0x0002140e01007387 */ /* 0x000fe20000100800 */
[----:B------:R-:W-:Y:S02]  /*19190*/  IADD3 R177, P1, R177, UR5, RZ ;  /* 0x00000005b1b17c10 */ /* 0x000fe4000ff3e0ff */
[----:B------:R-:W-:-:S02]  /*191a0*/  IADD3.X R176, R176, UR60, RZ, P2, !PT ;  /* 0x0000003cb0b07c10 */ /* 0x000fc400097fe4ff */
[----:B------:R-:W-:Y:S01]  /*191b0*/  IADD3 R246, P2, R246, UR5, RZ ;  /* 0x00000005f6f67c10 */ /* 0x000fe2000ff5e0ff */
[----:B------:R-:W-:Y:S04]  /*191c0*/  STL [R1+0x1e8], R11 ;  /* 0x0001e80b01007387 */ /* 0x000fe80000100800 */
[----:B------:R-:W-:Y:S04]  /*191d0*/  STL [R1+0x20c], R8 ;  /* 0x00020c0801007387 */ /* 0x000fe80000100800 */
[----:B------:R0:W-:Y:S04]  /*191e0*/  STL [R1+0x1d8], R246 ;  /* 0x0001d8f601007387 */ /* 0x0001e80000100800 */
[----:B------:R-:W-:Y:S04]  /*191f0*/  STL [R1+0x1e0], R177 ;  /* 0x0001e0b101007387 */ /* 0x000fe80000100800 */
[----:B0-----:R-:W3:Y:S01]  /*19200*/  LDL.LU R246, [R1+0x1bc] ;  /* 0x0001bc0001f67983 */ /* 0x001ee20000300800 */
[----:B------:R-:W-:-:S02]  /*19210*/  IADD3.X R175, R175, UR60, RZ, P3, !PT ;  /* 0x0000003cafaf7c10 */ /* 0x000fc40009ffe4ff */
[----:B------:R-:W-:Y:S01]  /*19220*/  IADD3 R6, P3, R6, UR5, RZ ;  /* 0x0000000506067c10 */ /* 0x000fe2000ff7e0ff */
[----:B------:R-:W-:Y:S04]  /*19230*/  STL [R1+0x204], R176 ;  /* 0x000204b001007387 */ /* 0x000fe80000100800 */
[----:B------:R0:W-:Y:S04]  /*19240*/  STL [R1+0x1d0], R6 ;  /* 0x0001d00601007387 */ /* 0x0001e80000100800 */
[----:B0-----:R-:W3:Y:S04]  /*19250*/  LDL.LU R6, [R1+0x898] ;  /* 0x0008980001067983 */ /* 0x001ee80000300800 */
[----:B------:R0:W-:Y:S04]  /*19260*/  STL [R1+0x1fc], R175 ;  /* 0x0001fcaf01007387 */ /* 0x0001e80000100800 */
[----:B------:R-:W3:Y:S04]  /*19270*/  LDL.LU R8, [R1+0x1b4] ;  /* 0x0001b40001087983 */ /* 0x000ee80000300800 */
[----:B------:R-:W3:Y:S04]  /*19280*/  LDL.LU R177, [R1+0x188] ;  /* 0x0001880001b17983 */ /* 0x000ee80000300800 */
[----:B------:R-:W3:Y:S04]  /*19290*/  LDL.LU R176, [R1+0x1ac] ;  /* 0x0001ac0001b07983 */ /* 0x000ee80000300800 */
[----:B0-----:R-:W3:Y:S01]  /*192a0*/  LDL.LU R175, [R1+0x180] ;  /* 0x0001800001af7983 */ /* 0x001ee20000300800 */
[----:B------:R-:W-:-:S02]  /*192b0*/  IADD3.X R174, R174, UR60, RZ, P4, !PT ;  /* 0x0000003caeae7c10 */ /* 0x000fc4000a7fe4ff */
[----:B--2---:R-:W-:-:S03]  /*192c0*/  IADD3 R173, P4, R173, UR5, RZ ;  /* 0x00000005adad7c10 */ /* 0x004fc6000ff9e0ff */
[----:B------:R0:W-:Y:S01]  /*192d0*/  STL [R1+0x1f4], R174 ;  /* 0x0001f4ae01007387 */ /* 0x0001e20000100800 */
[----:B------:R-:W-:Y:S02]  /*192e0*/  IADD3.X R171, R171, UR60, RZ, P5, !PT ;  /* 0x0000003cabab7c10 */ /* 0x000fe4000affe4ff */
[----:B------:R-:W-:Y:S01]  /*192f0*/  IADD3.X R239, R239, UR60, RZ, P2, !PT ;  /* 0x0000003cefef7c10 */ /* 0x000fe200097fe4ff */
[----:B0-----:R-:W2:Y:S04]  /*19300*/  LDL.LU R174, [R1+0x178] ;  /* 0x0001780001ae7983 */ /* 0x001ea80000300800 */
[----:B------:R0:W-:Y:S01]  /*19310*/  STL [R1+0x1c8], R173 ;  /* 0x0001c8ad01007387 */ /* 0x0001e20000100800 */
[----:B------:R-:W-:Y:S02]  /*19320*/  IADD3 R236, P2, R236, UR5, RZ ;  /* 0x00000005ecec7c10 */ /* 0x000fe4000ff5e0ff */
[----:B------:R-:W-:Y:S01]  /*19330*/  IADD3.X R252, R252, UR60, RZ, P3, !PT ;  /* 0x0000003cfcfc7c10 */ /* 0x000fe20009ffe4ff */
[----:B0-----:R-:W2:Y:S04]  /*19340*/  LDL.LU R173, [R1+0x170] ;  /* 0x0001700001ad7983 */ /* 0x001ea80000300800 */
[----:B------:R-:W-:Y:S01]  /*19350*/  STL [R1+0x1ec], R171 ;  /* 0x0001ecab01007387 */ /* 0x000fe20000100800 */
[----:B----4-:R-:W-:-:S02]  /*19360*/  IADD3 R167, P5, R167, UR5, RZ ;  /* 0x00000005a7a77c10 */ /* 0x010fc4000ffbe0ff */
[----:B------:R-:W-:-:S03]  /*19370*/  IADD3.X R161, R161, UR60, RZ, P6, !PT ;  /* 0x0000003ca1a17c10 */ /* 0x000fc6000b7fe4ff */
[----:B------:R-:W-:Y:S01]  /*19380*/  STL [R1+0x1c0], R167 ;  /* 0x0001c0a701007387 */ /* 0x000fe20000100800 */
[----:B------:R-:W-:Y:S02]  /*19390*/  IADD3 R230, P3, R230, UR5, RZ ;  /* 0x00000005e6e67c10 */ /* 0x000fe4000ff7e0ff */
[----:B------:R-:W-:Y:S02]  /*193a0*/  IADD3 R157, P6, R157, UR5, RZ ;  /* 0x000000059d9d7c10 */ /* 0x000fe4000ffde0ff */
[----:B------:R-:W-:Y:S02]  /*193b0*/  IADD3.X R248, R248, UR60, RZ, P2, !PT ;  /* 0x0000003cf8f87c10 */ /* 0x000fe400097fe4ff */
[----:B------:R-:W-:Y:S02]  /*193c0*/  IADD3.X R251, R251, UR60, RZ, P3, !PT ;  /* 0x0000003cfbfb7c10 */ /* 0x000fe40009ffe4ff */
[----:B---3--:R-:W-:Y:S02]  /*193d0*/  IADD3.X R165, R165, UR60, RZ, P4, !PT ;  /* 0x0000003ca5a57c10 */ /* 0x008fe4000a7fe4ff */
[----:B------:R-:W-:-:S02]  /*193e0*/  IADD3 R0, P4, R0, UR5, RZ ;  /* 0x0000000500007c10 */ /* 0x000fc4000ff9e0ff */
[----:B------:R-:W-:Y:S02]  /*193f0*/  IADD3.X R6, R6, UR60, RZ, P1, !PT ;  /* 0x0000003c06067c10 */ /* 0x000fe40008ffe4ff */
[----:B------:R-:W-:-:S03]  /*19400*/  IADD3 R164, P1, R164, UR5, RZ ;  /* 0x00000005a4a47c10 */ /* 0x000fc6000ff3e0ff */
[----:B------:R0:W-:Y:S04]  /*19410*/  STL [R1+0x1dc], R6 ;  /* 0x0001dc0601007387 */ /* 0x0001e80000100800 */
[----:B------:R-:W-:Y:S04]  /*19420*/  STL [R1+0x1e4], R161 ;  /* 0x0001e4a101007387 */ /* 0x000fe80000100800 */
[----:B0-----:R0:W5:Y:S04]  /*19430*/  LDL.LU R6, [R1+0x894] ;  /* 0x0008940001067983 */ /* 0x0011680000300800 */
[----:B------:R-:W-:Y:S04]  /*19440*/  STL [R1+0x1b8], R157 ;  /* 0x0001b89d01007387 */ /* 0x000fe80000100800 */
[----:B------:R1:W-:Y:S04]  /*19450*/  STL [R1+0x1d4], R239 ;  /* 0x0001d4ef01007387 */ /* 0x0003e80000100800 */
[----:B-1----:R-:W3:Y:S04]  /*19460*/  LDL.LU R239, [R1+0x890] ;  /* 0x0008900001ef7983 */ /* 0x002ee80000300800 */
[----:B------:R-:W-:Y:S04]  /*19470*/  STL [R1+0x1b0], R164 ;  /* 0x0001b0a401007387 */ /* 0x000fe80000100800 */
[----:B------:R1:W-:Y:S04]  /*19480*/  STL [R1+0x1a8], R236 ;  /* 0x0001a8ec01007387 */ /* 0x0003e80000100800 */
[----:B-1----:R-:W4:Y:S04]  /*19490*/  LDL.LU R236, [R1+0x88c] ;  /* 0x00088c0001ec7983 */ /* 0x002f280000300800 */
[----:B------:R1:W-:Y:S04]  /*194a0*/  STL [R1+0x1cc], R252 ;  /* 0x0001ccfc01007387 */ /* 0x0003e80000100800 */
[----:B-1----:R-:W3:Y:S04]  /*194b0*/  LDL.LU R252, [R1+0x888] ;  /* 0x0008880001fc7983 */ /* 0x002ee80000300800 */
[----:B------:R-:W4:Y:S04]  /*194c0*/  LDL.LU R171, [R1+0x184] ;  /* 0x0001840001ab7983 */ /* 0x000f280000300800 */
[----:B------:R1:W-:Y:S04]  /*194d0*/  STL [R1+0x1a0], R230 ;  /* 0x0001a0e601007387 */ /* 0x0003e80000100800 */
[----:B-1----:R-:W3:Y:S04]  /*194e0*/  LDL.LU R230, [R1+0x17c] ;  /* 0x00017c0001e67983 */ /* 0x002ee80000300800 */
[----:B------:R-:W3:Y:S04]  /*194f0*/  LDL.LU R167, [R1+0x174] ;  /* 0x0001740001a77983 */ /* 0x000ee80000300800 */
[----:B------:R-:W3:Y:S04]  /*19500*/  LDL.LU R161, [R1+0x148] ;  /* 0x0001480001a17983 */ /* 0x000ee80000300800 */
[----:B------:R-:W3:Y:S01]  /*19510*/  LDL.LU R157, [R1+0x16c] ;  /* 0x00016c00019d7983 */ /* 0x000ee20000300800 */
[----:B------:R-:W-:-:S03]  /*19520*/  IADD3.X R246, R246, UR60, RZ, P5, !PT ;  /* 0x0000003cf6f67c10 */ /* 0x000fc6000affe4ff */
[----:B------:R-:W-:Y:S04]  /*19530*/  STL [R1+0x1c4], R165 ;  /* 0x0001c4a501007387 */ /* 0x000fe80000100800 */
[----:B------:R-:W3:Y:S04]  /*19540*/  LDL.LU R164, [R1+0x140] ;  /* 0x0001400001a47983 */ /* 0x000ee80000300800 */
[----:B------:R1:W-:Y:S01]  /*19550*/  STL [R1+0x198], R0 ;  /* 0x0001980001007387 */ /* 0x0003e20000100800 */
[----:B------:R-:W-:-:S03]  /*19560*/  IADD3 R250, P5, R250, UR5, RZ ;  /* 0x00000005fafa7c10 */ /* 0x000fc6000ffbe0ff */
[----:B-1----:R-:W3:Y:S04]  /*19570*/  LDL.LU R0, [R1+0x884] ;  /* 0x0008840001007983 */ /* 0x002ee80000300800 */
[----:B------:R-:W3:Y:S04]  /*19580*/  LDL.LU R165, [R1+0x138] ;  /* 0x0001380001a57983 */ /* 0x000ee80000300800 */
[----:B------:R1:W-:Y:S01]  /*19590*/  STL [R1+0x1bc], R246 ;  /* 0x0001bcf601007387 */ /* 0x0003e20000100800 */
[----:B------:R-:W-:Y:S02]  /*195a0*/  IADD3.X R8, R8, UR60, RZ, P6, !PT ;  /* 0x0000003c08087c10 */ /* 0x000fe4000b7fe4ff */
[----:B------:R-:W-:Y:S01]  /*195b0*/  IADD3 R177, P6, R177, UR5, RZ ;  /* 0x00000005b1b17c10 */ /* 0x000fe2000ffde0ff */
[----:B-1----:R-:W3:Y:S01]  /*195c0*/  LDL.LU R246, [R1+0x130] ;  /* 0x0001300001f67983 */ /* 0x002ee20000300800 */
[----:B------:R-:W-:-:S03]  /*195d0*/  IADD3.X R176, R176, UR60, RZ, P1, !PT ;  /* 0x0000003cb0b07c10 */ /* 0x000fc60008ffe4ff */
[----:B------:R1:W-:Y:S01]  /*195e0*/  STL [R1+0x190], R250 ;  /* 0x000190fa01007387 */ /* 0x0003e20000100800 */
[----:B------:R-:W-:-:S03]  /*195f0*/  IADD3 R175, P1, R175, UR5, RZ ;  /* 0x00000005afaf7c10 */ /* 0x000fc6000ff3e0ff */
[----:B-1----:R-:W3:Y:S04]  /*19600*/  LDL.LU R250, [R1+0x880] ;  /* 0x0008800001fa7983 */ /* 0x002ee80000300800 */
[----:B------:R-:W-:Y:S04]  /*19610*/  STL [R1+0x1b4], R8 ;  /* 0x0001b40801007387 */ /* 0x000fe80000100800 */
[----:B------:R-:W-:Y:S04]  /*19620*/  STL [R1+0x188], R177 ;  /* 0x000188b101007387 */ /* 0x000fe80000100800 */
[----:B------:R1:W-:Y:S04]  /*19630*/  STL [R1+0x1a4], R248 ;  /* 0x0001a4f801007387 */ /* 0x0003e80000100800 */
[----:B------:R-:W-:Y:S04]  /*19640*/  STL [R1+0x1ac], R176 ;  /* 0x0001acb001007387 */ /* 0x000fe80000100800 */
[----:B-1----:R-:W3:Y:S04]  /*19650*/  LDL.LU R248, [R1+0x87c] ;  /* 0x00087c0001f87983 */ /* 0x002ee80000300800 */
[----:B------:R-:W-:Y:S04]  /*19660*/  STL [R1+0x180], R175 ;  /* 0x000180af01007387 */ /* 0x000fe80000100800 */
[----:B------:R1:W-:Y:S04]  /*19670*/  STL [R1+0x19c], R251 ;  /* 0x00019cfb01007387 */ /* 0x0003e80000100800 */
[----:B-1----:R-:W3:Y:S01]  /*19680*/  LDL.LU R251, [R1+0x144] ;  /* 0x0001440001fb7983 */ /* 0x002ee20000300800 */
[----:B--2---:R-:W-:-:S02]  /*19690*/  IADD3 R174, P2, R174, UR5, RZ ;  /* 0x00000005aeae7c10 */ /* 0x004fc4000ff5e0ff */
[----:B------:R-:W-:Y:S02]  /*196a0*/  IADD3.X R226, R226, UR60, RZ, P4, !PT ;  /* 0x0000003ce2e27c10 */ /* 0x000fe4000a7fe4ff */
[----:B------:R-:W-:Y:S01]  /*196b0*/  IADD3 R173, P3, R173, UR5, RZ ;  /* 0x00000005adad7c10 */ /* 0x000fe2000ff7e0ff */
[----:B------:R-:W-:Y:S01]  /*196c0*/  STL [R1+0x178], R174 ;  /* 0x000178ae01007387 */ /* 0x000fe20000100800 */
[----:B------:R-:W-:Y:S02]  /*196d0*/  IADD3 R214, P4, R214, UR5, RZ ;  /* 0x00000005d6d67c10 */ /* 0x000fe4000ff9e0ff */
[----:B------:R-:W-:Y:S01]  /*196e0*/  IADD3.X R245, R245, UR60, RZ, P5, !PT ;  /* 0x0000003cf5f57c10 */ /* 0x000fe2000affe4ff */
[----:B------:R1:W-:Y:S01]  /*196f0*/  STL [R1+0x194], R226 ;  /* 0x000194e201007387 */ /* 0x0003e20000100800 */
[----:B------:R-:W-:-:S03]  /*19700*/  IADD3 R221, P5, R221, UR5, RZ ;  /* 0x00000005dddd7c10 */ /* 0x000fc6000ffbe0ff */
[----:B------:R-:W-:Y:S04]  /*19710*/  STL [R1+0x170], R173 ;  /* 0x000170ad01007387 */ /* 0x000fe80000100800 */
[----:B-1----:R-:W2:Y:S04]  /*19720*/  LDL.LU R226, [R1+0x13c] ;  /* 0x00013c0001e27983 */ /* 0x002ea80000300800 */
[----:B------:R1:W-:Y:S01]  /*19730*/  STL [R1+0x168], R214 ;  /* 0x000168d601007387 */ /* 0x0003e20000100800 */
[----:B------:R-:W-:-:S03]  /*19740*/  IADD3.X R244, R244, UR60, RZ, P4, !PT ;  /* 0x0000003cf4f47c10 */ /* 0x000fc6000a7fe4ff */
[----:B-1----:R-:W2:Y:S04]  /*19750*/  LDL.LU R214, [R1+0x134] ;  /* 0x0001340001d67983 */ /* 0x002ea80000300800 */
[----:B------:R1:W-:Y:S04]  /*19760*/  STL [R1+0x18c], R245 ;  /* 0x00018cf501007387 */ /* 0x0003e80000100800 */
[----:B-1----:R-:W2:Y:S04]  /*19770*/  LDL.LU R245, [R1+0x108] ;  /* 0x0001080001f57983 */ /* 0x002ea80000300800 */
[----:B------:R1:W-:Y:S04]  /*19780*/  STL [R1+0x160], R221 ;  /* 0x000160dd01007387 */ /* 0x0003e80000100800 */
[----:B-1----:R-:W2:Y:S01]  /*19790*/  LDL.LU R221, [R1+0x100] ;  /* 0x0001000001dd7983 */ /* 0x002ea20000300800 */
[----:B------:R-:W-:-:S02]  /*197a0*/  IADD3.X R213, R213, UR60, RZ, P5, !PT ;  /* 0x0000003cd5d57c10 */ /* 0x000fc4000affe4ff */
[----:B----4-:R-:W-:Y:S02]  /*197b0*/  IADD3.X R171, R171, UR60, RZ, P6, !PT ;  /* 0x0000003cabab7c10 */ /* 0x010fe4000b7fe4ff */
[----:B------:R-:W-:-:S05]  /*197c0*/  IADD3 R242, P6, R242, UR5, RZ ;  /* 0x00000005f2f27c10 */ /* 0x000fca000ffde0ff */
[----:B------:R1:W-:Y:S01]  /*197d0*/  STL [R1+0x158], R242 ;  /* 0x000158f201007387 */ /* 0x0003e20000100800 */
[----:B---3--:R-:W-:Y:S02]  /*197e0*/  IADD3.X R230, R230, UR60, RZ, P1, !PT ;  /* 0x0000003ce6e67c10 */ /* 0x008fe40008ffe4ff */
[----:B------:R-:W-:Y:S01]  /*197f0*/  IADD3 R247, P1, R247, UR5, RZ ;  /* 0x00000005f7f77c10 */ /* 0x000fe2000ff3e0ff */
[----:B-1----:R-:W3:Y:S01]  /*19800*/  LDL.LU R242, [R1+0x878] ;  /* 0x0008780001f27983 */ /* 0x002ee20000300800 */
[----:B------:R-:W-:-:S03]  /*19810*/  IADD3.X R167, R167, UR60, RZ, P2, !PT ;  /* 0x0000003ca7a77c10 */ /* 0x000fc600097fe4ff */
[----:B------:R-:W-:Y:S01]  /*19820*/  STL [R1+0x184], R171 ;  /* 0x000184ab01007387 */ /* 0x000fe20000100800 */
[----:B------:R-:W-:-:S03]  /*19830*/  IADD3 R161, P2, R161, UR5, RZ ;  /* 0x00000005a1a17c10 */ /* 0x000fc6000ff5e0ff */
[----:B------:R1:W-:Y:S01]  /*19840*/  STL [R1+0x17c], R230 ;  /* 0x00017ce601007387 */ /* 0x0003e20000100800 */
[----:B------:R-:W-:-:S03]  /*19850*/  IADD3.X R157, R157, UR60, RZ, P3, !PT ;  /* 0x0000003c9d9d7c10 */ /* 0x000fc60009ffe4ff */
[----:B-1----:R-:W4:Y:S04]  /*19860*/  LDL.LU R230, [R1+0xf8] ;  /* 0x0000f80001e67983 */ /* 0x002f280000300800 */
[----:B------:R1:W-:Y:S04]  /*19870*/  STL [R1+0x150], R247 ;  /* 0x000150f701007387 */ /* 0x0003e80000100800 */
[----:B-1----:R-:W4:Y:S04]  /*19880*/  LDL.LU R247, [R1+0x874] ;  /* 0x0008740001f77983 */ /* 0x002f280000300800 */
[----:B------:R-:W-:Y:S04]  /*19890*/  STL [R1+0x174], R167 ;  /* 0x000174a701007387 */ /* 0x000fe80000100800 */
[----:B------:R-:W-:Y:S04]  /*198a0*/  STL [R1+0x148], R161 ;  /* 0x000148a101007387 */ /* 0x000fe80000100800 */
[----:B------:R1:W-:Y:S04]  /*198b0*/  STL [R1+0x164], R244 ;  /* 0x000164f401007387 */ /* 0x0003e80000100800 */
[----:B------:R-:W-:Y:S04]  /*198c0*/  STL [R1+0x16c], R157 ;  /* 0x00016c9d01007387 */ /* 0x000fe80000100800 */
[----:B-1----:R-:W4:Y:S01]  /*198d0*/  LDL.LU R244, [R1+0x870] ;  /* 0x0008700001f47983 */ /* 0x002f220000300800 */
[----:B------:R-:W-:-:S02]  /*198e0*/  IADD3 R164, P3, R164, UR5, RZ ;  /* 0x00000005a4a47c10 */ /* 0x000fc4000ff7e0ff */
[----:B------:R-:W-:Y:S02]  /*198f0*/  IADD3 R246, P5, R246, UR5, RZ ;  /* 0x00000005f6f67c10 */ /* 0x000fe4000ffbe0ff */
[----:B------:R-:W-:Y:S01]  /*19900*/  IADD3 R165, P4, R165, UR5, RZ ;  /* 0x00000005a5a57c10 */ /* 0x000fe2000ff9e0ff */
[----:B------:R-:W-:Y:S01]  /*19910*/  STL [R1+0x140], R164 ;  /* 0x000140a401007387 */ /* 0x000fe20000100800 */
[----:B------:R-:W-:Y:S02]  /*19920*/  IADD3.X R241, R241, UR60, RZ, P6, !PT ;  /* 0x0000003cf1f17c10 */ /* 0x000fe4000b7fe4ff */
[----:B------:R-:W-:Y:S01]  /*19930*/  IADD3.X R243, R243, UR60, RZ, P1, !PT ;  /* 0x0000003cf3f37c10 */ /* 0x000fe20008ffe4ff */
[----:B------:R1:W-:Y:S01]  /*19940*/  STL [R1+0x130], R246 ;  /* 0x000130f601007387 */ /* 0x0003e20000100800 */
[----:B------:R-:W-:-:S03]  /*19950*/  IADD3 R235, P1, R235, UR5, RZ ;  /* 0x00000005ebeb7c10 */ /* 0x000fc6000ff3e0ff */
[----:B------:R-:W-:Y:S01]  /*19960*/  STL [R1+0x138], R165 ;  /* 0x000138a501007387 */ /* 0x000fe20000100800 */
[----:B------:R-:W-:-:S03]  /*19970*/  IADD3 R219, P6, R219, UR5, RZ ;  /* 0x00000005dbdb7c10 */ /* 0x000fc6000ffde0ff */
[----:B-1----:R-:W4:Y:S04]  /*19980*/  LDL.LU R246, [R1+0x104] ;  /* 0x0001040001f67983 */ /* 0x002f280000300800 */
[----:B------:R-:W-:Y:S04]  /*19990*/  STL [R1+0x15c], R213 ;  /* 0x00015cd501007387 */ /* 0x000fe80000100800 */
[----:B------:R1:W-:Y:S04]  /*199a0*/  STL [R1+0x154], R241 ;  /* 0x000154f101007387 */ /* 0x0003e80000100800 */
[----:B-1----:R-:W4:Y:S04]  /*199b0*/  LDL.LU R241, [R1+0xfc] ;  /* 0x0000fc0001f17983 */ /* 0x002f280000300800 */
[----:B------:R1:W-:Y:S04]  /*199c0*/  STL [R1+0x120], R235 ;  /* 0x000120eb01007387 */ /* 0x0003e80000100800 */
[----:B------:R-:W-:Y:S04]  /*199d0*/  STL [R1+0x128], R219 ;  /* 0x000128db01007387 */ /* 0x000fe80000100800 */
[----:B-1----:R-:W4:Y:S01]  /*199e0*/  LDL.LU R235, [R1+0xf4] ;  /* 0x0000f40001eb7983 */ /* 0x002f220000300800 */
[----:B------:R-:W-:-:S02]  /*199f0*/  IADD3.X R251, R251, UR60, RZ, P2, !PT ;  /* 0x0000003cfbfb7c10 */ /* 0x000fc400097fe4ff */
[----:B------:R-:W-:Y:S01]  /*19a00*/  IADD3 R237, P2, R237, UR5, RZ ;  /* 0x00000005eded7c10 */ /* 0x000fe2000ff5e0ff */
[----:B------:R1:W-:Y:S04]  /*19a10*/  STL [R1+0x14c], R243 ;  /* 0x00014cf301007387 */ /* 0x0003e80000100800 */
[----:B-1----:R-:W4:Y:S04]  /*19a20*/  LDL.LU R243, [R1+0xc8] ;  /* 0x0000c80001f37983 */ /* 0x002f280000300800 */
[----:B------:R1:W-:Y:S04]  /*19a30*/  STL [R1+0x144], R251 ;  /* 0x000144fb01007387 */ /* 0x0003e80000100800 */
[----:B-1----:R-:W4:Y:S04]  /*19a40*/  LDL.LU R251, [R1+0xc0] ;  /* 0x0000c00001fb7983 */ /* 0x002f280000300800 */
[----:B------:R1:W-:Y:S04]  /*19a50*/  STL [R1+0x118], R237 ;  /* 0x000118ed01007387 */ /* 0x0003e80000100800 */
[----:B-1----:R-:W4:Y:S01]  /*19a60*/  LDL.LU R237, [R1+0xb8] ;  /* 0x0000b80001ed7983 */ /* 0x002f220000300800 */
[----:B--2---:R-:W-:-:S02]  /*19a70*/  IADD3.X R226, R226, UR60, RZ, P3, !PT ;  /* 0x0000003ce2e27c10 */ /* 0x004fc40009ffe4ff */
[----:B------:R-:W-:Y:S02]  /*19a80*/  IADD3 R233, P3, R233, UR5, RZ ;  /* 0x00000005e9e97c10 */ /* 0x000fe4000ff7e0ff */
[----:B------:R-:W-:Y:S01]  /*19a90*/  IADD3.X R214, R214, UR60, RZ, P4, !PT ;  /* 0x0000003cd6d67c10 */ /* 0x000fe2000a7fe4ff */
[----:B------:R-:W-:Y:S01]  /*19aa0*/  STL [R1+0x13c], R226 ;  /* 0x00013ce201007387 */ /* 0x000fe20000100800 */
[----:B------:R-:W-:Y:S02]  /*19ab0*/  IADD3 R245, P4, R245, UR5, RZ ;  /* 0x00000005f5f57c10 */ /* 0x000fe4000ff9e0ff */
[----:B------:R-:W-:Y:S01]  /*19ac0*/  IADD3.X R212, R212, UR60, RZ, P6, !PT ;  /* 0x0000003cd4d47c10 */ /* 0x000fe2000b7fe4ff */
[----:B------:R-:W-:Y:S01]  /*19ad0*/  STL [R1+0x110], R233 ;  /* 0x000110e901007387 */ /* 0x000fe20000100800 */
[----:B------:R-:W-:Y:S02]  /*19ae0*/  IADD3.X R238, R238, UR60, RZ, P1, !PT ;  /* 0x0000003ceeee7c10 */ /* 0x000fe40008ffe4ff */
[----:B------:R-:W-:-:S02]  /*19af0*/  IADD3.X R211, R211, UR60, RZ, P2, !PT ;  /* 0x0000003cd3d37c10 */ /* 0x000fc400097fe4ff */
[----:B------:R-:W-:Y:S02]  /*19b00*/  IADD3 R195, P2, R195, UR5, RZ ;  /* 0x00000005c3c37c10 */ /* 0x000fe4000ff5e0ff */
[----:B------:R-:W-:Y:S02]  /*19b10*/  IADD3.X R196, R196, UR60, RZ, P3, !PT ;  /* 0x0000003cc4c47c10 */ /* 0x000fe40009ffe4ff */
[----:B------:R-:W-:Y:S02]  /*19b20*/  IADD3 R249, P3, R249, UR5, RZ ;  /* 0x00000005f9f97c10 */ /* 0x000fe4000ff7e0ff */
[----:B------:R-:W-:Y:S02]  /*19b30*/  IADD3.X R228, R228, UR60, RZ, P2, !PT ;  /* 0x0000003ce4e47c10 */ /* 0x000fe400097fe4ff */
[----:B------:R-:W-:Y:S02]  /*19b40*/  IADD3.X R225, R225, UR60, RZ, P3, !PT ;  /* 0x0000003ce1e17c10 */ /* 0x000fe40009ffe4ff */
[----:B------:R-:W-:Y:S01]  /*19b50*/  IADD3 R250, P3, R250, UR5, RZ ;  /* 0x00000005fafa7c10 */ /* 0x000fe2000ff7e0ff */
[----:B------:R-:W-:Y:S01]  /*19b60*/  UMOV UR42, UR18 ;  /* 0x00000012002a7c82 */ /* 0x000fe20008000000 */
[----:B------:R-:W-:-:S02]  /*19b70*/  UMOV UR43, UR19 ;  /* 0x00000013002b7c82 */ /* 0x000fc40008000000 */
[----:B------:R-:W-:Y:S01]  /*19b80*/  HGMMA.64x128x16.F32 R24, gdesc[UR40].tnspA, R24 ;  /* 0x21e00000281879f0 */ /* 0x000fe20008700818 */
[----:B---3--:R-:W-:Y:S02]  /*19b90*/  IADD3 R242, P1, R242, UR5, RZ ;  /* 0x00000005f2f27c10 */ /* 0x008fe4000ff3e0ff */
[----:B----4-:R-:W-:Y:S02]  /*19ba0*/  IADD3 R230, P6, R230, UR5, RZ ;  /* 0x00000005e6e67c10 */ /* 0x010fe4000ffde0ff */
[----:B------:R-:W-:Y:S02]  /*19bb0*/  IADD3.X R244, R244, UR60, RZ, P5, !PT ;  /* 0x0000003cf4f47c10 */ /* 0x000fe4000affe4ff */
[----:B------:R-:W-:-:S03]  /*19bc0*/  IADD3 R221, P5, R221, UR5, RZ ;  /* 0x00000005dddd7c10 */ /* 0x000fc6000ffbe0ff */
[----:B------:R1:W-:Y:S04]  /*19bd0*/  STL [R1+0x12c], R244 ;  /* 0x00012cf401007387 */ /* 0x0003e80000100800 */
[----:B------:R-:W-:Y:S04]  /*19be0*/  STL [R1+0x134], R214 ;  /* 0x000134d601007387 */ /* 0x000fe80000100800 */
[----:B-1----:R-:W2:Y:S04]  /*19bf0*/  LDL.LU R244, [R1+0x86c] ;  /* 0x00086c0001f47983 */ /* 0x002ea80000300800 */
[----:B------:R1:W-:Y:S04]  /*19c00*/  STL [R1+0x108], R245 ;  /* 0x000108f501007387 */ /* 0x0003e80000100800 */
[----:B-1----:R-:W3:Y:S04]  /*19c10*/  LDL.LU R245, [R1+0xc4] ;  /* 0x0000c40001f57983 */ /* 0x002ee80000300800 */
[----:B------:R1:W-:Y:S04]  /*19c20*/  STL [R1+0x124], R212 ;  /* 0x000124d401007387 */ /* 0x0003e80000100800 */
[----:B------:R4:W-:Y:S04]  /*19c30*/  STL [R1+0x100], R221 ;  /* 0x000100dd01007387 */ /* 0x0009e80000100800 */
[----:B-1----:R-:W2:Y:S04]  /*19c40*/  LDL.LU R212, [R1+0xbc] ;  /* 0x0000bc0001d47983 */ /* 0x002ea80000300800 */
[----:B----4-:R-:W4:Y:S04]  /*19c50*/  LDL.LU R221, [R1+0xb4] ;  /* 0x0000b40001dd7983 */ /* 0x010f280000300800 */
[----:B------:R1:W-:Y:S01]  /*19c60*/  STL [R1+0xf8], R230 ;  /* 0x0000f8e601007387 */ /* 0x0003e20000100800 */
[----:B------:R-:W-:-:S02]  /*19c70*/  IADD3.X R246, R246, UR60, RZ, P4, !PT ;  /* 0x0000003cf6f67c10 */ /* 0x000fc4000a7fe4ff */
[----:B------:R-:W-:Y:S01]  /*19c80*/  IADD3 R240, P4, R240, UR5, RZ ;  /* 0x00000005f0f07c10 */ /* 0x000fe2000ff9e0ff */
[----:B-1----:R-:W4:Y:S04]  /*19c90*/  LDL.LU R230, [R1+0x88] ;  /* 0x0000880001e67983 */ /* 0x002f280000300800 */
[----:B------:R1:W-:Y:S01]  /*19ca0*/  STL [R1+0x11c], R238 ;  /* 0x00011cee01007387 */ /* 0x0003e20000100800 */
[----:B------:R-:W-:Y:S02]  /*19cb0*/  IADD3.X R241, R241, UR60, RZ, P5, !PT ;  /* 0x0000003cf1f17c10 */ /* 0x000fe4000affe4ff */
[----:B------:R-:W-:Y:S01]  /*19cc0*/  IADD3 R232, P5, R232, UR5, RZ ;  /* 0x00000005e8e87c10 */ /* 0x000fe2000ffbe0ff */
[----:B-1----:R-:W4:Y:S04]  /*19cd0*/  LDL.LU R238, [R1+0x80] ;  /* 0x0000800001ee7983 */ /* 0x002f280000300800 */
[----:B------:R1:W-:Y:S01]  /*19ce0*/  STL [R1+0xf0], R242 ;  /* 0x0000f0f201007387 */ /* 0x0003e20000100800 */
[----:B------:R-:W-:-:S02]  /*19cf0*/  IADD3.X R247, R247, UR60, RZ, P1, !PT ;  /* 0x0000003cf7f77c10 */ /* 0x000fc40008ffe4ff */
[----:B------:R-:W-:Y:S01]  /*19d00*/  IADD3.X R235, R235, UR60, RZ, P6, !PT ;  /* 0x0000003cebeb7c10 */ /* 0x000fe2000b7fe4ff */
[----:B-1----:R-:W4:Y:S04]  /*19d10*/  LDL.LU R242, [R1+0x868] ;  /* 0x0008680001f27983 */ /* 0x002f280000300800 */
[----:B------:R-:W-:Y:S04]  /*19d20*/  STL [R1+0x114], R211 ;  /* 0x000114d301007387 */ /* 0x000fe80000100800 */
[----:B------:R-:W-:Y:S04]  /*19d30*/  STL [R1+0xe8], R195 ;  /* 0x0000e8c301007387 */ /* 0x000fe80000100800 */
[----:B------:R-:W-:Y:S04]  /*19d40*/  STL [R1+0x10c], R196 ;  /* 0x00010cc401007387 */ /* 0x000fe80000100800 */
[----:B------:R-:W-:Y:S04]  /*19d50*/  STL [R1+0xe0], R249 ;  /* 0x0000e0f901007387 */ /* 0x000fe80000100800 */
[----:B------:R1:W-:Y:S04]  /*19d60*/  STL [R1+0x104], R246 ;  /* 0x000104f601007387 */ /* 0x0003e80000100800 */
[----:B-1----:R-:W4:Y:S04]  /*19d70*/  LDL.LU R246, [R1+0x84] ;  /* 0x0000840001f67983 */ /* 0x002f280000300800 */
[----:B------:R-:W-:Y:S04]  /*19d80*/  STL [R1+0xd8], R240 ;  /* 0x0000d8f001007387 */ /* 0x000fe80000100800 */
[----:B------:R1:W-:Y:S01]  /*19d90*/  STL [R1+0xfc], R241 ;  /* 0x0000fcf101007387 */ /* 0x0003e20000100800 */
[----:B------:R-:W-:-:S03]  /*19da0*/  IADD3 R243, P6, R243, UR5, RZ ;  /* 0x00000005f3f37c10 */ /* 0x000fc6000ffde0ff */
[----:B-1----:R-:W4:Y:S04]  /*19db0*/  LDL.LU R241, [R1+0x7c] ;  /* 0x00007c0001f17983 */ /* 0x002f280000300800 */
[----:B------:R-:W-:Y:S04]  /*19dc0*/  STL [R1+0xd0], R232 ;  /* 0x0000d0e801007387 */ /* 0x000fe80000100800 */
[----:B------:R1:W-:Y:S04]  /*19dd0*/  STL [R1+0xec], R247 ;  /* 0x0000ecf701007387 */ /* 0x0003e80000100800 */
[----:B------:R-:W-:Y:S01]  /*19de0*/  STL [R1+0xf4], R235 ;  /* 0x0000f4eb01007387 */ /* 0x000fe20000100800 */
[----:B------:R-:W-:-:S03]  /*19df0*/  IADD3 R251, P1, R251, UR5, RZ ;  /* 0x00000005fbfb7c10 */ /* 0x000fc6000ff3e0ff */
[----:B-1----:R-:W4:Y:S01]  /*19e00*/  LDL.LU R247, [R1+0x864] ;  /* 0x0008640001f77983 */ /* 0x002f220000300800 */
[----:B------:R-:W-:-:S03]  /*19e10*/  IADD3 R237, P2, R237, UR5, RZ ;  /* 0x00000005eded7c10 */ /* 0x000fc6000ff5e0ff */
[----:B------:R-:W-:Y:S04]  /*19e20*/  STL [R1+0xc8], R243 ;  /* 0x0000c8f301007387 */ /* 0x000fe80000100800 */
[----:B------:R-:W-:Y:S04]  /*19e30*/  STL [R1+0xc0], R251 ;  /* 0x0000c0fb01007387 */ /* 0x000fe80000100800 */
[----:B------:R-:W-:Y:S04]  /*19e40*/  STL [R1+0xe4], R228 ;  /* 0x0000e4e401007387 */ /* 0x000fe80000100800 */
[----:B------:R1:W-:Y:S04]  /*19e50*/  STL [R1+0xb0], R250 ;  /* 0x0000b0fa01007387 */ /* 0x0003e80000100800 */
[----:B------:R-:W-:Y:S04]  /*19e60*/  STL [R1+0xb8], R237 ;  /* 0x0000b8ed01007387 */ /* 0x000fe80000100800 */
[----:B-1----:R-:W4:Y:S01]  /*19e70*/  LDL.LU R250, [R1+0x860] ;  /* 0x0008600001fa7983 */ /* 0x002f220000300800 */
[----:B------:R-:W-:Y:S01]  /*19e80*/  UMOV UR46, UR22 ;  /* 0x00000016002e7c82 */ /* 0x000fe20008000000 */
[----:B------:R-:W-:-:S02]  /*19e90*/  UMOV UR47, UR23 ;  /* 0x00000017002f7c82 */ /* 0x000fc40008000000 */
[----:B------:R-:W-:Y:S01]  /*19ea0*/  HGMMA.64x128x16.F32 R24, gdesc[UR44].tnspA, R24 ;  /* 0x21e000002c1879f0 */ /* 0x000fe20008700818 */
[----:B------:R-:W-:Y:S02]  /*19eb0*/  IADD3.X R223, R223, UR60, RZ, P4, !PT ;  /* 0x0000003cdfdf7c10 */ /* 0x000fe4000a7fe4ff */
[----:B------:R-:W-:Y:S02]  /*19ec0*/  IADD3 R218, P4, R218, UR5, RZ ;  /* 0x00000005dada7c10 */ /* 0x000fe4000ff9e0ff */
[----:B------:R-:W-:Y:S01]  /*19ed0*/  IADD3.X R216, R216, UR60, RZ, P5, !PT ;  /* 0x0000003cd8d87c10 */ /* 0x000fe2000affe4ff */
[----:B------:R-:W-:Y:S01]  /*19ee0*/  STL [R1+0xdc], R225 ;  /* 0x0000dce101007387 */ /* 0x000fe20000100800 */
[----:B------:R-:W-:-:S03]  /*19ef0*/  IADD3 R215, P5, R215, UR5, RZ ;  /* 0x00000005d7d77c10 */ /* 0x000fc6000ffbe0ff */
[----:B------:R-:W-:Y:S01]  /*19f00*/  STL [R1+0xd4], R223 ;  /* 0x0000d4df01007387 */ /* 0x000fe20000100800 */
[----:B------:R-:W-:-:S03]  /*19f10*/  IADD3.X R248, R248, UR60, RZ, P3, !PT ;  /* 0x0000003cf8f87c10 */ /* 0x000fc60009ffe4ff */
[----:B------:R-:W-:Y:S04]  /*19f20*/  STL [R1+0xa8], R218 ;  /* 0x0000a8da01007387 */ /* 0x000fe80000100800 */
[----:B------:R-:W-:Y:S01]  /*19f30*/  STL [R1+0xcc], R216 ;  /* 0x0000ccd801007387 */ /* 0x000fe20000100800 */
[----:B------:R-:W-:-:S03]  /*19f40*/  UMOV UR50, UR26 ;  /* 0x0000001a00327c82 */ /* 0x000fc60008000000 */
[----:B------:R-:W-:Y:S01]  /*19f50*/  STL [R1+0xa0], R215 ;  /* 0x0000a0d701007387 */ /* 0x000fe20000100800 */
[----:B------:R-:W-:Y:S01]  /*19f60*/  UMOV UR51, UR27 ;  /* 0x0000001b00337c82 */ /* 0x000fe20008000000 */
[----:B------:R-:W-:Y:S02]  /*19f70*/  IADD3.X R208, R208, UR60, RZ, P4, !PT ;  /* 0x0000003cd0d07c10 */ /* 0x000fe4000a7fe4ff */
[----:B------:R-:W-:Y:S02]  /*19f80*/  IADD3.X R207, R207, UR60, RZ, P5, !PT ;  /* 0x0000003ccfcf7c10 */ /* 0x000fe4000affe4ff */
[----:B------:R-:W-:Y:S01]  /*19f90*/  IADD3 R252, P5, R252, UR5, RZ ;  /* 0x00000005fcfc7c10 */ /* 0x000fe2000ffbe0ff */
[----:B------:R-:W-:Y:S01]  /*19fa0*/  HGMMA.64x128x16.F32 R24, gdesc[UR48].tnspA, R24 ;  /* 0x21e00000301879f0 */ /* 0x000fe20008700818 */
[----:B---3--:R-:W-:Y:S02]  /*19fb0*/  IADD3.X R245, R245, UR60, RZ, P6, !PT ;  /* 0x0000003cf5f57c10 */ /* 0x008fe4000b7fe4ff */
[----:B------:R-:W-:-:S03]  /*19fc0*/  IADD3 R210, P6, R210, UR5, RZ ;  /* 0x00000005d2d27c10 */ /* 0x000fc6000ffde0ff */
[----:B------:R-:W-:Y:S04]  /*19fd0*/  STL [R1+0xc4], R245 ;  /* 0x0000c4f501007387 */ /* 0x000fe80000100800 */
[----:B------:R-:W-:Y:S01]  /*19fe0*/  STL [R1+0x98], R210 ;  /* 0x000098d201007387 */ /* 0x000fe20000100800 */
[----:B--2---:R-:W-:Y:S02]  /*19ff0*/  IADD3.X R212, R212, UR60, RZ, P1, !PT ;  /* 0x0000003cd4d47c10 */ /* 0x004fe40008ffe4ff */
[----:B------:R-:W-:Y:S02]  /*1a000*/  IADD3 R209, P1, R209, UR5, RZ ;  /* 0x00000005d1d17c10 */ /* 0x000fe4000ff3e0ff */
[----:B----4-:R-:W-:Y:S01]  /*1a010*/  IADD3.X R221, R221, UR60, RZ, P2, !PT ;  /* 0x0000003cdddd7c10 */ /* 0x010fe200097fe4ff */
[----:B------:R-:W-:Y:S04]  /*1a020*/  STL [R1+0xbc], R212 ;  /* 0x0000bcd401007387 */ /* 0x000fe80000100800 */
[----:B------:R-:W-:Y:S04]  /*1a030*/  STL [R1+0x90], R209 ;  /* 0x000090d101007387 */ /* 0x000fe80000100800 */
[----:B------:R1:W-:Y:S01]  /*1a040*/  STL [R1+0xac], R248 ;  /* 0x0000acf801007387 */ /* 0x0003e20000100800 */
[----:B------:R-:W-:-:S03]  /*1a050*/  IADD3 R230, P2, R230, UR5, RZ ;  /* 0x00000005e6e67c10 */ /* 0x000fc6000ff5e0ff */
[----:B------:R-:W-:Y:S04]  /*1a060*/  STL [R1+0xb4], R221 ;  /* 0x0000b4dd01007387 */ /* 0x000fe80000100800 */
[----:B-1----:R-:W2:Y:S01]  /*1a070*/  LDL.LU R248, [R1+0x85c] ;  /* 0x00085c0001f87983 */ /* 0x002ea20000300800 */
[----:B------:R-:W-:-:S03]  /*1a080*/  IADD3.X R206, R206, UR60, RZ, P6, !PT ;  /* 0x0000003ccece7c10 */ /* 0x000fc6000b7fe4ff */
[----:B------:R-:W-:Y:S01]  /*1a090*/  STL [R1+0x88], R230 ;  /* 0x000088e601007387 */ /* 0x000fe20000100800 */
[----:B------:R-:W-:Y:S02]  /*1a0a0*/  IADD3 R238, P3, R238, UR5, RZ ;  /* 0x00000005eeee7c10 */ /* 0x000fe4000ff7e0ff */
[----:B------:R-:W-:Y:S02]  /*1a0b0*/  IADD3 R205, P6, R205, UR5, RZ ;  /* 0x00000005cdcd7c10 */ /* 0x000fe4000ffde0ff */
[----:B------:R-:W-:Y:S02]  /*1a0c0*/  IADD3.X R204, R204, UR60, RZ, P1, !PT ;  /* 0x0000003ccccc7c10 */ /* 0x000fe40008ffe4ff */
[----:B------:R-:W-:Y:S02]  /*1a0d0*/  IADD3 R203, P1, R203, UR5, RZ ;  /* 0x00000005cbcb7c10 */ /* 0x000fe4000ff3e0ff */
[----:B------:R-:W-:Y:S02]  /*1a0e0*/  IADD3.X R246, R246, UR60, RZ, P2, !PT ;  /* 0x0000003cf6f67c10 */ /* 0x000fe400097fe4ff */
[----:B------:R-:W-:-:S02]  /*1a0f0*/  IADD3 R202, P2, R202, UR5, RZ ;  /* 0x00000005caca7c10 */ /* 0x000fc4000ff5e0ff */
[----:B------:R-:W-:Y:S02]  /*1a100*/  IADD3.X R241, R241, UR60, RZ, P3, !PT ;  /* 0x0000003cf1f17c10 */ /* 0x000fe40009ffe4ff */
[----:B------:R-:W-:-:S05]  /*1a110*/  IADD3 R247, P4, R247, UR5, RZ ;  /* 0x00000005f7f77c10 */ /* 0x000fca000ff9e0ff */
[----:B------:R1:W-:Y:S04]  /*1a120*/  STL [R1+0x78], R247 ;  /* 0x000078f701007387 */ /* 0x0003e80000100800 */
[----:B------:R-:W-:Y:S04]  /*1a130*/  STL [R1+0x80], R238 ;  /* 0x000080ee01007387 */ /* 0x000fe80000100800 */
[----:B-1----:R-:W3:Y:S04]  /*1a140*/  LDL.LU R247, [R1+0x858] ;  /* 0x0008580001f77983 */ /* 0x002ee80000300800 */
[----:B------:R-:W-:Y:S04]  /*1a150*/  STL [R1+0xa4], R208 ;  /* 0x0000a4d001007387 */ /* 0x000fe80000100800 */
[----:B------:R1:W-:Y:S01]  /*1a160*/  STL [R1+0x24], R252 ;  /* 0x000024fc01007387 */ /* 0x0003e20000100800 */
[----:B------:R-:W-:-:S03]  /*1a170*/  IADD3.X R250, R250, UR60, RZ, P4, !PT ;  /* 0x0000003cfafa7c10 */ /* 0x000fc6000a7fe4ff */
[----:B-1----:R-:W4:Y:S04]  /*1a180*/  LDL.LU R252, [R1+0x854] ;  /* 0x0008540001fc7983 */ /* 0x002f280000300800 */
[----:B------:R-:W-:Y:S04]  /*1a190*/  STL [R1+0x9c], R207 ;  /* 0x00009ccf01007387 */ /* 0x000fe80000100800 */
[----:B------:R-:W-:Y:S04]  /*1a1a0*/  STL [R1+0x94], R206 ;  /* 0x000094ce01007387 */ /* 0x000fe80000100800 */
[----:B------:R-:W-:Y:S04]  /*1a1b0*/  STL [R1+0x1c], R205 ;  /* 0x00001ccd01007387 */ /* 0x000fe80000100800 */
[----:B------:R-:W-:Y:S04]  /*1a1c0*/  STL [R1+0x8c], R204 ;  /* 0x00008ccc01007387 */ /* 0x000fe80000100800 */
        /* <DEDUP_REMOVED lines=9> */
[----:B------:R-:W-:Y:S01]  /*1a260*/  UMOV UR58, UR34 ;  /* 0x00000022003a7c82 */ /* 0x000fe20008000000 */
[----:B------:R-:W-:Y:S01]  /*1a270*/  UMOV UR59, UR35 ;  /* 0x00000023003b7c82 */ /* 0x000fe20008000000 */
[----:B------:R-:W-:Y:S02]  /*1a280*/  IADD3 R201, P3, R201, UR5, RZ ;  /* 0x00000005c9c97c10 */ /* 0x000fe4000ff7e0ff */
[----:B------:R-:W-:Y:S02]  /*1a290*/  IADD3.X R0, R0, UR60, RZ, P5, !PT ;  /* 0x0000003c00007c10 */ /* 0x000fe4000affe4ff */
[----:B------:R-:W-:Y:S01]  /*1a2a0*/  IADD3.X R200, R200, UR60, RZ, P6, !PT ;  /* 0x0000003cc8c87c10 */ /* 0x000fe2000b7fe4ff */
[----:B------:R-:W-:Y:S01]  /*1a2b0*/  STL [R1+0x4], R201 ;  /* 0x000004c901007387 */ /* 0x000fe20000100800 */
[----:B------:R-:W-:Y:S02]  /*1a2c0*/  IADD3.X R199, R199, UR60, RZ, P1, !PT ;  /* 0x0000003cc7c77c10 */ /* 0x000fe40008ffe4ff */
[----:B------:R-:W-:Y:S01]  /*1a2d0*/  IADD3.X R198, R198, UR60, RZ, P2, !PT ;  /* 0x0000003cc6c67c10 */ /* 0x000fe200097fe4ff */
[----:B------:R1:W-:Y:S01]  /*1a2e0*/  STL [R1+0x20], R0 ;  /* 0x0000200001007387 */ /* 0x0003e20000100800 */
[----:B------:R-:W-:Y:S01]  /*1a2f0*/  IADD3.X R197, R197, UR60, RZ, P3, !PT ;  /* 0x0000003cc5c57c10 */ /* 0x000fe20009ffe4ff */
[----:B------:R-:W-:-:S02]  /*1a300*/  VIADD R2, R2, 0x1 ;  /* 0x0000000102027836 */ /* 0x000fc40000000000 */
[----:B-1----:R0:W5:Y:S01]  /*1a310*/  LDL.LU R0, [R1+0x84c] ;  /* 0x00084c0001007983 */ /* 0x0021620000300800 */
[----:B------:R-:W-:Y:S03]  /*1a320*/  HGMMA.64x128x16.F32 R24, gdesc[UR56].tnspA, R24, gsb0 ;  /* 0x21e00000381879f0 */ /* 0x000fe60008000818 */
[----:B------:R0:W-:Y:S04]  /*1a330*/  STL [R1+0x18], R200 ;  /* 0x000018c801007387 */ /* 0x0001e80000100800 */
[----:B------:R0:W-:Y:S04]  /*1a340*/  STL [R1+0x10], R199 ;  /* 0x000010c701007387 */ /* 0x0001e80000100800 */
[----:B------:R0:W-:Y:S04]  /*1a350*/  STL [R1+0x8], R198 ;  /* 0x000008c601007387 */ /* 0x0001e80000100800 */
[----:B------:R0:W-:Y:S01]  /*1a360*/  STL [R1], R197 ;  /* 0x000000c501007387 */ /* 0x0001e20000100800 */
[----:B------:R-:W-:-:S02]  /*1a370*/  ISETP.NE.U32.AND P0, PT, R2, R9, PT ;  /* 0x000000090200720c */ /* 0x000fc40003f05070 */
[----:B------:R-:W-:Y:S02]  /*1a380*/  IADD3 R244, P6, R244, UR5, RZ ;  /* 0x00000005f4f47c10 */ /* 0x000fe4000ffde0ff */
[----:B------:R-:W-:Y:S02]  /*1a390*/  IADD3 R239, P1, R239, UR5, RZ ;  /* 0x00000005efef7c10 */ /* 0x000fe4000ff3e0ff */
[----:B--2---:R-:W-:Y:S02]  /*1a3a0*/  IADD3 R248, P5, R248, UR5, RZ ;  /* 0x00000005f8f87c10 */ /* 0x004fe4000ffbe0ff */
[----:B------:R-:W-:Y:S02]  /*1a3b0*/  IADD3 R234, P2, R234, UR5, RZ ;  /* 0x00000005eaea7c10 */ /* 0x000fe4000ff5e0ff */
[----:B------:R-:W-:Y:S02]  /*1a3c0*/  IADD3 R229, P3, R229, UR5, RZ ;  /* 0x00000005e5e57c10 */ /* 0x000fe4000ff7e0ff */
[----:B------:R-:W-:-:S02]  /*1a3d0*/  IADD3.X R242, R242, UR60, RZ, P6, !PT ;  /* 0x0000003cf2f27c10 */ /* 0x000fc4000b7fe4ff */
[----:B------:R-:W-:Y:S02]  /*1a3e0*/  IADD3.X R236, R236, UR60, RZ, P1, !PT ;  /* 0x0000003cecec7c10 */ /* 0x000fe40008ffe4ff */
[----:B------:R-:W-:Y:S02]  /*1a3f0*/  IADD3.X R231, R231, UR60, RZ, P2, !PT ;  /* 0x0000003ce7e77c10 */ /* 0x000fe400097fe4ff */
[----:B------:R-:W-:Y:S02]  /*1a400*/  IADD3.X R227, R227, UR60, RZ, P3, !PT ;  /* 0x0000003ce3e37c10 */ /* 0x000fe40009ffe4ff */
[----:B---3--:R-:W-:Y:S02]  /*1a410*/  IADD3.X R247, R247, UR60, RZ, P5, !PT ;  /* 0x0000003cf7f77c10 */ /* 0x008fe4000affe4ff */
[----:B------:R-:W-:-:S04]  /*1a420*/  IADD3 R220, P5, R220, UR5, RZ ;  /* 0x00000005dcdc7c10 */ /* 0x000fc8000ffbe0ff */
[----:B------:R-:W-:Y:S01]  /*1a430*/  IADD3.X R217, R217, UR60, RZ, P5, !PT ;  /* 0x0000003cd9d97c10 */ /* 0x000fe2000affe4ff */
[----:B------:R-:W-:Y:S02]  /*1a440*/  WARPGROUP.DEPBAR.LE gsb0, 0x0 ;  /* 0x00008000000079c5 */ /* 0x000fe40000010000 */
[----:B----4-:R-:W-:-:S04]  /*1a450*/  IADD3 R252, P4, R252, UR5, RZ ;  /* 0x00000005fcfc7c10 */ /* 0x010fc8000ff9e0ff */
[----:B------:R-:W-:Y:S02]  /*1a460*/  IADD3.X R250, R250, UR60, RZ, P4, !PT ;  /* 0x0000003cfafa7c10 */ /* 0x000fe4000a7fe4ff */
[----:B------:R-:W-:-:S04]  /*1a470*/  IADD3 R224, P4, R224, UR5, RZ ;  /* 0x00000005e0e07c10 */ /* 0x000fc8000ff9e0ff */
[----:B------:R-:W-:Y:S01]  /*1a480*/  IADD3.X R222, R222, UR60, RZ, P4, !PT ;  /* 0x0000003cdede7c10 */ /* 0x000fe2000a7fe4ff */
[----:B0-----:R-:W-:Y:S08]  /*1a490*/  @P0 BRA `(.L_x_1) ;  /* 0xffffff2000b80947 */ /* 0x001ff0000383ffff */
[----:B------:R-:W-:Y:S02]  /*1a4a0*/  F2FP.F16.F32.PACK_AB R87, R87, R86 ;  /* 0x000000565757723e */ /* 0x000fe400000000ff */
[----:B------:R-:W-:Y:S02]  /*1a4b0*/  F2FP.F16.F32.PACK_AB R83, R83, R82 ;  /* 0x000000525353723e */ /* 0x000fe400000000ff */
[----:B------:R-:W-:Y:S02]  /*1a4c0*/  F2FP.F16.F32.PACK_AB R79, R79, R78 ;  /* 0x0000004e4f4f723e */ /* 0x000fe400000000ff */
[----:B------:R-:W-:Y:S02]  /*1a4d0*/  F2FP.F16.F32.PACK_AB R75, R75, R74 ;  /* 0x0000004a4b4b723e */ /* 0x000fe400000000ff */
[----:B------:R-:W-:Y:S02]  /*1a4e0*/  F2FP.F16.F32.PACK_AB R71, R71, R70 ;  /* 0x000000464747723e */ /* 0x000fe400000000ff */
[----:B------:R-:W-:-:S02]  /*1a4f0*/  F2FP.F16.F32.PACK_AB R67, R67, R66 ;  /* 0x000000424343723e */ /* 0x000fc400000000ff */
        /* <DEDUP_REMOVED lines=57> */
[----:B------:R-:W-:-:S07]  /*1a890*/  F2FP.F16.F32.PACK_AB R24, R89, R88 ;  /* 0x000000585918723e */ /* 0x000fce00000000ff */
.L_x_0:
[----:B------:R-:W2:Y:S01]  /*1a8a0*/  LDL.LU R152, [R1+0x848] ;  /* 0x0008480001987983 */ /* 0x000ea20000300800 */
[----:B------:R-:W-:Y:S01]  /*1a8b0*/  ULDC.64 UR10, c[0x0][0x228] ;  /* 0x00008a00000a7ab9 */ /* 0x000fe20000000a00 */
[----:B-----5:R-:W-:Y:S01]  /*1a8c0*/  VIADD R5, R0, 0x1 ;  /* 0x0000000100057836 */ /* 0x020fe20000000000 */
[----:B------:R-:W-:Y:S01]  /*1a8d0*/  ULDC UR5, c[0x0][0x22c] ;  /* 0x00008b0000057ab9 */ /* 0x000fe20000000800 */
[----:B------:R-:W0:Y:S01]  /*1a8e0*/  S2R R4, SR_TID.X ;  /* 0x0000000000047919 */ /* 0x000e220000002100 */
[----:B------:R-:W-:Y:S01]  /*1a8f0*/  ULDC UR8, c[0x0][0x22c] ;  /* 0x00008b0000087ab9 */ /* 0x000fe20000000800 */
[----:B------:R-:W1:Y:S01]  /*1a900*/  S2R R6, SR_TID.X ;  /* 0x0000000000067919 */ /* 0x000e620000002100 */
[C---:B0-----:R-:W-:Y:S02]  /*1a910*/  IMAD.SHL.U32 R2, R4.reuse, 0x10, RZ ;  /* 0x0000001004027824 */ /* 0x041fe400078e00ff */
[----:B------:R-:W-:Y:S01]  /*1a920*/  IMAD.SHL.U32 R3, R4, 0x40, RZ ;  /* 0x0000004004037824 */ /* 0x000fe200078e00ff */
[----:B-1----:R-:W-:-:S02]  /*1a930*/  LOP3.LUT R6, R6, 0x7f, RZ, 0xc0, !PT ;  /* 0x0000007f06067812 */ /* 0x002fc400078ec0ff */
[----:B------:R-:W-:Y:S02]  /*1a940*/  LOP3.LUT R2, R2, 0xf0, RZ, 0xc0, !PT ;  /* 0x000000f002027812 */ /* 0x000fe400078ec0ff */
[----:B------:R-:W-:-:S04]  /*1a950*/  LOP3.LUT R3, R3, 0x400, RZ, 0xc0, !PT ;  /* 0x0000040003037812 */ /* 0x000fc800078ec0ff */
[----:B------:R-:W-:Y:S01]  /*1a960*/  IADD3 R3, R3, UR4, R2 ;  /* 0x0000000403037c10 */ /* 0x000fe2000fffe002 */
[----:B------:R-:W-:Y:S02]  /*1a970*/  IMAD.SHL.U32 R2, R4, 0x8, RZ ;  /* 0x0000000804027824 */ /* 0x000fe400078e00ff */
[----:B------:R-:W-:-:S03]  /*1a980*/  VIADD R4, R0, 0x2 ;  /* 0x0000000200047836 */ /* 0x000fc60000000000 */
[----:B------:R-:W-:-:S05]  /*1a990*/  LOP3.LUT R2, R2, 0x300, RZ, 0xc0, !PT ;  /* 0x0000030002027812 */ /* 0x000fca00078ec0ff */
[----:B------:R-:W-:Y:S01]  /*1a9a0*/  IMAD.IADD R100, R2, 0x1, R3 ;  /* 0x0000000102647824 */ /* 0x000fe200078e0203 */
[----:B------:R-:W-:Y:S01]  /*1a9b0*/  BAR.SYNC.DEFER_BLOCKING 0x0 ;  /* 0x0000000000007b1d */ /* 0x000fe20000010000 */
[----:B------:R-:W-:-:S05]  /*1a9c0*/  LEA R2, R6, UR4, 0x4 ;  /* 0x0000000406027c11 */ /* 0x000fca000f8e20ff */
[----:B------:R-:W-:Y:S01]  /*1a9d0*/  ULDC UR4, c[0x0][0x244] ;  /* 0x0000910000047ab9 */ /* 0x000fe20000000800 */
[----:B------:R-:W-:Y:S01]  /*1a9e0*/  STSM.16.M88.4 [R100], R24 ;  /* 0x0000001864007844 */ /* 0x000fe20000000200 */
[----:B------:R-:W-:Y:S06]  /*1a9f0*/  BAR.SYNC.DEFER_BLOCKING 0x0 ;  /* 0x0000000000007b1d */ /* 0x000fec0000010000 */
[----:B------:R-:W0:Y:S02]  /*1aa00*/  LDS.128 R96, [R2] ;  /* 0x0000000002607984 */ /* 0x000e240000000c00 */
[----:B------:R-:W-:Y:S06]  /*1aa10*/  BAR.SYNC.DEFER_BLOCKING 0x0 ;  /* 0x0000000000007b1d */ /* 0x000fec0000010000 */
[----:B------:R-:W-:Y:S02]  /*1aa20*/  STSM.16.M88.4 [R100], R28 ;  /* 0x0000001c64007844 */ /* 0x000fe40000000200 */
[----:B------:R-:W-:Y:S06]  /*1aa30*/  BAR.SYNC.DEFER_BLOCKING 0x0 ;  /* 0x0000000000007b1d */ /* 0x000fec0000010000 */
[----:B------:R-:W1:Y:S02]  /*1aa40*/  LDS.128 R92, [R2] ;  /* 0x00000000025c7984 */ /* 0x000e640000000c00 */
[----:B------:R-:W-:Y:S06]  /*1aa50*/  BAR.SYNC.DEFER_BLOCKING 0x0 ;  /* 0x0000000000007b1d */ /* 0x000fec0000010000 */
[----:B------:R-:W-:Y:S02]  /*1aa60*/  STSM.16.M88.4 [R100], R32 ;  /* 0x0000002064007844 */ /* 0x000fe40000000200 */
[----:B------:R-:W-:Y:S06]  /*1aa70*/  BAR.SYNC.DEFER_BLOCKING 0x0 ;  /* 0x0000000000007b1d */ /* 0x000fec0000010000 */
[----:B------:R-:W3:Y:S02]  /*1aa80*/  LDS.128 R88, [R2] ;  /* 0x0000000002587984 */ /* 0x000ee40000000c00 */
[----:B------:R-:W-:Y:S06]  /*1aa90*/  BAR.SYNC.DEFER_BLOCKING 0x0 ;  /* 0x0000000000007b1d */ /* 0x000fec0000010000 */
[----:B------:R-:W-:Y:S02]  /*1aaa0*/  STSM.16.M88.4 [R100], R36 ;  /* 0x0000002464007844 */ /* 0x000fe40000000200 */
[----:B------:R-:W-:Y:S01]  /*1aab0*/  BAR.SYNC.DEFER_BLOCKING 0x0 ;  /* 0x0000000000007b1d */ /* 0x000fe20000010000 */
[----:B--2---:R-:W-:-:S04]  /*1aac0*/  ISETP.GE.AND P0, PT, R152, UR10, PT ;  /* 0x0000000a98007c0c */ /* 0x004fc8000bf06270 */
[----:B------:R-:W-:Y:S01]  /*1aad0*/  ISETP.LT.AND P1, PT, R5, UR5, !P0 ;  /* 0x0000000505007c0c */ /* 0x000fe2000c721270 */
[----:B------:R-:W-:Y:S01]  /*1aae0*/  ULDC UR5, c[0x0][0x22c] ;  /* 0x00008b0000057ab9 */ /* 0x000fe20000000800 */
[----:B------:R-:W-:Y:S01]  /*1aaf0*/  VIADD R5, R0, 0x3 ;  /* 0x0000000300057836 */ /* 0x000fe20000000000 */
[----:B------:R-:W-:Y:S01]  /*1ab00*/  ISETP.LT.AND P5, PT, R4, UR5, !P0 ;  /* 0x0000000504007c0c */ /* 0x000fe2000c7a1270 */
[C---:B------:R-:W-:Y:S01]  /*1ab10*/  VIADD R4, R0.reuse, 0x4 ;  /* 0x0000000400047836 */ /* 0x040fe20000000000 */
[----:B------:R-:W-:Y:S01]  /*1ab20*/  ULDC UR5, c[0x0][0x22c] ;  /* 0x00008b0000057ab9 */ /* 0x000fe20000000800 */
[----:B------:R-:W-:Y:S02]  /*1ab30*/  ISETP.LT.AND P2, PT, R0, UR11, !P0 ;  /* 0x0000000b00007c0c */ /* 0x000fe4000c741270 */
[----:B------:R-:W-:Y:S01]  /*1ab40*/  ISETP.LT.AND P4, PT, R5, UR8, !P0 ;  /* 0x0000000805007c0c */ /* 0x000fe2000c781270 */
[----:B------:R-:W-:Y:S01]  /*1ab50*/  ULDC.64 UR8, c[0x0][0x220] ;  /* 0x0000880000087ab9 */ /* 0x000fe20000000a00 */
[----:B------:R-:W-:Y:S01]  /*1ab60*/  ISETP.LT.AND P3, PT, R4, UR5, !P0 ;  /* 0x0000000504007c0c */ /* 0x000fe2000c761270 */
[----:B------:R-:W-:Y:S01]  /*1ab70*/  ULDC UR5, c[0x0][0x22c] ;  /* 0x00008b0000057ab9 */ /* 0x000fe20000000800 */
[----:B------:R-:W2:Y:S01]  /*1ab80*/  LDS.128 R4, [R2] ;  /* 0x0000000002047984 */ /* 0x000ea20000000c00 */
[----:B------:R-:W-:Y:S06]  /*1ab90*/  BAR.SYNC.DEFER_BLOCKING 0x0 ;  /* 0x0000000000007b1d */ /* 0x000fec0000010000 */
[----:B------:R-:W-:Y:S02]  /*1aba0*/  STSM.16.M88.4 [R100], R40 ;  /* 0x0000002864007844 */ /* 0x000fe40000000200 */
[----:B------:R-:W-:Y:S06]  /*1abb0*/  BAR.SYNC.DEFER_BLOCKING 0x0 ;  /* 0x0000000000007b1d */ /* 0x000fec0000010000 */
[----:B------:R-:W4:Y:S02]  /*1abc0*/  LDS.128 R8, [R2] ;  /* 0x0000000002087984 */ /* 0x000f240000000c00 */
[----:B------:R-:W-:Y:S06]  /*1abd0*/  BAR.SYNC.DEFER_BLOCKING 0x0 ;  /* 0x0000000000007b1d */ /* 0x000fec0000010000 */
[----:B------:R-:W-:Y:S02]  /*1abe0*/  STSM.16.M88.4 [R100], R44 ;  /* 0x0000002c64007844 */ /* 0x000fe40000000200 */
[----:B------:R-:W-:Y:S06]  /*1abf0*/  BAR.SYNC.DEFER_BLOCKING 0x0 ;  /* 0x0000000000007b1d */ /* 0x000fec0000010000 */
[----:B------:R-:W4:Y:S02]  /*1ac00*/  LDS.128 R12, [R2] ;  /* 0x00000000020c7984 */ /* 0x000f240000000c00 */
[----:B------:R-:W-:Y:S06]  /*1ac10*/  BAR.SYNC.DEFER_BLOCKING 0x0 ;  /* 0x0000000000007b1d */ /* 0x000fec0000010000 */
[----:B------:R-:W-:Y:S02]  /*1ac20*/  STSM.16.M88.4 [R100], R48 ;  /* 0x0000003064007844 */ /* 0x000fe40000000200 */
[----:B------:R-:W-:Y:S06]  /*1ac30*/  BAR.SYNC.DEFER_BLOCKING 0x0 ;  /* 0x0000000000007b1d */ /* 0x000fec0000010000 */
[----:B------:R-:W-:Y:S02]  /*1ac40*/  LDS.128 R16, [R2] ;  /* 0x0000000002107984 */ /* 0x000fe40000000c00 */
[----:B------:R-:W-:Y:S06]  /*1ac50*/  BAR.SYNC.DEFER_BLOCKING 0x0 ;  /* 0x0000000000007b1d */ /* 0x000fec0000010000 */
[----:B------:R0:W-:Y:S02]  /*1ac60*/  STSM.16.M88.4 [R100], R52 ;  /* 0x0000003464007844 */ /* 0x0001e40000000200 */
[----:B------:R-:W-:Y:S01]  /*1ac70*/  BAR.SYNC.DEFER_BLOCKING 0x0 ;  /* 0x0000000000007b1d */ /* 0x000fe20000010000 */
[----:B0-----:R-:W-:-:S05]  /*1ac80*/  IMAD R52, R152, UR4, RZ ;  /* 0x0000000498347c24 */ /* 0x001fca000f8e02ff */
[----:B------:R-:W-:Y:S02]  /*1ac90*/  ULDC UR4, c[0x0][0x248] ;  /* 0x0000920000047ab9 */ /* 0x000fe40000000800 */
[----:B------:R-:W-:Y:S01]  /*1aca0*/  IMAD R53, R0, UR4, RZ ;  /* 0x0000000400357c24 */ /* 0x000fe2000f8e02ff */
[----:B------:R-:W-:-:S04]  /*1acb0*/  LEA R3, P6, R52, UR8, 0x1 ;  /* 0x0000000834037c11 */ /* 0x000fc8000f8c08ff */
[----:B------:R-:W-:Y:S02]  /*1acc0*/  LEA.HI.X.SX32 R52, R52, UR9, 0x1, P6 ;  /* 0x0000000934347c11 */ /* 0x000fe4000b0f0eff */
[C---:B------:R-:W-:Y:S01]  /*1acd0*/  LEA R54, P6, R53.reuse, R3, 0x1 ;  /* 0x0000000335367211 */ /* 0x040fe200078c08ff */
[----:B------:R-:W-:Y:S03]  /*1ace0*/  LDS.128 R20, [R2] ;  /* 0x0000000002147984 */ /* 0x000fe60000000c00 */
[C---:B------:R-:W-:Y:S01]  /*1acf0*/  LEA.HI.X.SX32 R55, R53.reuse, R52, 0x1, P6 ;  /* 0x0000003435377211 */ /* 0x040fe200030f0eff */
[----:B------:R-:W-:Y:S06]  /*1ad00*/  BAR.SYNC.DEFER_BLOCKING 0x0 ;  /* 0x0000000000007b1d */ /* 0x000fec0000010000 */
[----:B------:R0:W-:Y:S02]  /*1ad10*/  STSM.16.M88.4 [R100], R56 ;  /* 0x0000003864007844 */ /* 0x0001e40000000200 */
[----:B------:R-:W-:Y:S01]  /*1ad20*/  BAR.SYNC.DEFER_BLOCKING 0x0 ;  /* 0x0000000000007b1d */ /* 0x000fe20000010000 */
[----:B0-----:R-:W-:-:S02]  /*1ad30*/  VIADD R57, R53, UR4 ;  /* 0x0000000435397c36 */ /* 0x001fc40008000000 */
[----:B------:R-:W-:Y:S02]  /*1ad40*/  VIADD R58, R0, 0x5 ;  /* 0x00000005003a7836 */ /* 0x000fe40000000000 */
[C---:B------:R-:W-:Y:S01]  /*1ad50*/  VIADD R53, R57.reuse, UR4 ;  /* 0x0000000439357c36 */ /* 0x040fe20008000000 */
[----:B------:R-:W-:-:S04]  /*1ad60*/  LEA R56, P6, R57, R3, 0x1 ;  /* 0x0000000339387211 */ /* 0x000fc800078c08ff */
[----:B------:R-:W-:Y:S01]  /*1ad70*/  LEA.HI.X.SX32 R57, R57, R52, 0x1, P6 ;  /* 0x0000003439397211 */ /* 0x000fe200030f0eff */
[----:B------:R-:W-:Y:S01]  /*1ad80*/  LDS.128 R24, [R2] ;  /* 0x0000000002187984 */ /* 0x000fe20000000c00 */
[----:B------:R-:W-:Y:S06]  /*1ad90*/  BAR.SYNC.DEFER_BLOCKING 0x0 ;  /* 0x0000000000007b1d */ /* 0x000fec0000010000 */
[----:B------:R0:W-:Y:S02]  /*1ada0*/  STSM.16.M88.4 [R100], R60 ;  /* 0x0000003c64007844 */ /* 0x0001e40000000200 */
[----:B------:R-:W-:Y:S01]  /*1adb0*/  BAR.SYNC.DEFER_BLOCKING 0x0 ;  /* 0x0000000000007b1d */ /* 0x000fe20000010000 */
[----:B0-----:R-:W-:Y:S01]  /*1adc0*/  PRMT R61, R96, 0x7632, R61 ;  /* 0x00007632603d7816 */ /* 0x001fe2000000003d */
[----:B------:R-:W-:-:S04]  /*1add0*/  VIADD R60, R0, 0x6 ;  /* 0x00000006003c7836 */ /* 0x000fc80000000000 */
[----:B------:R-:W-:Y:S02]  /*1ade0*/  LDS.128 R28, [R2] ;  /* 0x00000000021c7984 */ /* 0x000fe40000000c00 */
[----:B------:R-:W-:Y:S06]  /*1adf0*/  BAR.SYNC.DEFER_BLOCKING 0x0 ;  /* 0x0000000000007b1d */ /* 0x000fec0000010000 */
[----:B------:R-:W-:Y:S02]  /*1ae00*/  STSM.16.M88.4 [R100], R64 ;  /* 0x0000004064007844 */ /* 0x000fe40000000200 */
[----:B------:R-:W-:Y:S06]  /*1ae10*/  BAR.SYNC.DEFER_BLOCKING 0x0 ;  /* 0x0000000000007b1d */ /* 0x000fec0000010000 */
        /* <DEDUP_REMOVED lines=12> */
[----:B------:R-:W0:Y:S02]  /*1aee0*/  LDS.128 R44, [R2] ;  /* 0x00000000022c7984 */ /* 0x000e240000000c00 */
[----:B------:R-:W-:Y:S06]  /*1aef0*/  BAR.SYNC.DEFER_BLOCKING 0x0 ;  /* 0x0000000000007b1d */ /* 0x000fec0000010000 */
[----:B------:R-:W-:Y:S02]  /*1af00*/  STSM.16.M88.4 [R100], R80 ;  /* 0x0000005064007844 */ /* 0x000fe40000000200 */
[----:B------:R-:W-:Y:S06]  /*1af10*/  BAR.SYNC.DEFER_BLOCKING 0x0 ;  /* 0x0000000000007b1d */ /* 0x000fec0000010000 */
[----:B------:R-:W0:Y:S02]  /*1af20*/  LDS.128 R48, [R2] ;  /* 0x0000000002307984 */ /* 0x000e240000000c00 */
[----:B------:R-:W-:Y:S06]  /*1af30*/  BAR.SYNC.DEFER_BLOCKING 0x0 ;  /* 0x0000000000007b1d */ /* 0x000fec0000010000 */
[----:B------:R-:W-:Y:S02]  /*1af40*/  STSM.16.M88.4 [R100], R84 ;  /* 0x0000005464007844 */ /* 0x000fe40000000200 */
[----:B------:R-:W-:Y:S06]  /*1af50*/  BAR.SYNC.DEFER_BLOCKING 0x0 ;  /* 0x0000000000007b1d */ /* 0x000fec0000010000 */
[----:B------:R1:W-:Y:S01]  /*1af60*/  @P2 STG.E.U16 desc[UR6][R54.64], R96 ;  /* 0x0000006036002986 */ /* 0x0003e2000c101506 */
[----:B------:R-:W-:Y:S01]  /*1af70*/  ISETP.LT.AND P2, PT, R58, UR5, !P0 ;  /* 0x000000053a007c0c */ /* 0x000fe2000c741270 */
[----:B------:R-:W-:Y:S01]  /*1af80*/  ULDC UR5, c[0x0][0x22c] ;  /* 0x00008b0000057ab9 */ /* 0x000fe20000000800 */
[C---:B------:R-:W-:Y:S01]  /*1af90*/  LEA R58, P6, R53.reuse, R3, 0x1 ;  /* 0x00000003353a7211 */ /* 0x040fe200078c08ff */
[----:B------:R3:W-:Y:S01]  /*1afa0*/  @P1 STG.E.U16 desc[UR6][R56.64], R61 ;  /* 0x0000003d38001986 */ /* 0x0007e2000c101506 */
[----:B------:R-:W-:Y:S01]  /*1afb0*/  ISETP.LT.AND P1, PT, R60, UR5, !P0 ;  /* 0x000000053c007c0c */ /* 0x000fe2000c721270 */
[----:B------:R-:W-:Y:S01]  /*1afc0*/  ULDC UR5, c[0x0][0x22c] ;  /* 0x00008b0000057ab9 */ /* 0x000fe20000000800 */
[C---:B------:R-:W-:Y:S01]  /*1afd0*/  LEA.HI.X.SX32 R59, R53.reuse, R52, 0x1, P6 ;  /* 0x00000034353b7211 */ /* 0x040fe200030f0eff */
[----:B------:R-:W-:-:S02]  /*1afe0*/  VIADD R53, R53, UR4 ;  /* 0x0000000435357c36 */ /* 0x000fc40008000000 */
[----:B-1----:R-:W-:-:S03]  /*1aff0*/  VIADD R55, R0, 0x7 ;  /* 0x0000000700377836 */ /* 0x002fc60000000000 */
[CC--:B------:R-:W-:Y:S01]  /*1b000*/  LEA R54, P6, R53.reuse, R3.reuse, 0x1 ;  /* 0x0000000335367211 */ /* 0x0c0fe200078c08ff */
[----:B------:R-:W-:Y:S01]  /*1b010*/  VIADD R60, R53, UR4 ;  /* 0x00000004353c7c36 */ /* 0x000fe20008000000 */
[----:B------:R1:W-:Y:S01]  /*1b020*/  @P5 STG.E.U16 desc[UR6][R58.64], R97 ;  /* 0x000000613a005986 */ /* 0x0003e2000c101506 */
[----:B---3--:R-:W-:Y:S01]  /*1b030*/  VIADD R61, R0, 0x8 ;  /* 0x00000008003d7836 */ /* 0x008fe20000000000 */
[----:B------:R-:W-:Y:S01]  /*1b040*/  ISETP.LT.AND P5, PT, R55, UR5, !P0 ;  /* 0x0000000537007c0c */ /* 0x000fe2000c7a1270 */
[----:B------:R-:W-:Y:S01]  /*1b050*/  ULDC UR5, c[0x0][0x22c] ;  /* 0x00008b0000057ab9 */ /* 0x000fe20000000800 */
[----:B------:R-:W-:Y:S01]  /*1b060*/  LEA.HI.X.SX32 R55, R53, R52, 0x1, P6 ;  /* 0x0000003435377211 */ /* 0x000fe200030f0eff */
[C---:B------:R-:W-:Y:S01]  /*1b070*/  VIADD R53, R60.reuse, UR4 ;  /* 0x000000043c357c36 */ /* 0x040fe20008000000 */
[----:B------:R-:W-:-:S04]  /*1b080*/  LEA R56, P6, R60, R3, 0x1 ;  /* 0x000000033c387211 */ /* 0x000fc800078c08ff */
[----:B------:R-:W-:Y:S01]  /*1b090*/  LEA.HI.X.SX32 R57, R60, R52, 0x1, P6 ;  /* 0x000000343c397211 */ /* 0x000fe200030f0eff */
[----:B------:R-:W-:Y:S01]  /*1b0a0*/  VIADD R60, R0, 0x9 ;  /* 0x00000009003c7836 */ /* 0x000fe20000000000 */
[----:B-1----:R-:W-:Y:S02]  /*1b0b0*/  PRMT R59, R97, 0x7632, R59 ;  /* 0x00007632613b7816 */ /* 0x002fe4000000003b */
[----:B------:R-:W-:-:S03]  /*1b0c0*/  LEA R58, P6, R53, R3, 0x1 ;  /* 0x00000003353a7211 */ /* 0x000fc600078c08ff */
[----:B------:R1:W-:Y:S01]  /*1b0d0*/  @P4 STG.E.U16 desc[UR6][R54.64], R59 ;  /* 0x0000003b36004986 */ /* 0x0003e2000c101506 */
[----:B------:R-:W-:Y:S01]  /*1b0e0*/  ISETP.LT.AND P4, PT, R61, UR5, !P0 ;  /* 0x000000053d007c0c */ /* 0x000fe2000c781270 */
[----:B------:R-:W-:Y:S01]  /*1b0f0*/  ULDC UR5, c[0x0][0x22c] ;  /* 0x00008b0000057ab9 */ /* 0x000fe20000000800 */
[----:B------:R-:W-:Y:S01]  /*1b100*/  PRMT R61, R99, 0x7632, R61 ;  /* 0x00007632633d7816 */ /* 0x000fe2000000003d */
[----:B------:R3:W-:Y:S01]  /*1b110*/  @P3 STG.E.U16 desc[UR6][R56.64], R98 ;  /* 0x0000006238003986 */ /* 0x0007e2000c101506 */
[----:B------:R-:W-:Y:S01]  /*1b120*/  ISETP.LT.AND P3, PT, R60, UR5, !P0 ;  /* 0x000000053c007c0c */ /* 0x000fe2000c761270 */
[----:B------:R-:W-:Y:S01]  /*1b130*/  VIADD R60, R0, 0xa ;  /* 0x0000000a003c7836 */ /* 0x000fe20000000000 */
[----:B------:R-:W-:Y:S01]  /*1b140*/  ULDC UR5, c[0x0][0x22c] ;  /* 0x00008b0000057ab9 */ /* 0x000fe20000000800 */
[C---:B-1----:R-:W-:Y:S01]  /*1b150*/  LEA.HI.X.SX32 R59, R53.reuse, R52, 0x1, P6 ;  /* 0x00000034353b7211 */ /* 0x042fe200030f0eff */
[----:B------:R-:W-:Y:S01]  /*1b160*/  VIADD R53, R53, UR4 ;  /* 0x0000000435357c36 */ /* 0x000fe20008000000 */
[----:B------:R-:W-:-:S03]  /*1b170*/  PRMT R55, R98, 0x7632, R55 ;  /* 0x0000763262377816 */ /* 0x000fc60000000037 */
[C---:B---3--:R-:W-:Y:S02]  /*1b180*/  VIADD R57, R53.reuse, UR4 ;  /* 0x0000000435397c36 */ /* 0x048fe40008000000 */
[----:B------:R1:W-:Y:S01]  /*1b190*/  @P2 STG.E.U16 desc[UR6][R58.64], R55 ;  /* 0x000000373a002986 */ /* 0x0003e2000c101506 */
[-C--:B------:R-:W-:Y:S02]  /*1b1a0*/  LEA R54, P2, R53, R3.reuse, 0x1 ;  /* 0x0000000335367211 */ /* 0x080fe400078408ff */
[----:B------:R-:W-:Y:S02]  /*1b1b0*/  LEA R56, P6, R57, R3, 0x1 ;  /* 0x0000000339387211 */ /* 0x000fe400078c08ff */
[-C--:B-1----:R-:W-:Y:S01]  /*1b1c0*/  LEA.HI.X.SX32 R55, R53, R52.reuse, 0x1, P2 ;  /* 0x0000003435377211 */ /* 0x082fe200010f0eff */
[----:B------:R-:W-:Y:S01]  /*1b1d0*/  VIADD R53, R0, 0xb ;  /* 0x0000000b00357836 */ /* 0x000fe20000000000 */
[----:B------:R-:W-:Y:S01]  /*1b1e0*/  ISETP.LT.AND P2, PT, R60, UR5, !P0 ;  /* 0x000000053c007c0c */ /* 0x000fe2000c741270 */
[----:B------:R-:W-:Y:S01]  /*1b1f0*/  ULDC UR5, c[0x0][0x22c] ;  /* 0x00008b0000057ab9 */ /* 0x000fe20000000800 */
[----:B------:R-:W-:Y:S01]  /*1b200*/  VIADD R59, R0, 0xc ;  /* 0x0000000c003b7836 */ /* 0x000fe20000000000 */
[----:B------:R1:W-:Y:S01]  /*1b210*/  @P1 STG.E.U16 desc[UR6][R54.64], R99 ;  /* 0x0000006336001986 */ /* 0x0003e2000c101506 */
[----:B------:R-:W-:Y:S01]  /*1b220*/  ISETP.LT.AND P1, PT, R53, UR5, !P0 ;  /* 0x0000000535007c0c */ /* 0x000fe2000c721270 */
[C---:B------:R-:W-:Y:S01]  /*1b230*/  VIADD R53, R57.reuse, UR4 ;  /* 0x0000000439357c36 */ /* 0x040fe20008000000 */
[----:B------:R-:W-:Y:S01]  /*1b240*/  LEA.HI.X.SX32 R57, R57, R52, 0x1, P6 ;  /* 0x0000003439397211 */ /* 0x000fe200030f0eff */
[----:B------:R-:W-:-:S02]  /*1b250*/  ULDC UR5, c[0x0][0x22c] ;  /* 0x00008b0000057ab9 */ /* 0x000fc40000000800 */
[C---:B------:R-:W-:Y:S01]  /*1b260*/  VIADD R60, R53.reuse, UR4 ;  /* 0x00000004353c7c36 */ /* 0x040fe20008000000 */
[-C--:B------:R-:W-:Y:S01]  /*1b270*/  LEA R58, P6, R53, R3.reuse, 0x1 ;  /* 0x00000003353a7211 */ /* 0x080fe200078c08ff */
[----:B------:R3:W-:Y:S01]  /*1b280*/  @P5 STG.E.U16 desc[UR6][R56.64], R61 ;  /* 0x0000003d38005986 */ /* 0x0007e2000c101506 */
[----:B------:R-:W-:Y:S01]  /*1b290*/  ISETP.LT.AND P5, PT, R59, UR5, !P0 ;  /* 0x000000053b007c0c */ /* 0x000fe2000c7a1270 */
[----:B------:R-:W-:Y:S01]  /*1b2a0*/  ULDC UR5, c[0x0][0x22c] ;  /* 0x00008b0000057ab9 */ /* 0x000fe20000000800 */
[-C--:B------:R-:W-:Y:S01]  /*1b2b0*/  LEA.HI.X.SX32 R59, R53, R52.reuse, 0x1, P6 ;  /* 0x00000034353b7211 */ /* 0x080fe200030f0eff */
[----:B-1----:R-:W-:Y:S01]  /*1b2c0*/  VIADD R55, R0, 0xd ;  /* 0x0000000d00377836 */ /* 0x002fe20000000000 */
[CC--:B------:R-:W-:Y:S01]  /*1b2d0*/  LEA R54, P6, R60.reuse, R3.reuse, 0x1 ;  /* 0x000000033c367211 */ /* 0x0c0fe200078c08ff */
[C---:B------:R-:W-:Y:S02]  /*1b2e0*/  VIADD R53, R60.reuse, UR4 ;  /* 0x000000043c357c36 */ /* 0x040fe40008000000 */
[----:B------:R1:W-:Y:S01]  /*1b2f0*/  @P4 STG.E.U16 desc[UR6][R58.64], R92 ;  /* 0x0000005c3a004986 */ /* 0x0003e2000c101506 */
[----:B------:R-:W-:Y:S01]  /*1b300*/  ISETP.LT.AND P4, PT, R55, UR5, !P0 ;  /* 0x0000000537007c0c */ /* 0x000fe2000c781270 */
[----:B------:R-:W-:Y:S01]  /*1b310*/  ULDC UR5, c[0x0][0x22c] ;  /* 0x00008b0000057ab9 */ /* 0x000fe20000000800 */
[----:B------:R-:W-:Y:S01]  /*1b320*/  LEA.HI.X.SX32 R55, R60, R52, 0x1, P6 ;  /* 0x000000343c377211 */ /* 0x000fe200030f0eff */
[----:B------:R-:W-:Y:S01]  /*1b330*/  VIADD R60, R0, 0xe ;  /* 0x0000000e003c7836 */ /* 0x000fe20000000000 */
[----:B---3--:R-:W-:-:S02]  /*1b340*/  LEA R56, P6, R53, R3, 0x1 ;  /* 0x0000000335387211 */ /* 0x008fc400078c08ff */
[----:B------:R-:W-:Y:S02]  /*1b350*/  PRMT R61, R92, 0x7632, R61 ;  /* 0x000076325c3d7816 */ /* 0x000fe4000000003d */
[CC--:B------:R-:W-:Y:S01]  /*1b360*/  LEA.HI.X.SX32 R57, R53.reuse, R52.reuse, 0x1, P6 ;  /* 0x0000003435397211 */ /* 0x0c0fe200030f0eff */
[----:B------:R-:W-:Y:S02]  /*1b370*/  VIADD R53, R53, UR4 ;  /* 0x0000000435357c36 */ /* 0x000fe40008000000 */
[----:B------:R3:W-:Y:S01]  /*1b380*/  @P3 STG.E.U16 desc[UR6][R54.64], R61 ;  /* 0x0000003d36003986 */ /* 0x0007e2000c101506 */
[----:B-1----:R-:W-:Y:S01]  /*1b390*/  VIADD R59, R0, 0xf ;  /* 0x0000000f003b7836 */ /* 0x002fe20000000000 */
[----:B------:R-:W-:Y:S01]  /*1b3a0*/  ISETP.LT.AND P3, PT, R60, UR5, !P0 ;  /* 0x000000053c007c0c */ /* 0x000fe2000c761270 */
[C---:B------:R-:W-:Y:S01]  /*1b3b0*/  VIADD R60, R53.reuse, UR4 ;  /* 0x00000004353c7c36 */ /* 0x040fe20008000000 */
[-C--:B------:R-:W-:Y:S01]  /*1b3c0*/  LEA R58, P6, R53, R3.reuse, 0x1 ;  /* 0x00000003353a7211 */ /* 0x080fe200078c08ff */
[----:B------:R-:W-:Y:S01]  /*1b3d0*/  ULDC UR5, c[0x0][0x22c] ;  /* 0x00008b0000057ab9 */ /* 0x000fe20000000800 */
[----:B------:R1:W-:Y:S01]  /*1b3e0*/  @P2 STG.E.U16 desc[UR6][R56.64], R93 ;  /* 0x0000005d38002986 */ /* 0x0003e2000c101506 */
[----:B------:R-:W-:Y:S01]  /*1b3f0*/  ISETP.LT.AND P2, PT, R59, UR5, !P0 ;  /* 0x000000053b007c0c */ /* 0x000fe2000c741270 */
[----:B------:R-:W-:Y:S01]  /*1b400*/  ULDC UR5, c[0x0][0x22c] ;  /* 0x00008b0000057ab9 */ /* 0x000fe20000000800 */
[----:B------:R-:W-:Y:S01]  /*1b410*/  LEA.HI.X.SX32 R59, R53, R52, 0x1, P6 ;  /* 0x00000034353b7211 */ /* 0x000fe200030f0eff */
[C---:B------:R-:W-:Y:S01]  /*1b420*/  VIADD R53, R60.reuse, UR4 ;  /* 0x000000043c357c36 */ /* 0x040fe20008000000 */
[----:B---3--:R-:W-:Y:S01]  /*1b430*/  LEA R54, P6, R60, R3, 0x1 ;  /* 0x000000033c367211 */ /* 0x008fe200078c08ff */
[----:B------:R-:W-:-:S03]  /*1b440*/  VIADD R61, R0, 0x10 ;  /* 0x00000010003d7836 */ /* 0x000fc60000000000 */
        /* <DEDUP_REMOVED lines=98> */
[----:B--2---:R1:W-:Y:S01]  /*1ba70*/  @P3 STG.E.U16 desc[UR6][R54.64], R4 ;  /* 0x0000000436003986 */ /* 0x0043e2000c101506 */
        /* <DEDUP_REMOVED lines=8> */
[----:B-1----:R-:W-:Y:S01]  /*1bb00*/  VIADD R55, R0, 0x1f ;  /* 0x0000001f00377836 */ /* 0x002fe20000000000 */
[----:B------:R1:W-:Y:S01]  /*1bb10*/  @P2 STG.E.U16 desc[UR6][R56.64], R61 ;  /* 0x0000003d38002986 */ /* 0x0003e2000c101506 */
[----:B------:R-:W-:Y:S01]  /*1bb20*/  ISETP.LT.AND P2, PT, R60, UR5, !P0 ;  /* 0x000000053c007c0c */ /* 0x000fe2000c741270 */
[C---:B------:R-:W-:Y:S01]  /*1bb30*/  VIADD R4, R53.reuse, UR4 ;  /* 0x0000000435047c36 */ /* 0x040fe20008000000 */
[-C--:B------:R-:W-:Y:S01]  /*1bb40*/  LEA R54, P6, R53, R3.reuse, 0x1 ;  /* 0x0000000335367211 */ /* 0x080fe200078c08ff */
[----:B------:R-:W-:Y:S01]  /*1bb50*/  ULDC UR5, c[0x0][0x22c] ;  /* 0x00008b0000057ab9 */ /* 0x000fe20000000800 */
[----:B------:R2:W-:Y:S01]  /*1bb60*/  @P1 STG.E.U16 desc[UR6][R58.64], R5 ;  /* 0x000000053a001986 */ /* 0x0005e2000c101506 */
[----:B------:R-:W-:Y:S01]  /*1bb70*/  ISETP.LT.AND P1, PT, R55, UR5, !P0 ;  /* 0x0000000537007c0c */ /* 0x000fe2000c721270 */
[----:B------:R-:W-:Y:S01]  /*1bb80*/  VIADD R60, R0, 0x20 ;  /* 0x00000020003c7836 */ /* 0x000fe20000000000 */
[----:B------:R-:W-:Y:S01]  /*1bb90*/  LEA.HI.X.SX32 R55, R53, R52, 0x1, P6 ;  /* 0x0000003435377211 */ /* 0x000fe200030f0eff */
[C---:B------:R-:W-:Y:S01]  /*1bba0*/  VIADD R53, R4.reuse, UR4 ;  /* 0x0000000404357c36 */ /* 0x040fe20008000000 */
[----:B------:R-:W-:Y:S01]  /*1bbb0*/  ULDC UR5, c[0x0][0x22c] ;  /* 0x00008b0000057ab9 */ /* 0x000fe20000000800 */
[----:B-1----:R-:W-:-:S04]  /*1bbc0*/  LEA R56, P6, R4, R3, 0x1 ;  /* 0x0000000304387211 */ /* 0x002fc800078c08ff */
[----:B------:R-:W-:Y:S01]  /*1bbd0*/  LEA.HI.X.SX32 R57, R4, R52, 0x1, P6 ;  /* 0x0000003404397211 */ /* 0x000fe200030f0eff */
[----:B--2---:R-:W-:Y:S01]  /*1bbe0*/  VIADD R58, R0, 0x21 ;  /* 0x00000021003a7836 */ /* 0x004fe20000000000 */
[----:B------:R-:W-:Y:S02]  /*1bbf0*/  PRMT R59, R5, 0x7632, R59 ;  /* 0x00007632053b7816 */ /* 0x000fe4000000003b */
[----:B------:R-:W-:-:S03]  /*1bc00*/  LEA R4, P6, R53, R3, 0x1 ;  /* 0x0000000335047211 */ /* 0x000fc600078c08ff */
[----:B------:R1:W-:Y:S01]  /*1bc10*/  @P5 STG.E.U16 desc[UR6][R54.64], R59 ;  /* 0x0000003b36005986 */ /* 0x0003e2000c101506 */
[C---:B------:R-:W-:Y:S01]  /*1bc20*/  LEA.HI.X.SX32 R5, R53.reuse, R52, 0x1, P6 ;  /* 0x0000003435057211 */ /* 0x040fe200030f0eff */
[----:B------:R-:W-:Y:S01]  /*1bc30*/  VIADD R53, R53, UR4 ;  /* 0x0000000435357c36 */ /* 0x000fe20008000000 */
[----:B------:R-:W-:Y:S01]  /*1bc40*/  ISETP.LT.AND P5, PT, R60, UR5, !P0 ;  /* 0x000000053c007c0c */ /* 0x000fe2000c7a1270 */
[----:B------:R2:W-:Y:S01]  /*1bc50*/  @P4 STG.E.U16 desc[UR6][R56.64], R6 ;  /* 0x0000000638004986 */ /* 0x0005e2000c101506 */
[----:B------:R-:W-:Y:S02]  /*1bc60*/  ULDC UR5, c[0x0][0x22c] ;  /* 0x00008b0000057ab9 */ /* 0x000fe40000000800 */
[----:B------:R-:W-:Y:S01]  /*1bc70*/  ISETP.LT.AND P4, PT, R58, UR5, !P0 ;  /* 0x000000053a007c0c */ /* 0x000fe2000c781270 */
[----:B------:R-:W-:Y:S01]  /*1bc80*/  VIADD R58, R0, 0x22 ;  /* 0x00000022003a7836 */ /* 0x000fe20000000000 */
[----:B------:R-:W-:Y:S01]  /*1bc90*/  ULDC UR5, c[0x0][0x22c] ;  /* 0x00008b0000057ab9 */ /* 0x000fe20000000800 */
[----:B-1----:R-:W-:Y:S01]  /*1bca0*/  PRMT R55, R6, 0x7632, R55 ;  /* 0x0000763206377816 */ /* 0x002fe20000000037 */
[----:B--2---:R-:W-:-:S04]  /*1bcb0*/  VIADD R6, R53, UR4 ;  /* 0x0000000435067c36 */ /* 0x004fc80008000000 */
[----:B------:R1:W-:Y:S01]  /*1bcc0*/  @P3 STG.E.U16 desc[UR6][R4.64], R55 ;  /* 0x0000003704003986 */ /* 0x0003e2000c101506 */
[-C--:B------:R-:W-:Y:S02]  /*1bcd0*/  LEA R54, P3, R53, R3.reuse, 0x1 ;  /* 0x0000000335367211 */ /* 0x080fe400078608ff */
[----:B------:R-:W-:-:S04]  /*1bce0*/  LEA R56, P6, R6, R3, 0x1 ;  /* 0x0000000306387211 */ /* 0x000fc800078c08ff */
[CC--:B------:R-:W-:Y:S02]  /*1bcf0*/  LEA.HI.X.SX32 R57, R6.reuse, R52.reuse, 0x1, P6 ;  /* 0x0000003406397211 */ /* 0x0c0fe400030f0eff */
[-C--:B-1----:R-:W-:Y:S01]  /*1bd00*/  LEA.HI.X.SX32 R55, R53, R52.reuse, 0x1, P3 ;  /* 0x0000003435377211 */ /* 0x082fe200018f0eff */
[----:B------:R-:W-:Y:S01]  /*1bd10*/  VIADD R5, R6, UR4 ;  /* 0x0000000406057c36 */ /* 0x000fe20008000000 */
[----:B------:R-:W-:Y:S01]  /*1bd20*/  ISETP.LT.AND P3, PT, R58, UR5, !P0 ;  /* 0x000000053a007c0c */ /* 0x000fe2000c761270 */
[C---:B------:R-:W-:Y:S01]  /*1bd30*/  VIADD R53, R0.reuse, 0x23 ;  /* 0x0000002300357836 */ /* 0x040fe20000000000 */
[----:B------:R-:W-:Y:S01]  /*1bd40*/  ULDC UR5, c[0x0][0x22c] ;  /* 0x00008b0000057ab9 */ /* 0x000fe20000000800 */
[----:B------:R1:W-:Y:S01]  /*1bd50*/  @P2 STG.E.U16 desc[UR6][R54.64], R7 ;  /* 0x0000000736002986 */ /* 0x0003e2000c101506 */
[----:B------:R-:W-:Y:S01]  /*1bd60*/  LEA R4, P6, R5, R3, 0x1 ;  /* 0x0000000305047211 */ /* 0x000fe200078c08ff */
[----:B------:R-:W-:Y:S01]  /*1bd70*/  VIADD R6, R0, 0x24 ;  /* 0x0000002400067836 */ /* 0x000fe20000000000 */
[----:B------:R-:W-:Y:S01]  /*1bd80*/  ISETP.LT.AND P2, PT, R53, UR5, !P0 ;  /* 0x0000000535007c0c */ /* 0x000fe2000c741270 */
[C---:B------:R-:W-:Y:S01]  /*1bd90*/  VIADD R53, R5.reuse, UR4 ;  /* 0x0000000405357c36 */ /* 0x040fe20008000000 */
[----:B------:R-:W-:Y:S01]  /*1bda0*/  ULDC UR5, c[0x0][0x22c] ;  /* 0x00008b0000057ab9 */ /* 0x000fe20000000800 */
[----:B------:R-:W-:-:S02]  /*1bdb0*/  LEA.HI.X.SX32 R5, R5, R52, 0x1, P6 ;  /* 0x0000003405057211 */ /* 0x000fc400030f0eff */
[----:B------:R-:W-:Y:S01]  /*1bdc0*/  VIADD R58, R53, UR4 ;  /* 0x00000004353a7c36 */ /* 0x000fe20008000000 */
[----:B-1----:R-:W-:Y:S01]  /*1bdd0*/  PRMT R55, R7, 0x7632, R55 ;  /* 0x0000763207377816 */ /* 0x002fe20000000037 */
[----:B------:R-:W-:-:S04]  /*1bde0*/  VIADD R7, R0, 0x25 ;  /* 0x0000002500077836 */ /* 0x000fc80000000000 */
[----:B------:R1:W-:Y:S01]  /*1bdf0*/  @P1 STG.E.U16 desc[UR6][R56.64], R55 ;  /* 0x0000003738001986 */ /* 0x0003e2000c101506 */
[----:B------:R-:W-:Y:S01]  /*1be00*/  ISETP.LT.AND P1, PT, R6, UR5, !P0 ;  /* 0x0000000506007c0c */ /* 0x000fe2000c721270 */
[----:B------:R-:W-:Y:S01]  /*1be10*/  ULDC UR5, c[0x0][0x22c] ;  /* 0x00008b0000057ab9 */ /* 0x000fe20000000800 */
[-C--:B------:R-:W-:Y:S01]  /*1be20*/  LEA R6, P6, R53, R3.reuse, 0x1 ;  /* 0x0000000335067211 */ /* 0x080fe200078c08ff */
[----:B----4-:R2:W-:Y:S01]  /*1be30*/  @P5 STG.E.U16 desc[UR6][R4.64], R8 ;  /* 0x0000000804005986 */ /* 0x0105e2000c101506 */
[----:B------:R-:W-:Y:S01]  /*1be40*/  ISETP.LT.AND P5, PT, R7, UR5, !P0 ;  /* 0x0000000507007c0c */ /* 0x000fe2000c7a1270 */
[----:B------:R-:W-:Y:S01]  /*1be50*/  ULDC UR5, c[0x0][0x22c] ;  /* 0x00008b0000057ab9 */ /* 0x000fe20000000800 */
[----:B------:R-:W-:Y:S01]  /*1be60*/  LEA.HI.X.SX32 R7, R53, R52, 0x1, P6 ;  /* 0x0000003435077211 */ /* 0x000fe200030f0eff */
[----:B------:R-:W-:Y:S01]  /*1be70*/  VIADD R53, R0, 0x26 ;  /* 0x0000002600357836 */ /* 0x000fe20000000000 */
[----:B------:R-:W-:Y:S02]  /*1be80*/  LEA R54, P6, R58, R3, 0x1 ;  /* 0x000000033a367211 */ /* 0x000fe400078c08ff */
[----:B-1----:R-:W-:-:S02]  /*1be90*/  PRMT R56, R8, 0x7632, R56 ;  /* 0x0000763208387816 */ /* 0x002fc40000000038 */
[CC--:B------:R-:W-:Y:S01]  /*1bea0*/  LEA.HI.X.SX32 R55, R58.reuse, R52.reuse, 0x1, P6 ;  /* 0x000000343a377211 */ /* 0x0c0fe200030f0eff */
[----:B------:R-:W-:Y:S02]  /*1beb0*/  VIADD R58, R58, UR4 ;  /* 0x000000043a3a7c36 */ /* 0x000fe40008000000 */
[----:B--2---:R-:W-:Y:S01]  /*1bec0*/  VIADD R5, R0, 0x27 ;  /* 0x0000002700057836 */ /* 0x004fe20000000000 */
[----:B------:R1:W-:Y:S01]  /*1bed0*/  @P4 STG.E.U16 desc[UR6][R6.64], R56 ;  /* 0x0000003806004986 */ /* 0x0003e2000c101506 */
[----:B------:R-:W-:Y:S01]  /*1bee0*/  ISETP.LT.AND P4, PT, R53, UR5, !P0 ;  /* 0x0000000535007c0c */ /* 0x000fe2000c781270 */
[C---:B------:R-:W-:Y:S01]  /*1bef0*/  VIADD R8, R58.reuse, UR4 ;  /* 0x000000043a087c36 */ /* 0x040fe20008000000 */
[-C--:B------:R-:W-:Y:S01]  /*1bf00*/  LEA R4, P6, R58, R3.reuse, 0x1 ;  /* 0x000000033a047211 */ /* 0x080fe200078c08ff */
[----:B------:R-:W-:Y:S01]  /*1bf10*/  ULDC UR5, c[0x0][0x22c] ;  /* 0x00008b0000057ab9 */ /* 0x000fe20000000800 */
[----:B------:R2:W-:Y:S01]  /*1bf20*/  @P3 STG.E.U16 desc[UR6][R54.64], R9 ;  /* 0x0000000936003986 */ /* 0x0005e2000c101506 */
[----:B------:R-:W-:Y:S01]  /*1bf30*/  ISETP.LT.AND P3, PT, R5, UR5, !P0 ;  /* 0x0000000505007c0c */ /* 0x000fe2000c761270 */
[----:B------:R-:W-:Y:S01]  /*1bf40*/  VIADD R53, R8, UR4 ;  /* 0x0000000408357c36 */ /* 0x000fe20008000000 */
[----:B------:R-:W-:Y:S01]  /*1bf50*/  LEA.HI.X.SX32 R5, R58, R52, 0x1, P6 ;  /* 0x000000343a057211 */ /* 0x000fe200030f0eff */
[----:B------:R-:W-:Y:S01]  /*1bf60*/  ULDC UR5, c[0x0][0x22c] ;  /* 0x00008b0000057ab9 */ /* 0x000fe20000000800 */
[----:B-1----:R-:W-:Y:S01]  /*1bf70*/  LEA R6, P6, R8, R3, 0x1 ;  /* 0x0000000308067211 */ /* 0x002fe200078c08ff */
[----:B------:R-:W-:-:S03]  /*1bf80*/  VIADD R56, R0, 0x28 ;  /* 0x0000002800387836 */ /* 0x000fc60000000000 */
        /* <DEDUP_REMOVED lines=16> */
[-C--:B------:R-:W-:Y:S01]  /*1c090*/  LEA R4, P5, R53, R3.reuse, 0x1 ;  /* 0x0000000335047211 */ /* 0x080fe200078a08ff */
[----:B------:R-:W-:Y:S01]  /*1c0a0*/  VIADD R10, R0, 0x2b ;  /* 0x0000002b000a7836 */ /* 0x000fe20000000000 */
[-C--:B------:R-:W-:Y:S02]  /*1c0b0*/  LEA R6, P6, R7, R3.reuse, 0x1 ;  /* 0x0000000307067211 */ /* 0x080fe400078c08ff */
[-C--:B-1----:R-:W-:Y:S01]  /*1c0c0*/  LEA.HI.X.SX32 R5, R53, R52.reuse, 0x1, P5 ;  /* 0x0000003435057211 */ /* 0x082fe200028f0eff */
[C---:B------:R-:W-:Y:S01]  /*1c0d0*/  VIADD R9, R7.reuse, UR4 ;  /* 0x0000000407097c36 */ /* 0x040fe20008000000 */
[----:B------:R-:W-:Y:S01]  /*1c0e0*/  ISETP.LT.AND P5, PT, R54, UR5, !P0 ;  /* 0x0000000536007c0c */ /* 0x000fe2000c7a1270 */
[----:B------:R-:W-:Y:S01]  /*1c0f0*/  ULDC UR5, c[0x0][0x22c] ;  /* 0x00008b0000057ab9 */ /* 0x000fe20000000800 */
[----:B------:R-:W-:Y:S01]  /*1c100*/  LEA.HI.X.SX32 R7, R7, R52, 0x1, P6 ;  /* 0x0000003407077211 */ /* 0x000fe200030f0eff */
[----:B------:R1:W-:Y:S01]  /*1c110*/  @P4 STG.E.U16 desc[UR6][R4.64], R11 ;  /* 0x0000000b04004986 */ /* 0x0003e2000c101506 */
[----:B------:R-:W-:Y:S01]  /*1c120*/  ISETP.LT.AND P4, PT, R10, UR5, !P0 ;  /* 0x000000050a007c0c */ /* 0x000fe2000c781270 */
[----:B------:R-:W-:Y:S01]  /*1c130*/  VIADD R10, R0, 0x2c ;  /* 0x0000002c000a7836 */ /* 0x000fe20000000000 */
[----:B------:R-:W-:Y:S01]  /*1c140*/  PRMT R53, R11, 0x7632, R53 ;  /* 0x000076320b357816 */ /* 0x000fe20000000035 */
[----:B------:R-:W-:Y:S01]  /*1c150*/  ULDC UR5, c[0x0][0x22c] ;  /* 0x00008b0000057ab9 */ /* 0x000fe20000000800 */
[----:B------:R-:W-:-:S03]  /*1c160*/  LEA R8, P6, R9, R3, 0x1 ;  /* 0x0000000309087211 */ /* 0x000fc600078c08ff */
[----:B------:R2:W-:Y:S01]  /*1c170*/  @P3 STG.E.U16 desc[UR6][R6.64], R53 ;  /* 0x0000003506003986 */ /* 0x0005e2000c101506 */
[----:B------:R-:W-:Y:S01]  /*1c180*/  ISETP.LT.AND P3, PT, R10, UR5, !P0 ;  /* 0x000000050a007c0c */ /* 0x000fe2000c761270 */
[C---:B------:R-:W-:Y:S01]  /*1c190*/  VIADD R10, R9.reuse, UR4 ;  /* 0x00000004090a7c36 */ /* 0x040fe20008000000 */
[-C--:B------:R-:W-:Y:S01]  /*1c1a0*/  LEA.HI.X.SX32 R9, R9, R52.reuse, 0x1, P6 ;  /* 0x0000003409097211 */ /* 0x080fe200030f0eff */
[----:B-1----:R-:W-:Y:S01]  /*1c1b0*/  VIADD R5, R0, 0x2d ;  /* 0x0000002d00057836 */ /* 0x002fe20000000000 */
[----:B------:R-:W-:Y:S01]  /*1c1c0*/  ULDC UR5, c[0x0][0x22c] ;  /* 0x00008b0000057ab9 */ /* 0x000fe20000000800 */
[C---:B------:R-:W-:Y:S01]  /*1c1d0*/  VIADD R11, R10.reuse, UR4 ;  /* 0x000000040a0b7c36 */ /* 0x040fe20008000000 */
[CC--:B------:R-:W-:Y:S01]  /*1c1e0*/  LEA R4, P6, R10.reuse, R3.reuse, 0x1 ;  /* 0x000000030a047211 */ /* 0x0c0fe200078c08ff */
[----:B------:R1:W-:Y:S01]  /*1c1f0*/  @P2 STG.E.U16 desc[UR6][R8.64], R12 ;  /* 0x0000000c08002986 */ /* 0x0003e2000c101506 */
[----:B------:R-:W-:Y:S01]  /*1c200*/  ISETP.LT.AND P2, PT, R5, UR5, !P0 ;  /* 0x0000000505007c0c */ /* 0x000fe2000c741270 */
[----:B------:R-:W-:Y:S01]  /*1c210*/  ULDC UR5, c[0x0][0x22c] ;  /* 0x00008b0000057ab9 */ /* 0x000fe20000000800 */
[----:B------:R-:W-:Y:S01]  /*1c220*/  LEA.HI.X.SX32 R5, R10, R52, 0x1, P6 ;  /* 0x000000340a057211 */ /* 0x000fe200030f0eff */
[----:B------:R-:W-:Y:S01]  /*1c230*/  VIADD R10, R0, 0x2e ;  /* 0x0000002e000a7836 */ /* 0x000fe20000000000 */
[----:B--2---:R-:W-:-:S02]  /*1c240*/  LEA R6, P6, R11, R3, 0x1 ;  /* 0x000000030b067211 */ /* 0x004fc400078c08ff */
        /* <DEDUP_REMOVED lines=15> */
[----:B--2---:R-:W-:-:S04]  /*1c340*/  LEA R4, P6, R10, R3, 0x1 ;  /* 0x000000030a047211 */ /* 0x004fc800078c08ff */
[-C--:B------:R-:W-:Y:S01]  /*1c350*/  LEA.HI.X.SX32 R5, R10, R52.reuse, 0x1, P6 ;  /* 0x000000340a057211 */ /* 0x080fe200030f0eff */
[----:B------:R-:W-:Y:S01]  /*1c360*/  VIADD R10, R0, 0x31 ;  /* 0x00000031000a7836 */ /* 0x000fe20000000000 */
[----:B-1----:R-:W-:Y:S02]  /*1c370*/  PRMT R7, R13, 0x7632, R7 ;  /* 0x000076320d077816 */ /* 0x002fe40000000007 */
[----:B------:R-:W-:Y:S02]  /*1c380*/  LEA R6, P6, R11, R3, 0x1 ;  /* 0x000000030b067211 */ /* 0x000fe400078c08ff */
[----:B0-----:R-:W-:Y:S01]  /*1c390*/  PRMT R13, R45, 0x7632, R13 ;  /* 0x000076322d0d7816 */ /* 0x001fe2000000000d */
        /* <DEDUP_REMOVED lines=8> */
[C---:B0-----:R-:W-:Y:S01]  /*1c420*/  LEA.HI.X.SX32 R7, R11.reuse, R52, 0x1, P6 ;  /* 0x000000340b077211 */ /* 0x041fe200030f0eff */
[----:B------:R-:W-:Y:S01]  /*1c430*/  VIADD R11, R11, UR4 ;  /* 0x000000040b0b7c36 */ /* 0x000fe20008000000 */
[----:B------:R-:W-:-:S02]  /*1c440*/  PRMT R9, R14, 0x7632, R9 ;  /* 0x000076320e097816 */ /* 0x000fc40000000009 */
[----:B-1----:R-:W-:Y:S01]  /*1c450*/  PRMT R14, R48, 0x7632, R14 ;  /* 0x00007632300e7816 */ /* 0x002fe2000000000e */
[C---:B------:R-:W-:Y:S02]  /*1c460*/  VIADD R5, R11.reuse, UR4 ;  /* 0x000000040b057c36 */ /* 0x040fe40008000000 */
[----:B------:R0:W-:Y:S01]  /*1c470*/  @P2 STG.E.U16 desc[UR6][R6.64], R9 ;  /* 0x0000000906002986 */ /* 0x0001e2000c101506 */
[-C--:B------:R-:W-:Y:S02]  /*1c480*/  LEA R8, P2, R11, R3.reuse, 0x1 ;  /* 0x000000030b087211 */ /* 0x080fe400078408ff */
[----:B------:R-:W-:Y:S02]  /*1c490*/  LEA R4, P6, R5, R3, 0x1 ;  /* 0x0000000305047211 */ /* 0x000fe400078c08ff */
[-C--:B0-----:R-:W-:Y:S01]  /*1c4a0*/  LEA.HI.X.SX32 R9, R11, R52.reuse, 0x1, P2 ;  /* 0x000000340b097211 */ /* 0x081fe200010f0eff */
[C---:B------:R-:W-:Y:S01]  /*1c4b0*/  VIADD R7, R5.reuse, UR4 ;  /* 0x0000000405077c36 */ /* 0x040fe20008000000 */
[----:B------:R-:W-:Y:S01]  /*1c4c0*/  ISETP.LT.AND P2, PT, R10, UR5, !P0 ;  /* 0x000000050a007c0c */ /* 0x000fe2000c741270 */
[----:B------:R-:W-:Y:S01]  /*1c4d0*/  VIADD R10, R0, 0x33 ;  /* 0x00000033000a7836 */ /* 0x000fe20000000000 */
[----:B------:R-:W-:Y:S01]  /*1c4e0*/  ULDC UR5, c[0x0][0x22c] ;  /* 0x00008b0000057ab9 */ /* 0x000fe20000000800 */
[----:B------:R0:W-:Y:S01]  /*1c4f0*/  @P1 STG.E.U16 desc[UR6][R8.64], R15 ;  /* 0x0000000f08001986 */ /* 0x0001e2000c101506 */
[----:B------:R-:W-:-:S02]  /*1c500*/  LEA.HI.X.SX32 R5, R5, R52, 0x1, P6 ;  /* 0x0000003405057211 */ /* 0x000fc400030f0eff */
[----:B------:R-:W-:Y:S01]  /*1c510*/  ISETP.LT.AND P1, PT, R10, UR5, !P0 ;  /* 0x000000050a007c0c */ /* 0x000fe2000c721270 */
[----:B------:R-:W-:Y:S01]  /*1c520*/  VIADD R10, R0, 0x34 ;  /* 0x00000034000a7836 */ /* 0x000fe20000000000 */
[----:B------:R-:W-:Y:S01]  /*1c530*/  ULDC UR5, c[0x0][0x22c] ;  /* 0x00008b0000057ab9 */ /* 0x000fe20000000800 */
[CC--:B------:R-:W-:Y:S01]  /*1c540*/  LEA R6, P6, R7.reuse, R3.reuse, 0x1 ;  /* 0x0000000307067211 */ /* 0x0c0fe200078c08ff */
[----:B------:R1:W-:Y:S02]  /*1c550*/  @P5 STG.E.U16 desc[UR6][R4.64], R12 ;  /* 0x0000000c04005986 */ /* 0x0003e4000c101506 */
[----:B------:R-:W-:Y:S01]  /*1c560*/  ISETP.LT.AND P5, PT, R10, UR5, !P0 ;  /* 0x000000050a007c0c */ /* 0x000fe2000c7a1270 */
[C---:B------:R-:W-:Y:S01]  /*1c570*/  VIADD R10, R7.reuse, UR4 ;  /* 0x00000004070a7c36 */ /* 0x040fe20008000000 */
[-C--:B------:R-:W-:Y:S01]  /*1c580*/  LEA.HI.X.SX32 R7, R7, R52.reuse, 0x1, P6 ;  /* 0x0000003407077211 */ /* 0x080fe200030f0eff */
[----:B0-----:R-:W-:Y:S01]  /*1c590*/  VIADD R9, R0, 0x35 ;  /* 0x0000003500097836 */ /* 0x001fe20000000000 */
[----:B------:R-:W-:Y:S01]  /*1c5a0*/  ULDC UR5, c[0x0][0x22c] ;  /* 0x00008b0000057ab9 */ /* 0x000fe20000000800 */
[C---:B------:R-:W-:Y:S01]  /*1c5b0*/  VIADD R11, R10.reuse, UR4 ;  /* 0x000000040a0b7c36 */ /* 0x040fe20008000000 */
[CC--:B------:R-:W-:Y:S01]  /*1c5c0*/  LEA R8, P6, R10.reuse, R3.reuse, 0x1 ;  /* 0x000000030a087211 */ /* 0x0c0fe200078c08ff */
[----:B------:R0:W-:Y:S01]  /*1c5d0*/  @P4 STG.E.U16 desc[UR6][R6.64], R16 ;  /* 0x0000001006004986 */ /* 0x0001e2000c101506 */
[----:B------:R-:W-:Y:S01]  /*1c5e0*/  ISETP.LT.AND P4, PT, R9, UR5, !P0 ;  /* 0x0000000509007c0c */ /* 0x000fe2000c781270 */
[----:B------:R-:W-:Y:S01]  /*1c5f0*/  ULDC UR5, c[0x0][0x22c] ;  /* 0x00008b0000057ab9 */ /* 0x000fe20000000800 */
[----:B------:R-:W-:Y:S01]  /*1c600*/  LEA.HI.X.SX32 R9, R10, R52, 0x1, P6 ;  /* 0x000000340a097211 */ /* 0x000fe200030f0eff */
[C---:B------:R-:W-:Y:S01]  /*1c610*/  VIADD R10, R0.reuse, 0x36 ;  /* 0x00000036000a7836 */ /* 0x040fe20000000000 */
[----:B-1----:R-:W-:Y:S01]  /*1c620*/  LEA R4, P6, R11, R3, 0x1 ;  /* 0x000000030b047211 */ /* 0x002fe200078c08ff */
[----:B------:R-:W-:Y:S01]  /*1c630*/  VIADD R15, R0, 0x7e ;  /* 0x0000007e000f7836 */ /* 0x000fe20000000000 */
[----:B------:R-:W-:-:S02]  /*1c640*/  PRMT R12, R16, 0x7632, R12 ;  /* 0x00007632100c7816 */ /* 0x000fc4000000000c */
[CC--:B------:R-:W-:Y:S01]  /*1c650*/  LEA.HI.X.SX32 R5, R11.reuse, R52.reuse, 0x1, P6 ;  /* 0x000000340b057211 */ /* 0x0c0fe200030f0eff */
[----:B------:R-:W-:Y:S02]  /*1c660*/  VIADD R11, R11, UR4 ;  /* 0x000000040b0b7c36 */ /* 0x000fe40008000000 */
[----:B------:R1:W-:Y:S01]  /*1c670*/  @P3 STG.E.U16 desc[UR6][R8.64], R12 ;  /* 0x0000000c08003986 */ /* 0x0003e2000c101506 */
[----:B0-----:R-:W-:Y:S01]  /*1c680*/  VIADD R7, R0, 0x37 ;  /* 0x0000003700077836 */ /* 0x001fe20000000000 */
        /* <DEDUP_REMOVED lines=9> */
[----:B-1----:R-:W-:Y:S01]  /*1c720*/  LEA R8, P6, R10, R3, 0x1 ;  /* 0x000000030a087211 */ /* 0x002fe200078c08ff */
[----:B------:R-:W-:-:S03]  /*1c730*/  VIADD R12, R0, 0x38 ;  /* 0x00000038000c7836 */ /* 0x000fc60000000000 */
[----:B------:R-:W-:Y:S01]  /*1c740*/  LEA.HI.X.SX32 R9, R10, R52, 0x1, P6 ;  /* 0x000000340a097211 */ /* 0x000fe200030f0eff */
[----:B------:R-:W-:Y:S01]  /*1c750*/  VIADD R10, R0, 0x39 ;  /* 0x00000039000a7836 */ /* 0x000fe20000000000 */
[----:B0-----:R-:W-:Y:S02]  /*1c760*/  PRMT R5, R17, 0x7632, R5 ;  /* 0x0000763211057816 */ /* 0x001fe40000000005 */
        /* <DEDUP_REMOVED lines=11> */
[----:B------:R-:W-:-:S03]  /*1c820*/  PRMT R7, R18, 0x7632, R7 ;  /* 0x0000763212077816 */ /* 0x000fc60000000007 */
[C---:B-1----:R-:W-:Y:S02]  /*1c830*/  VIADD R9, R11.reuse, UR4 ;  /* 0x000000040b097c36 */ /* 0x042fe40008000000 */
        /* <DEDUP_REMOVED lines=27> */
[----:B-1----:R-:W-:Y:S01]  /*1c9f0*/  LEA R8, P6, R11, R3, 0x1 ;  /* 0x000000030b087211 */ /* 0x002fe200078c08ff */
[----:B------:R-:W1:Y:S01]  /*1ca00*/  LDS.128 R16, [R2] ;  /* 0x0000000002107984 */ /* 0x000e620000000c00 */
        /* <DEDUP_REMOVED lines=14> */
[----:B--2---:R-:W-:Y:S01]  /*1caf0*/  LEA R6, P6, R10, R3, 0x1 ;  /* 0x000000030a067211 */ /* 0x004fe200078c08ff */
[----:B------:R-:W-:-:S02]  /*1cb00*/  VIADD R12, R0, 0x40 ;  /* 0x00000040000c7836 */ /* 0x000fc40000000000 */
[----:B------:R-:W-:Y:S01]  /*1cb10*/  VIADD R20, R0, 0x7f ;  /* 0x0000007f00147836 */ /* 0x000fe20000000000 */
        /* <DEDUP_REMOVED lines=15> */
[C---:B--2---:R-:W-:Y:S02]  /*1cc10*/  VIADD R7, R11.reuse, UR4 ;  /* 0x000000040b077c36 */ /* 0x044fe40008000000 */
        /* <DEDUP_REMOVED lines=341> */
[----:B------:R-:W-:Y:S01]  /*1e170*/  VIADD R11, R0, 0x70 ;  /* 0x00000070000b7836 */ /* 0x000fe20000000000 */
[----:B--2---:R-:W-:Y:S01]  /*1e180*/  LEA R6, P6, R10, R3, 0x1 ;  /* 0x000000030a067211 */ /* 0x004fe200078c08ff */
[----:B------:R-:W-:-:S02]  /*1e190*/  VIADD R12, R0, 0x72 ;  /* 0x00000072000c7836 */ /* 0x000fc40000000000 */
[----:B------:R2:W-:Y:S01]  /*1e1a0*/  @P5 STG.E.U16 desc[UR6][R4.64], R13 ;  /* 0x0000000d04005986 */ /* 0x0005e2000c101506 */
[----:B------:R-:W-:Y:S01]  /*1e1b0*/  ISETP.LT.AND P5, PT, R11, UR5, !P0 ;  /* 0x000000050b007c0c */ /* 0x000fe2000c7a1270 */
[----:B------:R-:W-:Y:S01]  /*1e1c0*/  ULDC UR5, c[0x0][0x22c] ;  /* 0x00008b0000057ab9 */ /* 0x000fe20000000800 */
[CC--:B------:R-:W-:Y:S01]  /*1e1d0*/  LEA.HI.X.SX32 R7, R10.reuse, R52.reuse, 0x1, P6 ;  /* 0x000000340a077211 */ /* 0x0c0fe200030f0eff */
[----:B------:R-:W-:Y:S02]  /*1e1e0*/  VIADD R10, R10, UR4 ;  /* 0x000000040a0a7c36 */ /* 0x000fe40008000000 */
[----:B0-----:R-:W-:Y:S02]  /*1e1f0*/  VIADD R9, R0, 0x71 ;  /* 0x0000007100097836 */ /* 0x001fe40000000000 */
[C---:B------:R-:W-:Y:S01]  /*1e200*/  VIADD R11, R10.reuse, UR4 ;  /* 0x000000040a0b7c36 */ /* 0x040fe20008000000 */
[CC--:B------:R-:W-:Y:S01]  /*1e210*/  LEA R8, P6, R10.reuse, R3.reuse, 0x1 ;  /* 0x000000030a087211 */ /* 0x0c0fe200078c08ff */
[----:B------:R0:W-:Y:S01]  /*1e220*/  @P4 STG.E.U16 desc[UR6][R6.64], R46 ;  /* 0x0000002e06004986 */ /* 0x0001e2000c101506 */
[----:B------:R-:W-:Y:S01]  /*1e230*/  ISETP.LT.AND P4, PT, R9, UR5, !P0 ;  /* 0x0000000509007c0c */ /* 0x000fe2000c781270 */
[----:B------:R-:W-:Y:S01]  /*1e240*/  ULDC UR5, c[0x0][0x22c] ;  /* 0x00008b0000057ab9 */ /* 0x000fe20000000800 */
[----:B------:R-:W-:Y:S01]  /*1e250*/  LEA.HI.X.SX32 R9, R10, R52, 0x1, P6 ;  /* 0x000000340a097211 */ /* 0x000fe200030f0eff */
[C---:B------:R-:W-:Y:S01]  /*1e260*/  VIADD R10, R11.reuse, UR4 ;  /* 0x000000040b0a7c36 */ /* 0x040fe20008000000 */
[----:B--2---:R-:W-:-:S02]  /*1e270*/  LEA R4, P6, R11, R3, 0x1 ;  /* 0x000000030b047211 */ /* 0x004fc400078c08ff */
[----:B------:R-:W-:Y:S02]  /*1e280*/  PRMT R13, R47, 0x7632, R13 ;  /* 0x000076322f0d7816 */ /* 0x000fe4000000000d */
[----:B------:R-:W-:Y:S01]  /*1e290*/  LEA.HI.X.SX32 R5, R11, R52, 0x1, P6 ;  /* 0x000000340b057211 */ /* 0x000fe200030f0eff */
[----:B------:R-:W-:Y:S01]  /*1e2a0*/  VIADD R11, R0, 0x73 ;  /* 0x00000073000b7836 */ /* 0x000fe20000000000 */
[----:B0-----:R-:W-:Y:S02]  /*1e2b0*/  PRMT R7, R46, 0x7632, R7 ;  /* 0x000076322e077816 */ /* 0x001fe40000000007 */
[----:B------:R-:W-:-:S03]  /*1e2c0*/  LEA R6, P6, R10, R3, 0x1 ;  /* 0x000000030a067211 */ /* 0x000fc600078c08ff */
[----:B------:R0:W-:Y:S01]  /*1e2d0*/  @P3 STG.E.U16 desc[UR6][R8.64], R7 ;  /* 0x0000000708003986 */ /* 0x0001e2000c101506 */
[----:B------:R-:W-:Y:S01]  /*1e2e0*/  ISETP.LT.AND P3, PT, R12, UR5, !P0 ;  /* 0x000000050c007c0c */ /* 0x000fe2000c761270 */
[C---:B------:R-:W-:Y:S01]  /*1e2f0*/  VIADD R12, R10.reuse, UR4 ;  /* 0x000000040a0c7c36 */ /* 0x040fe20008000000 */
[----:B------:R-:W-:Y:S01]  /*1e300*/  ULDC UR5, c[0x0][0x22c] ;  /* 0x00008b0000057ab9 */ /* 0x000fe20000000800 */
[----:B------:R2:W-:Y:S01]  /*1e310*/  @P2 STG.E.U16 desc[UR6][R4.64], R47 ;  /* 0x0000002f04002986 */ /* 0x0005e2000c101506 */
[----:B------:R-:W-:Y:S01]  /*1e320*/  ISETP.LT.AND P2, PT, R11, UR5, !P0 ;  /* 0x000000050b007c0c */ /* 0x000fe2000c741270 */
[----:B------:R-:W-:Y:S01]  /*1e330*/  ULDC UR5, c[0x0][0x22c] ;  /* 0x00008b0000057ab9 */ /* 0x000fe20000000800 */
[----:B0-----:R-:W-:Y:S01]  /*1e340*/  LEA.HI.X.SX32 R7, R10, R52, 0x1, P6 ;  /* 0x000000340a077211 */ /* 0x001fe200030f0eff */
[----:B------:R-:W-:Y:S01]  /*1e350*/  VIADD R8, R0, 0x74 ;  /* 0x0000007400087836 */ /* 0x000fe20000000000 */
[----:B------:R-:W-:Y:S01]  /*1e360*/  LEA R10, P6, R12, R3, 0x1 ;  /* 0x000000030c0a7211 */ /* 0x000fe200078c08ff */
[----:B------:R-:W-:-:S02]  /*1e370*/  VIADD R9, R0, 0x75 ;  /* 0x0000007500097836 */ /* 0x000fc40000000000 */
[----:B------:R0:W-:Y:S01]  /*1e380*/  @P1 STG.E.U16 desc[UR6][R6.64], R13 ;  /* 0x0000000d06001986 */ /* 0x0001e2000c101506 */
[C---:B------:R-:W-:Y:S01]  /*1e390*/  LEA.HI.X.SX32 R11, R12.reuse, R52, 0x1, P6 ;  /* 0x000000340c0b7211 */ /* 0x040fe200030f0eff */
[----:B------:R-:W-:Y:S01]  /*1e3a0*/  VIADD R12, R12, UR4 ;  /* 0x000000040c0c7c36 */ /* 0x000fe20008000000 */
[----:B------:R-:W-:Y:S01]  /*1e3b0*/  ISETP.LT.AND P1, PT, R8, UR5, !P0 ;  /* 0x0000000508007c0c */ /* 0x000fe2000c721270 */
[----:B------:R-:W-:Y:S02]  /*1e3c0*/  ULDC UR5, c[0x0][0x22c] ;  /* 0x00008b0000057ab9 */ /* 0x000fe40000000800 */
[C---:B------:R-:W-:Y:S01]  /*1e3d0*/  VIADD R8, R12.reuse, UR4 ;  /* 0x000000040c087c36 */ /* 0x040fe20008000000 */
[----:B------:R3:W-:Y:S01]  /*1e3e0*/  @P5 STG.E.U16 desc[UR6][R10.64], R48 ;  /* 0x000000300a005986 */ /* 0x0007e2000c101506 */
[----:B--2---:R-:W-:-:S03]  /*1e3f0*/  LEA R4, P5, R12, R3, 0x1 ;  /* 0x000000030c047211 */ /* 0x004fc600078a08ff */
[-C--:B0-----:R-:W-:Y:S02]  /*1e400*/  LEA R6, P6, R8, R3.reuse, 0x1 ;  /* 0x0000000308067211 */ /* 0x081fe400078c08ff */
[-C--:B------:R-:W-:Y:S01]  /*1e410*/  LEA.HI.X.SX32 R5, R12, R52.reuse, 0x1, P5 ;  /* 0x000000340c057211 */ /* 0x080fe200028f0eff */
[----:B------:R-:W-:Y:S01]  /*1e420*/  VIADD R12, R0, 0x76 ;  /* 0x00000076000c7836 */ /* 0x000fe20000000000 */
[----:B------:R-:W-:Y:S01]  /*1e430*/  ISETP.LT.AND P5, PT, R9, UR5, !P0 ;  /* 0x0000000509007c0c */ /* 0x000fe2000c7a1270 */
[C---:B------:R-:W-:Y:S01]  /*1e440*/  VIADD R9, R8.reuse, UR4 ;  /* 0x0000000408097c36 */ /* 0x040fe20008000000 */
[-C--:B------:R-:W-:Y:S01]  /*1e450*/  LEA.HI.X.SX32 R7, R8, R52.reuse, 0x1, P6 ;  /* 0x0000003408077211 */ /* 0x080fe200030f0eff */
[----:B------:R0:W-:Y:S01]  /*1e460*/  @P4 STG.E.U16 desc[UR6][R4.64], R14 ;  /* 0x0000000e04004986 */ /* 0x0001e2000c101506 */
[----:B------:R-:W-:Y:S01]  /*1e470*/  ULDC UR5, c[0x0][0x22c] ;  /* 0x00008b0000057ab9 */ /* 0x000fe20000000800 */
[C---:B---3--:R-:W-:Y:S01]  /*1e480*/  VIADD R10, R9.reuse, UR4 ;  /* 0x00000004090a7c36 */ /* 0x048fe20008000000 */
[----:B------:R-:W-:Y:S01]  /*1e490*/  ISETP.LT.AND P4, PT, R12, UR5, !P0 ;  /* 0x000000050c007c0c */ /* 0x000fe2000c781270 */
[----:B------:R2:W-:Y:S01]  /*1e4a0*/  @P3 STG.E.U16 desc[UR6][R6.64], R49 ;  /* 0x0000003106003986 */ /* 0x0005e2000c101506 */
[C---:B------:R-:W-:Y:S01]  /*1e4b0*/  LEA R8, P3, R9.reuse, R3, 0x1 ;  /* 0x0000000309087211 */ /* 0x040fe200078608ff */
[C---:B------:R-:W-:Y:S01]  /*1e4c0*/  VIADD R11, R0.reuse, 0x77 ;  /* 0x00000077000b7836 */ /* 0x040fe20000000000 */
[----:B------:R-:W-:Y:S01]  /*1e4d0*/  ULDC UR5, c[0x0][0x22c] ;  /* 0x00008b0000057ab9 */ /* 0x000fe20000000800 */
[----:B------:R-:W-:Y:S01]  /*1e4e0*/  VIADD R12, R0, 0x7d ;  /* 0x0000007d000c7836 */ /* 0x000fe20000000000 */
[----:B------:R-:W-:-:S02]  /*1e4f0*/  LEA.HI.X.SX32 R9, R9, R52, 0x1, P3 ;  /* 0x0000003409097211 */ /* 0x000fc400018f0eff */
[----:B------:R-:W-:Y:S01]  /*1e500*/  ISETP.LT.AND P3, PT, R11, UR5, !P0 ;  /* 0x000000050b007c0c */ /* 0x000fe2000c761270 */
[----:B------:R-:W-:Y:S01]  /*1e510*/  VIADD R11, R0, 0x78 ;  /* 0x00000078000b7836 */ /* 0x000fe20000000000 */
[----:B0-----:R-:W-:Y:S01]  /*1e520*/  PRMT R5, R49, 0x7632, R5 ;  /* 0x0000763231057816 */ /* 0x001fe20000000005 */
[----:B------:R-:W-:Y:S01]  /*1e530*/  ULDC UR5, c[0x0][0x22c] ;  /* 0x00008b0000057ab9 */ /* 0x000fe20000000800 */
[----:B------:R-:W-:Y:S01]  /*1e540*/  LEA R4, P6, R10, R3, 0x1 ;  /* 0x000000030a047211 */ /* 0x000fe200078c08ff */
[----:B--2---:R-:W-:Y:S02]  /*1e550*/  VIADD R7, R0, 0x79 ;  /* 0x0000007900077836 */ /* 0x004fe40000000000 */
[----:B------:R0:W-:Y:S01]  /*1e560*/  @P2 STG.E.U16 desc[UR6][R8.64], R5 ;  /* 0x0000000508002986 */ /* 0x0001e2000c101506 */
[----:B------:R-:W-:Y:S01]  /*1e570*/  ISETP.LT.AND P2, PT, R11, UR5, !P0 ;  /* 0x000000050b007c0c */ /* 0x000fe2000c741270 */
[----:B------:R-:W-:Y:S01]  /*1e580*/  ULDC UR5, c[0x0][0x22c] ;  /* 0x00008b0000057ab9 */ /* 0x000fe20000000800 */
[----:B------:R-:W-:-:S02]  /*1e590*/  PRMT R11, R51, 0x7632, R11 ;  /* 0x00007632330b7816 */ /* 0x000fc4000000000b */
[C---:B0-----:R-:W-:Y:S01]  /*1e5a0*/  LEA.HI.X.SX32 R5, R10.reuse, R52, 0x1, P6 ;  /* 0x000000340a057211 */ /* 0x041fe200030f0eff */
[----:B------:R-:W-:-:S04]  /*1e5b0*/  VIADD R10, R10, UR4 ;  /* 0x000000040a0a7c36 */ /* 0x000fc80008000000 */
[C---:B------:R-:W-:Y:S01]  /*1e5c0*/  VIADD R9, R10.reuse, UR4 ;  /* 0x000000040a097c36 */ /* 0x040fe20008000000 */
[CC--:B------:R-:W-:Y:S01]  /*1e5d0*/  LEA R6, P6, R10.reuse, R3.reuse, 0x1 ;  /* 0x000000030a067211 */ /* 0x0c0fe200078c08ff */
[----:B------:R0:W-:Y:S01]  /*1e5e0*/  @P1 STG.E.U16 desc[UR6][R4.64], R50 ;  /* 0x0000003204001986 */ /* 0x0001e2000c101506 */
[----:B------:R-:W-:Y:S01]  /*1e5f0*/  ISETP.LT.AND P1, PT, R7, UR5, !P0 ;  /* 0x0000000507007c0c */ /* 0x000fe2000c721270 */
[C---:B------:R-:W-:Y:S01]  /*1e600*/  VIADD R2, R9.reuse, UR4 ;  /* 0x0000000409027c36 */ /* 0x040fe20008000000 */
[----:B------:R-:W-:Y:S01]  /*1e610*/  LEA.HI.X.SX32 R7, R10, R52, 0x1, P6 ;  /* 0x000000340a077211 */ /* 0x000fe200030f0eff */
[----:B------:R-:W-:Y:S01]  /*1e620*/  VIADD R10, R0, 0x7a ;  /* 0x0000007a000a7836 */ /* 0x000fe20000000000 */
[----:B------:R-:W-:Y:S01]  /*1e630*/  LEA R8, P6, R9, R3, 0x1 ;  /* 0x0000000309087211 */ /* 0x000fe200078c08ff */
[----:B------:R-:W-:-:S03]  /*1e640*/  ULDC UR5, c[0x0][0x22c] ;  /* 0x00008b0000057ab9 */ /* 0x000fc60000000800 */
[----:B------:R-:W-:Y:S02]  /*1e650*/  LEA.HI.X.SX32 R9, R9, R52, 0x1, P6 ;  /* 0x0000003409097211 */ /* 0x000fe400030f0eff */
[----:B0-----:R-:W-:Y:S02]  /*1e660*/  PRMT R5, R50, 0x7632, R5 ;  /* 0x0000763232057816 */ /* 0x001fe40000000005 */
[----:B------:R-:W-:-:S03]  /*1e670*/  LEA R4, P6, R2, R3, 0x1 ;  /* 0x0000000302047211 */ /* 0x000fc600078c08ff */
[----:B------:R0:W-:Y:S01]  /*1e680*/  @P5 STG.E.U16 desc[UR6][R6.64], R5 ;  /* 0x0000000506005986 */ /* 0x0001e2000c101506 */
[----:B------:R-:W-:Y:S01]  /*1e690*/  ISETP.LT.AND P5, PT, R10, UR5, !P0 ;  /* 0x000000050a007c0c */ /* 0x000fe2000c7a1270 */
[----:B------:R-:W-:Y:S01]  /*1e6a0*/  VIADD R10, R0, 0x7b ;  /* 0x0000007b000a7836 */ /* 0x000fe20000000000 */
[----:B------:R-:W-:Y:S01]  /*1e6b0*/  ULDC UR5, c[0x0][0x22c] ;  /* 0x00008b0000057ab9 */ /* 0x000fe20000000800 */
[----:B------:R2:W-:Y:S03]  /*1e6c0*/  @P4 STG.E.U16 desc[UR6][R8.64], R51 ;  /* 0x0000003308004986 */ /* 0x0005e6000c101506 */
[----:B------:R-:W-:Y:S01]  /*1e6d0*/  ISETP.LT.AND P4, PT, R10, UR5, !P0 ;  /* 0x000000050a007c0c */ /* 0x000fe2000c781270 */
[----:B------:R-:W-:Y:S01]  /*1e6e0*/  ULDC UR5, c[0x0][0x22c] ;  /* 0x00008b0000057ab9 */ /* 0x000fe20000000800 */
[C---:B0-----:R-:W-:Y:S01]  /*1e6f0*/  LEA.HI.X.SX32 R5, R2.reuse, R52, 0x1, P6 ;  /* 0x0000003402057211 */ /* 0x041fe200030f0eff */
[----:B------:R-:W-:-:S02]  /*1e700*/  VIADD R2, R2, UR4 ;  /* 0x0000000402027c36 */ /* 0x000fc40008000000 */
[----:B------:R-:W-:Y:S02]  /*1e710*/  VIADD R7, R0, 0x7c ;  /* 0x0000007c00077836 */ /* 0x000fe40000000000 */
[C---:B------:R-:W-:Y:S01]  /*1e720*/  VIADD R10, R2.reuse, UR4 ;  /* 0x00000004020a7c36 */ /* 0x040fe20008000000 */
[CC--:B------:R-:W-:Y:S01]  /*1e730*/  LEA R6, P6, R2.reuse, R3.reuse, 0x1 ;  /* 0x0000000302067211 */ /* 0x0c0fe200078c08ff */
[----:B------:R0:W-:Y:S01]  /*1e740*/  @P3 STG.E.U16 desc[UR6][R4.64], R11 ;  /* 0x0000000b04003986 */ /* 0x0001e2000c101506 */
[----:B------:R-:W-:Y:S01]  /*1e750*/  ISETP.LT.AND P3, PT, R7, UR5, !P0 ;  /* 0x0000000507007c0c */ /* 0x000fe2000c761270 */
[----:B------:R-:W-:Y:S01]  /*1e760*/  ULDC UR5, c[0x0][0x22c] ;  /* 0x00008b0000057ab9 */ /* 0x000fe20000000800 */
[----:B------:R-:W-:Y:S01]  /*1e770*/  LEA.HI.X.SX32 R7, R2, R52, 0x1, P6 ;  /* 0x0000003402077211 */ /* 0x000fe200030f0eff */
[C---:B------:R-:W-:Y:S01]  /*1e780*/  VIADD R2, R10.reuse, UR4 ;  /* 0x000000040a027c36 */ /* 0x040fe20008000000 */
[----:B--2---:R-:W-:-:S03]  /*1e790*/  LEA R8, P6, R10, R3, 0x1 ;  /* 0x000000030a087211 */ /* 0x004fc600078c08ff */
[----:B-1----:R-:W-:Y:S01]  /*1e7a0*/  @P2 STG.E.U16 desc[UR6][R6.64], R16 ;  /* 0x0000001006002986 */ /* 0x002fe2000c101506 */
[----:B------:R-:W-:Y:S01]  /*1e7b0*/  ISETP.LT.AND P2, PT, R12, UR5, !P0 ;  /* 0x000000050c007c0c */ /* 0x000fe2000c741270 */
[----:B------:R-:W-:Y:S01]  /*1e7c0*/  ULDC UR5, c[0x0][0x22c] ;  /* 0x00008b0000057ab9 */ /* 0x000fe20000000800 */
[----:B------:R-:W-:Y:S01]  /*1e7d0*/  LEA.HI.X.SX32 R9, R10, R52, 0x1, P6 ;  /* 0x000000340a097211 */ /* 0x000fe200030f0eff */
[----:B0-----:R-:W-:Y:S01]  /*1e7e0*/  VIADD R11, R2, UR4 ;  /* 0x00000004020b7c36 */ /* 0x001fe20008000000 */
[----:B------:R-:W-:-:S03]  /*1e7f0*/  PRMT R5, R16, 0x7632, R5 ;  /* 0x0000763210057816 */ /* 0x000fc60000000005 */
[C---:B------:R-:W-:Y:S01]  /*1e800*/  VIADD R12, R11.reuse, UR4 ;  /* 0x000000040b0c7c36 */ /* 0x040fe20008000000 */
[CC--:B------:R-:W-:Y:S01]  /*1e810*/  LEA R10, P6, R11.reuse, R3.reuse, 0x1 ;  /* 0x000000030b0a7211 */ /* 0x0c0fe200078c08ff */
[----:B------:R0:W-:Y:S01]  /*1e820*/  @P1 STG.E.U16 desc[UR6][R8.64], R5 ;  /* 0x0000000508001986 */ /* 0x0001e2000c101506 */
[----:B------:R-:W-:Y:S01]  /*1e830*/  LEA R4, P1, R2, R3, 0x1 ;  /* 0x0000000302047211 */ /* 0x000fe200078208ff */
[----:B------:R-:W-:Y:S01]  /*1e840*/  VIADD R13, R12, UR4 ;  /* 0x000000040c0d7c36 */ /* 0x000fe20008000000 */
[----:B------:R-:W-:-:S03]  /*1e850*/  LEA.HI.X.SX32 R11, R11, R52, 0x1, P6 ;  /* 0x000000340b0b7211 */ /* 0x000fc600030f0eff */
[----:B------:R-:W-:-:S04]  /*1e860*/  VIADD R0, R13, UR4 ;  /* 0x000000040d007c36 */ /* 0x000fc80008000000 */
[----:B------:R-:W-:Y:S01]  /*1e870*/  VIADD R14, R0, UR4 ;  /* 0x00000004000e7c36 */ /* 0x000fe20008000000 */
[----:B------:R-:W-:Y:S01]  /*1e880*/  ULDC UR4, c[0x0][0x22c] ;  /* 0x00008b0000047ab9 */ /* 0x000fe20000000800 */
[-C--:B0-----:R-:W-:Y:S02]  /*1e890*/  LEA.HI.X.SX32 R5, R2, R52.reuse, 0x1, P1 ;  /* 0x0000003402057211 */ /* 0x081fe400008f0eff */
[CC--:B------:R-:W-:Y:S02]  /*1e8a0*/  LEA R6, P1, R12.reuse, R3.reuse, 0x1 ;  /* 0x000000030c067211 */ /* 0x0c0fe400078208ff */
[-C--:B------:R-:W-:Y:S01]  /*1e8b0*/  LEA R8, P6, R13, R3.reuse, 0x1 ;  /* 0x000000030d087211 */ /* 0x080fe200078c08ff */
[----:B------:R0:W-:Y:S01]  /*1e8c0*/  @P5 STG.E.U16 desc[UR6][R4.64], R17 ;  /* 0x0000001104005986 */ /* 0x0001e2000c101506 */
[----:B------:R-:W-:Y:S02]  /*1e8d0*/  LEA.HI.X.SX32 R7, R12, R52, 0x1, P1 ;  /* 0x000000340c077211 */ /* 0x000fe400008f0eff */
[----:B------:R-:W-:-:S02]  /*1e8e0*/  LEA R12, P1, R14, R3, 0x1 ;  /* 0x000000030e0c7211 */ /* 0x000fc400078208ff */
[-C--:B------:R-:W-:Y:S02]  /*1e8f0*/  LEA.HI.X.SX32 R9, R13, R52.reuse, 0x1, P6 ;  /* 0x000000340d097211 */ /* 0x080fe400030f0eff */
[-C--:B------:R-:W-:Y:S02]  /*1e900*/  LEA.HI.X.SX32 R13, R14, R52.reuse, 0x1, P1 ;  /* 0x000000340e0d7211 */ /* 0x080fe400008f0eff */
[----:B------:R-:W-:Y:S02]  /*1e910*/  LEA R2, P6, R0, R3, 0x1 ;  /* 0x0000000300027211 */ /* 0x000fe400078c08ff */
[----:B------:R-:W-:Y:S02]  /*1e920*/  ISETP.LT.AND P1, PT, R15, UR4, !P0 ;  /* 0x000000040f007c0c */ /* 0x000fe4000c721270 */
[----:B------:R-:W-:Y:S02]  /*1e930*/  ISETP.LT.AND P0, PT, R20, UR5, !P0 ;  /* 0x0000000514007c0c */ /* 0x000fe4000c701270 */
[----:B------:R-:W-:-:S02]  /*1e940*/  LEA.HI.X.SX32 R3, R0, R52, 0x1, P6 ;  /* 0x0000003400037211 */ /* 0x000fc400030f0eff */
[----:B------:R-:W-:Y:S02]  /*1e950*/  PRMT R0, R17, 0x7632, R0 ;  /* 0x0000763211007816 */ /* 0x000fe40000000000 */
[----:B0-----:R-:W-:-:S03]  /*1e960*/  PRMT R5, R18, 0x7632, R5 ;  /* 0x0000763212057816 */ /* 0x001fc60000000005 */
[----:B------:R0:W-:Y:S04]  /*1e970*/  @P4 STG.E.U16 desc[UR6][R10.64], R0 ;  /* 0x000000000a004986 */ /* 0x0001e8000c101506 */
[----:B------:R0:W-:Y:S04]  /*1e980*/  @P3 STG.E.U16 desc[UR6][R6.64], R18 ;  /* 0x0000001206003986 */ /* 0x0001e8000c101506 */
[----:B------:R0:W-:Y:S04]  /*1e990*/  @P2 STG.E.U16 desc[UR6][R8.64], R5 ;  /* 0x0000000508002986 */ /* 0x0001e8000c101506 */
[----:B------:R0:W-:Y:S01]  /*1e9a0*/  @P1 STG.E.U16 desc[UR6][R2.64], R19 ;  /* 0x0000001302001986 */ /* 0x0001e2000c101506 */
[----:B------:R-:W-:Y:S05]  /*1e9b0*/  @!P0 EXIT ;  /* 0x000000000000894d */ /* 0x000fea0003800000 */
[----:B0-----:R-:W-:-:S05]  /*1e9c0*/  PRMT R6, R19, 0x7632, R6 ;  /* 0x0000763213067816 */ /* 0x001fca0000000006 */
[----:B------:R-:W-:Y:S01]  /*1e9d0*/  STG.E.U16 desc[UR6][R12.64], R6 ;  /* 0x000000060c007986 */ /* 0x000fe2000c101506 */
[----:B------:R-:W-:Y:S05]  /*1e9e0*/  EXIT ;  /* 0x000000000000794d */ /* 0x000fea0003800000 */
.L_x_2:
[----:B------:R-:W-:-:S00]  /*1e9f0*/  BRA `(.L_x_2) ;  /* 0xfffffffc00fc7947 */ /* 0x000fc0000383ffff */
[----:B------:R-:W-:-:S00]  /*1ea00*/  NOP ;  /* 0x0000000000007918 */ /* 0x000fc00000000000 */
[----:B------:R-:W-:-:S00]  /*1ea10*/  NOP ;  /* 0x0000000000007918 */ /* 0x000fc00000000000 */
[----:B------:R-:W-:-:S00]  /*1ea20*/  NOP ;  /* 0x0000000000007918 */ /* 0x000fc00000000000 */
[----:B------:R-:W-:-:S00]  /*1ea30*/  NOP ;  /* 0x0000000000007918 */ /* 0x000fc00000000000 */
[----:B------:R-:W-:-:S00]  /*1ea40*/  NOP ;  /* 0x0000000000007918 */ /* 0x000fc00000000000 */
[----:B------:R-:W-:-:S00]  /*1ea50*/  NOP ;  /* 0x0000000000007918 */ /* 0x000fc00000000000 */
[----:B------:R-:W-:-:S00]  /*1ea60*/  NOP ;  /* 0x0000000000007918 */ /* 0x000fc00000000000 */
[----:B------:R-:W-:-:S00]  /*1ea70*/  NOP ;  /* 0x0000000000007918 */ /* 0x000fc00000000000 */
.L_x_3:


//--------------------- .nv.shared.matmul_kernel  --------------------------
	.section	.nv.shared.matmul_kernel,"aw",@nobits
	.sectionflags	@""
	.align	16
	.zero		1024


//--------------------- .nv.shared.reserved.0     --------------------------
	.section	.nv.shared.reserved.0,"aw",@nobits
	.weak		__nv_reservedSMEM_offset_0_alias
	.size		__nv_reservedSMEM_offset_0_alias, 0, 0
	.other		__nv_reservedSMEM_offset_0_alias,@"STO_CUDA_RESERVED_SHARED STV_DEFAULT"
__nv_reservedSMEM_offset_0_alias:
	.zero		0


//--------------------- .nv.constant0.matmul_kernel --------------------------
	.section	.nv.constant0.matmul_kernel,"a",@progbits
	.sectionflags	@""
	.align	4
.nv.constant0.matmul_kernel:
	.zero		608


//--------------------- SYMBOLS --------------------------

	.type		.nv.reservedSmem.offset0,@object
	.size		.nv.reservedSmem.offset0,0x4
